//
// Generated by NVIDIA NVVM Compiler
//
// Compiler Build ID: CL-36424714
// Cuda compilation tools, release 13.0, V13.0.88
// Based on NVVM 20.0.0
//

.version 9.0
.target sm_100
.address_size 64

	// .globl	_Z12_add_32_16_3PfS_S_iiiiiiiiii
.func  (.param .b64 func_retval0) __internal_accurate_pow
(
	.param .b64 __internal_accurate_pow_param_0,
	.param .b64 __internal_accurate_pow_param_1
)
;

.visible .entry _Z12_add_32_16_3PfS_S_iiiiiiiiii(
	.param .u64 .ptr .align 1 _Z12_add_32_16_3PfS_S_iiiiiiiiii_param_0,
	.param .u64 .ptr .align 1 _Z12_add_32_16_3PfS_S_iiiiiiiiii_param_1,
	.param .u64 .ptr .align 1 _Z12_add_32_16_3PfS_S_iiiiiiiiii_param_2,
	.param .u32 _Z12_add_32_16_3PfS_S_iiiiiiiiii_param_3,
	.param .u32 _Z12_add_32_16_3PfS_S_iiiiiiiiii_param_4,
	.param .u32 _Z12_add_32_16_3PfS_S_iiiiiiiiii_param_5,
	.param .u32 _Z12_add_32_16_3PfS_S_iiiiiiiiii_param_6,
	.param .u32 _Z12_add_32_16_3PfS_S_iiiiiiiiii_param_7,
	.param .u32 _Z12_add_32_16_3PfS_S_iiiiiiiiii_param_8,
	.param .u32 _Z12_add_32_16_3PfS_S_iiiiiiiiii_param_9,
	.param .u32 _Z12_add_32_16_3PfS_S_iiiiiiiiii_param_10,
	.param .u32 _Z12_add_32_16_3PfS_S_iiiiiiiiii_param_11,
	.param .u32 _Z12_add_32_16_3PfS_S_iiiiiiiiii_param_12
)
{
	.reg .pred 	%p<3>;
	.reg .b32 	%r<33>;
	.reg .b32 	%f<4>;
	.reg .b64 	%rd<13>;

	ld.param.u64 	%rd4, [_Z12_add_32_16_3PfS_S_iiiiiiiiii_param_0];
	ld.param.u64 	%rd5, [_Z12_add_32_16_3PfS_S_iiiiiiiiii_param_1];
	ld.param.u64 	%rd6, [_Z12_add_32_16_3PfS_S_iiiiiiiiii_param_2];
	ld.param.u32 	%r6, [_Z12_add_32_16_3PfS_S_iiiiiiiiii_param_3];
	ld.param.u32 	%r7, [_Z12_add_32_16_3PfS_S_iiiiiiiiii_param_4];
	ld.param.u32 	%r8, [_Z12_add_32_16_3PfS_S_iiiiiiiiii_param_5];
	ld.param.u32 	%r9, [_Z12_add_32_16_3PfS_S_iiiiiiiiii_param_6];
	ld.param.u32 	%r10, [_Z12_add_32_16_3PfS_S_iiiiiiiiii_param_7];
	ld.param.u32 	%r11, [_Z12_add_32_16_3PfS_S_iiiiiiiiii_param_8];
	ld.param.u32 	%r12, [_Z12_add_32_16_3PfS_S_iiiiiiiiii_param_9];
	ld.param.u32 	%r13, [_Z12_add_32_16_3PfS_S_iiiiiiiiii_param_10];
	ld.param.u32 	%r14, [_Z12_add_32_16_3PfS_S_iiiiiiiiii_param_11];
	ld.param.u32 	%r15, [_Z12_add_32_16_3PfS_S_iiiiiiiiii_param_12];
	mov.u32 	%r16, %tid.x;
	mov.u32 	%r17, %ctaid.x;
	mov.u32 	%r1, %ntid.x;
	mad.lo.s32 	%r32, %r17, %r1, %r16;
	setp.ge.s32 	%p1, %r32, %r15;
	@%p1 bra 	$L__BB0_3;
	mov.u32 	%r18, %nctaid.x;
	mul.lo.s32 	%r3, %r1, %r18;
	cvta.to.global.u64 	%rd1, %rd4;
	cvta.to.global.u64 	%rd2, %rd5;
	cvta.to.global.u64 	%rd3, %rd6;
$L__BB0_2:
	div.s32 	%r19, %r32, %r14;
	mul.lo.s32 	%r20, %r19, %r14;
	sub.s32 	%r21, %r32, %r20;
	div.s32 	%r22, %r21, %r13;
	mul.lo.s32 	%r23, %r22, %r13;
	sub.s32 	%r24, %r21, %r23;
	div.s32 	%r25, %r24, %r12;
	mul.lo.s32 	%r26, %r19, %r8;
	mad.lo.s32 	%r27, %r22, %r7, %r26;
	mad.lo.s32 	%r28, %r25, %r6, %r27;
	mul.lo.s32 	%r29, %r19, %r11;
	mad.lo.s32 	%r30, %r22, %r10, %r29;
	mad.lo.s32 	%r31, %r25, %r9, %r30;
	mul.wide.s32 	%rd7, %r28, 4;
	add.s64 	%rd8, %rd1, %rd7;
	ld.global.f32 	%f1, [%rd8];
	mul.wide.s32 	%rd9, %r31, 4;
	add.s64 	%rd10, %rd2, %rd9;
	ld.global.f32 	%f2, [%rd10];
	add.f32 	%f3, %f1, %f2;
	mul.wide.s32 	%rd11, %r32, 4;
	add.s64 	%rd12, %rd3, %rd11;
	st.global.f32 	[%rd12], %f3;
	add.s32 	%r32, %r32, %r3;
	setp.lt.s32 	%p2, %r32, %r15;
	@%p2 bra 	$L__BB0_2;
$L__BB0_3:
	ret;

}
	// .globl	_Z12_add_64_16_3PdS_S_iiiiiiiiii
.visible .entry _Z12_add_64_16_3PdS_S_iiiiiiiiii(
	.param .u64 .ptr .align 1 _Z12_add_64_16_3PdS_S_iiiiiiiiii_param_0,
	.param .u64 .ptr .align 1 _Z12_add_64_16_3PdS_S_iiiiiiiiii_param_1,
	.param .u64 .ptr .align 1 _Z12_add_64_16_3PdS_S_iiiiiiiiii_param_2,
	.param .u32 _Z12_add_64_16_3PdS_S_iiiiiiiiii_param_3,
	.param .u32 _Z12_add_64_16_3PdS_S_iiiiiiiiii_param_4,
	.param .u32 _Z12_add_64_16_3PdS_S_iiiiiiiiii_param_5,
	.param .u32 _Z12_add_64_16_3PdS_S_iiiiiiiiii_param_6,
	.param .u32 _Z12_add_64_16_3PdS_S_iiiiiiiiii_param_7,
	.param .u32 _Z12_add_64_16_3PdS_S_iiiiiiiiii_param_8,
	.param .u32 _Z12_add_64_16_3PdS_S_iiiiiiiiii_param_9,
	.param .u32 _Z12_add_64_16_3PdS_S_iiiiiiiiii_param_10,
	.param .u32 _Z12_add_64_16_3PdS_S_iiiiiiiiii_param_11,
	.param .u32 _Z12_add_64_16_3PdS_S_iiiiiiiiii_param_12
)
{
	.reg .pred 	%p<3>;
	.reg .b32 	%r<33>;
	.reg .b64 	%rd<13>;
	.reg .b64 	%fd<4>;

	ld.param.u64 	%rd4, [_Z12_add_64_16_3PdS_S_iiiiiiiiii_param_0];
	ld.param.u64 	%rd5, [_Z12_add_64_16_3PdS_S_iiiiiiiiii_param_1];
	ld.param.u64 	%rd6, [_Z12_add_64_16_3PdS_S_iiiiiiiiii_param_2];
	ld.param.u32 	%r6, [_Z12_add_64_16_3PdS_S_iiiiiiiiii_param_3];
	ld.param.u32 	%r7, [_Z12_add_64_16_3PdS_S_iiiiiiiiii_param_4];
	ld.param.u32 	%r8, [_Z12_add_64_16_3PdS_S_iiiiiiiiii_param_5];
	ld.param.u32 	%r9, [_Z12_add_64_16_3PdS_S_iiiiiiiiii_param_6];
	ld.param.u32 	%r10, [_Z12_add_64_16_3PdS_S_iiiiiiiiii_param_7];
	ld.param.u32 	%r11, [_Z12_add_64_16_3PdS_S_iiiiiiiiii_param_8];
	ld.param.u32 	%r12, [_Z12_add_64_16_3PdS_S_iiiiiiiiii_param_9];
	ld.param.u32 	%r13, [_Z12_add_64_16_3PdS_S_iiiiiiiiii_param_10];
	ld.param.u32 	%r14, [_Z12_add_64_16_3PdS_S_iiiiiiiiii_param_11];
	ld.param.u32 	%r15, [_Z12_add_64_16_3PdS_S_iiiiiiiiii_param_12];
	mov.u32 	%r16, %tid.x;
	mov.u32 	%r17, %ctaid.x;
	mov.u32 	%r1, %ntid.x;
	mad.lo.s32 	%r32, %r17, %r1, %r16;
	setp.ge.s32 	%p1, %r32, %r15;
	@%p1 bra 	$L__BB1_3;
	mov.u32 	%r18, %nctaid.x;
	mul.lo.s32 	%r3, %r1, %r18;
	cvta.to.global.u64 	%rd1, %rd4;
	cvta.to.global.u64 	%rd2, %rd5;
	cvta.to.global.u64 	%rd3, %rd6;
$L__BB1_2:
	div.s32 	%r19, %r32, %r14;
	mul.lo.s32 	%r20, %r19, %r14;
	sub.s32 	%r21, %r32, %r20;
	div.s32 	%r22, %r21, %r13;
	mul.lo.s32 	%r23, %r22, %r13;
	sub.s32 	%r24, %r21, %r23;
	div.s32 	%r25, %r24, %r12;
	mul.lo.s32 	%r26, %r19, %r8;
	mad.lo.s32 	%r27, %r22, %r7, %r26;
	mad.lo.s32 	%r28, %r25, %r6, %r27;
	mul.lo.s32 	%r29, %r19, %r11;
	mad.lo.s32 	%r30, %r22, %r10, %r29;
	mad.lo.s32 	%r31, %r25, %r9, %r30;
	mul.wide.s32 	%rd7, %r28, 8;
	add.s64 	%rd8, %rd1, %rd7;
	ld.global.f64 	%fd1, [%rd8];
	mul.wide.s32 	%rd9, %r31, 8;
	add.s64 	%rd10, %rd2, %rd9;
	ld.global.f64 	%fd2, [%rd10];
	add.f64 	%fd3, %fd1, %fd2;
	mul.wide.s32 	%rd11, %r32, 8;
	add.s64 	%rd12, %rd3, %rd11;
	st.global.f64 	[%rd12], %fd3;
	add.s32 	%r32, %r32, %r3;
	setp.lt.s32 	%p2, %r32, %r15;
	@%p2 bra 	$L__BB1_2;
$L__BB1_3:
	ret;

}
	// .globl	_Z12_add_32_16_4PfS_S_iiiiiiiiiiiii
.visible .entry _Z12_add_32_16_4PfS_S_iiiiiiiiiiiii(
	.param .u64 .ptr .align 1 _Z12_add_32_16_4PfS_S_iiiiiiiiiiiii_param_0,
	.param .u64 .ptr .align 1 _Z12_add_32_16_4PfS_S_iiiiiiiiiiiii_param_1,
	.param .u64 .ptr .align 1 _Z12_add_32_16_4PfS_S_iiiiiiiiiiiii_param_2,
	.param .u32 _Z12_add_32_16_4PfS_S_iiiiiiiiiiiii_param_3,
	.param .u32 _Z12_add_32_16_4PfS_S_iiiiiiiiiiiii_param_4,
	.param .u32 _Z12_add_32_16_4PfS_S_iiiiiiiiiiiii_param_5,
	.param .u32 _Z12_add_32_16_4PfS_S_iiiiiiiiiiiii_param_6,
	.param .u32 _Z12_add_32_16_4PfS_S_iiiiiiiiiiiii_param_7,
	.param .u32 _Z12_add_32_16_4PfS_S_iiiiiiiiiiiii_param_8,
	.param .u32 _Z12_add_32_16_4PfS_S_iiiiiiiiiiiii_param_9,
	.param .u32 _Z12_add_32_16_4PfS_S_iiiiiiiiiiiii_param_10,
	.param .u32 _Z12_add_32_16_4PfS_S_iiiiiiiiiiiii_param_11,
	.param .u32 _Z12_add_32_16_4PfS_S_iiiiiiiiiiiii_param_12,
	.param .u32 _Z12_add_32_16_4PfS_S_iiiiiiiiiiiii_param_13,
	.param .u32 _Z12_add_32_16_4PfS_S_iiiiiiiiiiiii_param_14,
	.param .u32 _Z12_add_32_16_4PfS_S_iiiiiiiiiiiii_param_15
)
{
	.reg .pred 	%p<3>;
	.reg .b32 	%r<41>;
	.reg .b32 	%f<4>;
	.reg .b64 	%rd<13>;

	ld.param.u64 	%rd4, [_Z12_add_32_16_4PfS_S_iiiiiiiiiiiii_param_0];
	ld.param.u64 	%rd5, [_Z12_add_32_16_4PfS_S_iiiiiiiiiiiii_param_1];
	ld.param.u64 	%rd6, [_Z12_add_32_16_4PfS_S_iiiiiiiiiiiii_param_2];
	ld.param.u32 	%r6, [_Z12_add_32_16_4PfS_S_iiiiiiiiiiiii_param_3];
	ld.param.u32 	%r7, [_Z12_add_32_16_4PfS_S_iiiiiiiiiiiii_param_4];
	ld.param.u32 	%r8, [_Z12_add_32_16_4PfS_S_iiiiiiiiiiiii_param_5];
	ld.param.u32 	%r9, [_Z12_add_32_16_4PfS_S_iiiiiiiiiiiii_param_6];
	ld.param.u32 	%r10, [_Z12_add_32_16_4PfS_S_iiiiiiiiiiiii_param_7];
	ld.param.u32 	%r11, [_Z12_add_32_16_4PfS_S_iiiiiiiiiiiii_param_8];
	ld.param.u32 	%r12, [_Z12_add_32_16_4PfS_S_iiiiiiiiiiiii_param_9];
	ld.param.u32 	%r13, [_Z12_add_32_16_4PfS_S_iiiiiiiiiiiii_param_10];
	ld.param.u32 	%r14, [_Z12_add_32_16_4PfS_S_iiiiiiiiiiiii_param_11];
	ld.param.u32 	%r15, [_Z12_add_32_16_4PfS_S_iiiiiiiiiiiii_param_12];
	ld.param.u32 	%r16, [_Z12_add_32_16_4PfS_S_iiiiiiiiiiiii_param_13];
	ld.param.u32 	%r17, [_Z12_add_32_16_4PfS_S_iiiiiiiiiiiii_param_14];
	ld.param.u32 	%r18, [_Z12_add_32_16_4PfS_S_iiiiiiiiiiiii_param_15];
	mov.u32 	%r19, %tid.x;
	mov.u32 	%r20, %ctaid.x;
	mov.u32 	%r1, %ntid.x;
	mad.lo.s32 	%r40, %r20, %r1, %r19;
	setp.ge.s32 	%p1, %r40, %r18;
	@%p1 bra 	$L__BB2_3;
	mov.u32 	%r21, %nctaid.x;
	mul.lo.s32 	%r3, %r1, %r21;
	cvta.to.global.u64 	%rd1, %rd4;
	cvta.to.global.u64 	%rd2, %rd5;
	cvta.to.global.u64 	%rd3, %rd6;
$L__BB2_2:
	div.s32 	%r22, %r40, %r17;
	mul.lo.s32 	%r23, %r22, %r17;
	sub.s32 	%r24, %r40, %r23;
	div.s32 	%r25, %r24, %r16;
	mul.lo.s32 	%r26, %r25, %r16;
	sub.s32 	%r27, %r24, %r26;
	div.s32 	%r28, %r27, %r15;
	mul.lo.s32 	%r29, %r28, %r15;
	sub.s32 	%r30, %r27, %r29;
	div.s32 	%r31, %r30, %r14;
	mul.lo.s32 	%r32, %r22, %r9;
	mad.lo.s32 	%r33, %r25, %r8, %r32;
	mad.lo.s32 	%r34, %r28, %r7, %r33;
	mad.lo.s32 	%r35, %r31, %r6, %r34;
	mul.lo.s32 	%r36, %r22, %r13;
	mad.lo.s32 	%r37, %r25, %r12, %r36;
	mad.lo.s32 	%r38, %r28, %r11, %r37;
	mad.lo.s32 	%r39, %r31, %r10, %r38;
	mul.wide.s32 	%rd7, %r35, 4;
	add.s64 	%rd8, %rd1, %rd7;
	ld.global.f32 	%f1, [%rd8];
	mul.wide.s32 	%rd9, %r39, 4;
	add.s64 	%rd10, %rd2, %rd9;
	ld.global.f32 	%f2, [%rd10];
	add.f32 	%f3, %f1, %f2;
	mul.wide.s32 	%rd11, %r40, 4;
	add.s64 	%rd12, %rd3, %rd11;
	st.global.f32 	[%rd12], %f3;
	add.s32 	%r40, %r40, %r3;
	setp.lt.s32 	%p2, %r40, %r18;
	@%p2 bra 	$L__BB2_2;
$L__BB2_3:
	ret;

}
	// .globl	_Z12_add_64_16_4PdS_S_iiiiiiiiiiiii
.visible .entry _Z12_add_64_16_4PdS_S_iiiiiiiiiiiii(
	.param .u64 .ptr .align 1 _Z12_add_64_16_4PdS_S_iiiiiiiiiiiii_param_0,
	.param .u64 .ptr .align 1 _Z12_add_64_16_4PdS_S_iiiiiiiiiiiii_param_1,
	.param .u64 .ptr .align 1 _Z12_add_64_16_4PdS_S_iiiiiiiiiiiii_param_2,
	.param .u32 _Z12_add_64_16_4PdS_S_iiiiiiiiiiiii_param_3,
	.param .u32 _Z12_add_64_16_4PdS_S_iiiiiiiiiiiii_param_4,
	.param .u32 _Z12_add_64_16_4PdS_S_iiiiiiiiiiiii_param_5,
	.param .u32 _Z12_add_64_16_4PdS_S_iiiiiiiiiiiii_param_6,
	.param .u32 _Z12_add_64_16_4PdS_S_iiiiiiiiiiiii_param_7,
	.param .u32 _Z12_add_64_16_4PdS_S_iiiiiiiiiiiii_param_8,
	.param .u32 _Z12_add_64_16_4PdS_S_iiiiiiiiiiiii_param_9,
	.param .u32 _Z12_add_64_16_4PdS_S_iiiiiiiiiiiii_param_10,
	.param .u32 _Z12_add_64_16_4PdS_S_iiiiiiiiiiiii_param_11,
	.param .u32 _Z12_add_64_16_4PdS_S_iiiiiiiiiiiii_param_12,
	.param .u32 _Z12_add_64_16_4PdS_S_iiiiiiiiiiiii_param_13,
	.param .u32 _Z12_add_64_16_4PdS_S_iiiiiiiiiiiii_param_14,
	.param .u32 _Z12_add_64_16_4PdS_S_iiiiiiiiiiiii_param_15
)
{
	.reg .pred 	%p<3>;
	.reg .b32 	%r<41>;
	.reg .b64 	%rd<13>;
	.reg .b64 	%fd<4>;

	ld.param.u64 	%rd4, [_Z12_add_64_16_4PdS_S_iiiiiiiiiiiii_param_0];
	ld.param.u64 	%rd5, [_Z12_add_64_16_4PdS_S_iiiiiiiiiiiii_param_1];
	ld.param.u64 	%rd6, [_Z12_add_64_16_4PdS_S_iiiiiiiiiiiii_param_2];
	ld.param.u32 	%r6, [_Z12_add_64_16_4PdS_S_iiiiiiiiiiiii_param_3];
	ld.param.u32 	%r7, [_Z12_add_64_16_4PdS_S_iiiiiiiiiiiii_param_4];
	ld.param.u32 	%r8, [_Z12_add_64_16_4PdS_S_iiiiiiiiiiiii_param_5];
	ld.param.u32 	%r9, [_Z12_add_64_16_4PdS_S_iiiiiiiiiiiii_param_6];
	ld.param.u32 	%r10, [_Z12_add_64_16_4PdS_S_iiiiiiiiiiiii_param_7];
	ld.param.u32 	%r11, [_Z12_add_64_16_4PdS_S_iiiiiiiiiiiii_param_8];
	ld.param.u32 	%r12, [_Z12_add_64_16_4PdS_S_iiiiiiiiiiiii_param_9];
	ld.param.u32 	%r13, [_Z12_add_64_16_4PdS_S_iiiiiiiiiiiii_param_10];
	ld.param.u32 	%r14, [_Z12_add_64_16_4PdS_S_iiiiiiiiiiiii_param_11];
	ld.param.u32 	%r15, [_Z12_add_64_16_4PdS_S_iiiiiiiiiiiii_param_12];
	ld.param.u32 	%r16, [_Z12_add_64_16_4PdS_S_iiiiiiiiiiiii_param_13];
	ld.param.u32 	%r17, [_Z12_add_64_16_4PdS_S_iiiiiiiiiiiii_param_14];
	ld.param.u32 	%r18, [_Z12_add_64_16_4PdS_S_iiiiiiiiiiiii_param_15];
	mov.u32 	%r19, %tid.x;
	mov.u32 	%r20, %ctaid.x;
	mov.u32 	%r1, %ntid.x;
	mad.lo.s32 	%r40, %r20, %r1, %r19;
	setp.ge.s32 	%p1, %r40, %r18;
	@%p1 bra 	$L__BB3_3;
	mov.u32 	%r21, %nctaid.x;
	mul.lo.s32 	%r3, %r1, %r21;
	cvta.to.global.u64 	%rd1, %rd4;
	cvta.to.global.u64 	%rd2, %rd5;
	cvta.to.global.u64 	%rd3, %rd6;
$L__BB3_2:
	div.s32 	%r22, %r40, %r17;
	mul.lo.s32 	%r23, %r22, %r17;
	sub.s32 	%r24, %r40, %r23;
	div.s32 	%r25, %r24, %r16;
	mul.lo.s32 	%r26, %r25, %r16;
	sub.s32 	%r27, %r24, %r26;
	div.s32 	%r28, %r27, %r15;
	mul.lo.s32 	%r29, %r28, %r15;
	sub.s32 	%r30, %r27, %r29;
	div.s32 	%r31, %r30, %r14;
	mul.lo.s32 	%r32, %r22, %r9;
	mad.lo.s32 	%r33, %r25, %r8, %r32;
	mad.lo.s32 	%r34, %r28, %r7, %r33;
	mad.lo.s32 	%r35, %r31, %r6, %r34;
	mul.lo.s32 	%r36, %r22, %r13;
	mad.lo.s32 	%r37, %r25, %r12, %r36;
	mad.lo.s32 	%r38, %r28, %r11, %r37;
	mad.lo.s32 	%r39, %r31, %r10, %r38;
	mul.wide.s32 	%rd7, %r35, 8;
	add.s64 	%rd8, %rd1, %rd7;
	ld.global.f64 	%fd1, [%rd8];
	mul.wide.s32 	%rd9, %r39, 8;
	add.s64 	%rd10, %rd2, %rd9;
	ld.global.f64 	%fd2, [%rd10];
	add.f64 	%fd3, %fd1, %fd2;
	mul.wide.s32 	%rd11, %r40, 8;
	add.s64 	%rd12, %rd3, %rd11;
	st.global.f64 	[%rd12], %fd3;
	add.s32 	%r40, %r40, %r3;
	setp.lt.s32 	%p2, %r40, %r18;
	@%p2 bra 	$L__BB3_2;
$L__BB3_3:
	ret;

}
	// .globl	_Z12_add_32_16_5PfS_S_iiiiiiiiiiiiiiii
.visible .entry _Z12_add_32_16_5PfS_S_iiiiiiiiiiiiiiii(
	.param .u64 .ptr .align 1 _Z12_add_32_16_5PfS_S_iiiiiiiiiiiiiiii_param_0,
	.param .u64 .ptr .align 1 _Z12_add_32_16_5PfS_S_iiiiiiiiiiiiiiii_param_1,
	.param .u64 .ptr .align 1 _Z12_add_32_16_5PfS_S_iiiiiiiiiiiiiiii_param_2,
	.param .u32 _Z12_add_32_16_5PfS_S_iiiiiiiiiiiiiiii_param_3,
	.param .u32 _Z12_add_32_16_5PfS_S_iiiiiiiiiiiiiiii_param_4,
	.param .u32 _Z12_add_32_16_5PfS_S_iiiiiiiiiiiiiiii_param_5,
	.param .u32 _Z12_add_32_16_5PfS_S_iiiiiiiiiiiiiiii_param_6,
	.param .u32 _Z12_add_32_16_5PfS_S_iiiiiiiiiiiiiiii_param_7,
	.param .u32 _Z12_add_32_16_5PfS_S_iiiiiiiiiiiiiiii_param_8,
	.param .u32 _Z12_add_32_16_5PfS_S_iiiiiiiiiiiiiiii_param_9,
	.param .u32 _Z12_add_32_16_5PfS_S_iiiiiiiiiiiiiiii_param_10,
	.param .u32 _Z12_add_32_16_5PfS_S_iiiiiiiiiiiiiiii_param_11,
	.param .u32 _Z12_add_32_16_5PfS_S_iiiiiiiiiiiiiiii_param_12,
	.param .u32 _Z12_add_32_16_5PfS_S_iiiiiiiiiiiiiiii_param_13,
	.param .u32 _Z12_add_32_16_5PfS_S_iiiiiiiiiiiiiiii_param_14,
	.param .u32 _Z12_add_32_16_5PfS_S_iiiiiiiiiiiiiiii_param_15,
	.param .u32 _Z12_add_32_16_5PfS_S_iiiiiiiiiiiiiiii_param_16,
	.param .u32 _Z12_add_32_16_5PfS_S_iiiiiiiiiiiiiiii_param_17,
	.param .u32 _Z12_add_32_16_5PfS_S_iiiiiiiiiiiiiiii_param_18
)
{
	.reg .pred 	%p<3>;
	.reg .b32 	%r<52>;
	.reg .b32 	%f<4>;
	.reg .b64 	%rd<13>;

	ld.param.u64 	%rd4, [_Z12_add_32_16_5PfS_S_iiiiiiiiiiiiiiii_param_0];
	ld.param.u64 	%rd5, [_Z12_add_32_16_5PfS_S_iiiiiiiiiiiiiiii_param_1];
	ld.param.u64 	%rd6, [_Z12_add_32_16_5PfS_S_iiiiiiiiiiiiiiii_param_2];
	ld.param.u32 	%r7, [_Z12_add_32_16_5PfS_S_iiiiiiiiiiiiiiii_param_4];
	ld.param.u32 	%r9, [_Z12_add_32_16_5PfS_S_iiiiiiiiiiiiiiii_param_6];
	ld.param.u32 	%r10, [_Z12_add_32_16_5PfS_S_iiiiiiiiiiiiiiii_param_7];
	ld.param.u32 	%r11, [_Z12_add_32_16_5PfS_S_iiiiiiiiiiiiiiii_param_8];
	ld.param.u32 	%r13, [_Z12_add_32_16_5PfS_S_iiiiiiiiiiiiiiii_param_10];
	ld.param.u32 	%r14, [_Z12_add_32_16_5PfS_S_iiiiiiiiiiiiiiii_param_11];
	ld.param.u32 	%r15, [_Z12_add_32_16_5PfS_S_iiiiiiiiiiiiiiii_param_12];
	ld.param.u32 	%r16, [_Z12_add_32_16_5PfS_S_iiiiiiiiiiiiiiii_param_13];
	ld.param.u32 	%r17, [_Z12_add_32_16_5PfS_S_iiiiiiiiiiiiiiii_param_14];
	ld.param.u32 	%r18, [_Z12_add_32_16_5PfS_S_iiiiiiiiiiiiiiii_param_15];
	ld.param.u32 	%r19, [_Z12_add_32_16_5PfS_S_iiiiiiiiiiiiiiii_param_16];
	ld.param.u32 	%r20, [_Z12_add_32_16_5PfS_S_iiiiiiiiiiiiiiii_param_17];
	ld.param.u32 	%r21, [_Z12_add_32_16_5PfS_S_iiiiiiiiiiiiiiii_param_18];
	mov.u32 	%r22, %tid.x;
	mov.u32 	%r23, %ctaid.x;
	mov.u32 	%r1, %ntid.x;
	mad.lo.s32 	%r51, %r23, %r1, %r22;
	setp.ge.s32 	%p1, %r51, %r21;
	@%p1 bra 	$L__BB4_3;
	mov.u32 	%r24, %nctaid.x;
	mul.lo.s32 	%r3, %r1, %r24;
	cvta.to.global.u64 	%rd1, %rd4;
	cvta.to.global.u64 	%rd2, %rd5;
	cvta.to.global.u64 	%rd3, %rd6;
$L__BB4_2:
	ld.param.u32 	%r50, [_Z12_add_32_16_5PfS_S_iiiiiiiiiiiiiiii_param_9];
	ld.param.u32 	%r49, [_Z12_add_32_16_5PfS_S_iiiiiiiiiiiiiiii_param_5];
	ld.param.u32 	%r48, [_Z12_add_32_16_5PfS_S_iiiiiiiiiiiiiiii_param_3];
	div.s32 	%r25, %r51, %r20;
	mul.lo.s32 	%r26, %r25, %r20;
	sub.s32 	%r27, %r51, %r26;
	div.s32 	%r28, %r27, %r19;
	mul.lo.s32 	%r29, %r28, %r19;
	sub.s32 	%r30, %r27, %r29;
	div.s32 	%r31, %r30, %r18;
	mul.lo.s32 	%r32, %r31, %r18;
	sub.s32 	%r33, %r30, %r32;
	div.s32 	%r34, %r33, %r17;
	mul.lo.s32 	%r35, %r34, %r17;
	sub.s32 	%r36, %r33, %r35;
	div.s32 	%r37, %r36, %r16;
	mul.lo.s32 	%r38, %r25, %r10;
	mad.lo.s32 	%r39, %r28, %r9, %r38;
	mad.lo.s32 	%r40, %r31, %r49, %r39;
	mad.lo.s32 	%r41, %r34, %r7, %r40;
	mad.lo.s32 	%r42, %r37, %r48, %r41;
	mul.lo.s32 	%r43, %r25, %r15;
	mad.lo.s32 	%r44, %r28, %r14, %r43;
	mad.lo.s32 	%r45, %r31, %r13, %r44;
	mad.lo.s32 	%r46, %r34, %r50, %r45;
	mad.lo.s32 	%r47, %r37, %r11, %r46;
	mul.wide.s32 	%rd7, %r42, 4;
	add.s64 	%rd8, %rd1, %rd7;
	ld.global.f32 	%f1, [%rd8];
	mul.wide.s32 	%rd9, %r47, 4;
	add.s64 	%rd10, %rd2, %rd9;
	ld.global.f32 	%f2, [%rd10];
	add.f32 	%f3, %f1, %f2;
	mul.wide.s32 	%rd11, %r51, 4;
	add.s64 	%rd12, %rd3, %rd11;
	st.global.f32 	[%rd12], %f3;
	add.s32 	%r51, %r51, %r3;
	setp.lt.s32 	%p2, %r51, %r21;
	@%p2 bra 	$L__BB4_2;
$L__BB4_3:
	ret;

}
	// .globl	_Z12_add_64_16_5PdS_S_iiiiiiiiiiiiiiii
.visible .entry _Z12_add_64_16_5PdS_S_iiiiiiiiiiiiiiii(
	.param .u64 .ptr .align 1 _Z12_add_64_16_5PdS_S_iiiiiiiiiiiiiiii_param_0,
	.param .u64 .ptr .align 1 _Z12_add_64_16_5PdS_S_iiiiiiiiiiiiiiii_param_1,
	.param .u64 .ptr .align 1 _Z12_add_64_16_5PdS_S_iiiiiiiiiiiiiiii_param_2,
	.param .u32 _Z12_add_64_16_5PdS_S_iiiiiiiiiiiiiiii_param_3,
	.param .u32 _Z12_add_64_16_5PdS_S_iiiiiiiiiiiiiiii_param_4,
	.param .u32 _Z12_add_64_16_5PdS_S_iiiiiiiiiiiiiiii_param_5,
	.param .u32 _Z12_add_64_16_5PdS_S_iiiiiiiiiiiiiiii_param_6,
	.param .u32 _Z12_add_64_16_5PdS_S_iiiiiiiiiiiiiiii_param_7,
	.param .u32 _Z12_add_64_16_5PdS_S_iiiiiiiiiiiiiiii_param_8,
	.param .u32 _Z12_add_64_16_5PdS_S_iiiiiiiiiiiiiiii_param_9,
	.param .u32 _Z12_add_64_16_5PdS_S_iiiiiiiiiiiiiiii_param_10,
	.param .u32 _Z12_add_64_16_5PdS_S_iiiiiiiiiiiiiiii_param_11,
	.param .u32 _Z12_add_64_16_5PdS_S_iiiiiiiiiiiiiiii_param_12,
	.param .u32 _Z12_add_64_16_5PdS_S_iiiiiiiiiiiiiiii_param_13,
	.param .u32 _Z12_add_64_16_5PdS_S_iiiiiiiiiiiiiiii_param_14,
	.param .u32 _Z12_add_64_16_5PdS_S_iiiiiiiiiiiiiiii_param_15,
	.param .u32 _Z12_add_64_16_5PdS_S_iiiiiiiiiiiiiiii_param_16,
	.param .u32 _Z12_add_64_16_5PdS_S_iiiiiiiiiiiiiiii_param_17,
	.param .u32 _Z12_add_64_16_5PdS_S_iiiiiiiiiiiiiiii_param_18
)
{
	.reg .pred 	%p<3>;
	.reg .b32 	%r<52>;
	.reg .b64 	%rd<13>;
	.reg .b64 	%fd<4>;

	ld.param.u64 	%rd4, [_Z12_add_64_16_5PdS_S_iiiiiiiiiiiiiiii_param_0];
	ld.param.u64 	%rd5, [_Z12_add_64_16_5PdS_S_iiiiiiiiiiiiiiii_param_1];
	ld.param.u64 	%rd6, [_Z12_add_64_16_5PdS_S_iiiiiiiiiiiiiiii_param_2];
	ld.param.u32 	%r7, [_Z12_add_64_16_5PdS_S_iiiiiiiiiiiiiiii_param_4];
	ld.param.u32 	%r9, [_Z12_add_64_16_5PdS_S_iiiiiiiiiiiiiiii_param_6];
	ld.param.u32 	%r10, [_Z12_add_64_16_5PdS_S_iiiiiiiiiiiiiiii_param_7];
	ld.param.u32 	%r11, [_Z12_add_64_16_5PdS_S_iiiiiiiiiiiiiiii_param_8];
	ld.param.u32 	%r13, [_Z12_add_64_16_5PdS_S_iiiiiiiiiiiiiiii_param_10];
	ld.param.u32 	%r14, [_Z12_add_64_16_5PdS_S_iiiiiiiiiiiiiiii_param_11];
	ld.param.u32 	%r15, [_Z12_add_64_16_5PdS_S_iiiiiiiiiiiiiiii_param_12];
	ld.param.u32 	%r16, [_Z12_add_64_16_5PdS_S_iiiiiiiiiiiiiiii_param_13];
	ld.param.u32 	%r17, [_Z12_add_64_16_5PdS_S_iiiiiiiiiiiiiiii_param_14];
	ld.param.u32 	%r18, [_Z12_add_64_16_5PdS_S_iiiiiiiiiiiiiiii_param_15];
	ld.param.u32 	%r19, [_Z12_add_64_16_5PdS_S_iiiiiiiiiiiiiiii_param_16];
	ld.param.u32 	%r20, [_Z12_add_64_16_5PdS_S_iiiiiiiiiiiiiiii_param_17];
	ld.param.u32 	%r21, [_Z12_add_64_16_5PdS_S_iiiiiiiiiiiiiiii_param_18];
	mov.u32 	%r22, %tid.x;
	mov.u32 	%r23, %ctaid.x;
	mov.u32 	%r1, %ntid.x;
	mad.lo.s32 	%r51, %r23, %r1, %r22;
	setp.ge.s32 	%p1, %r51, %r21;
	@%p1 bra 	$L__BB5_3;
	mov.u32 	%r24, %nctaid.x;
	mul.lo.s32 	%r3, %r1, %r24;
	cvta.to.global.u64 	%rd1, %rd4;
	cvta.to.global.u64 	%rd2, %rd5;
	cvta.to.global.u64 	%rd3, %rd6;
$L__BB5_2:
	ld.param.u32 	%r50, [_Z12_add_64_16_5PdS_S_iiiiiiiiiiiiiiii_param_9];
	ld.param.u32 	%r49, [_Z12_add_64_16_5PdS_S_iiiiiiiiiiiiiiii_param_5];
	ld.param.u32 	%r48, [_Z12_add_64_16_5PdS_S_iiiiiiiiiiiiiiii_param_3];
	div.s32 	%r25, %r51, %r20;
	mul.lo.s32 	%r26, %r25, %r20;
	sub.s32 	%r27, %r51, %r26;
	div.s32 	%r28, %r27, %r19;
	mul.lo.s32 	%r29, %r28, %r19;
	sub.s32 	%r30, %r27, %r29;
	div.s32 	%r31, %r30, %r18;
	mul.lo.s32 	%r32, %r31, %r18;
	sub.s32 	%r33, %r30, %r32;
	div.s32 	%r34, %r33, %r17;
	mul.lo.s32 	%r35, %r34, %r17;
	sub.s32 	%r36, %r33, %r35;
	div.s32 	%r37, %r36, %r16;
	mul.lo.s32 	%r38, %r25, %r10;
	mad.lo.s32 	%r39, %r28, %r9, %r38;
	mad.lo.s32 	%r40, %r31, %r49, %r39;
	mad.lo.s32 	%r41, %r34, %r7, %r40;
	mad.lo.s32 	%r42, %r37, %r48, %r41;
	mul.lo.s32 	%r43, %r25, %r15;
	mad.lo.s32 	%r44, %r28, %r14, %r43;
	mad.lo.s32 	%r45, %r31, %r13, %r44;
	mad.lo.s32 	%r46, %r34, %r50, %r45;
	mad.lo.s32 	%r47, %r37, %r11, %r46;
	mul.wide.s32 	%rd7, %r42, 8;
	add.s64 	%rd8, %rd1, %rd7;
	ld.global.f64 	%fd1, [%rd8];
	mul.wide.s32 	%rd9, %r47, 8;
	add.s64 	%rd10, %rd2, %rd9;
	ld.global.f64 	%fd2, [%rd10];
	add.f64 	%fd3, %fd1, %fd2;
	mul.wide.s32 	%rd11, %r51, 8;
	add.s64 	%rd12, %rd3, %rd11;
	st.global.f64 	[%rd12], %fd3;
	add.s32 	%r51, %r51, %r3;
	setp.lt.s32 	%p2, %r51, %r21;
	@%p2 bra 	$L__BB5_2;
$L__BB5_3:
	ret;

}
	// .globl	_Z12_sub_32_16_3PfS_S_iiiiiiiiii
.visible .entry _Z12_sub_32_16_3PfS_S_iiiiiiiiii(
	.param .u64 .ptr .align 1 _Z12_sub_32_16_3PfS_S_iiiiiiiiii_param_0,
	.param .u64 .ptr .align 1 _Z12_sub_32_16_3PfS_S_iiiiiiiiii_param_1,
	.param .u64 .ptr .align 1 _Z12_sub_32_16_3PfS_S_iiiiiiiiii_param_2,
	.param .u32 _Z12_sub_32_16_3PfS_S_iiiiiiiiii_param_3,
	.param .u32 _Z12_sub_32_16_3PfS_S_iiiiiiiiii_param_4,
	.param .u32 _Z12_sub_32_16_3PfS_S_iiiiiiiiii_param_5,
	.param .u32 _Z12_sub_32_16_3PfS_S_iiiiiiiiii_param_6,
	.param .u32 _Z12_sub_32_16_3PfS_S_iiiiiiiiii_param_7,
	.param .u32 _Z12_sub_32_16_3PfS_S_iiiiiiiiii_param_8,
	.param .u32 _Z12_sub_32_16_3PfS_S_iiiiiiiiii_param_9,
	.param .u32 _Z12_sub_32_16_3PfS_S_iiiiiiiiii_param_10,
	.param .u32 _Z12_sub_32_16_3PfS_S_iiiiiiiiii_param_11,
	.param .u32 _Z12_sub_32_16_3PfS_S_iiiiiiiiii_param_12
)
{
	.reg .pred 	%p<3>;
	.reg .b32 	%r<33>;
	.reg .b32 	%f<4>;
	.reg .b64 	%rd<13>;

	ld.param.u64 	%rd4, [_Z12_sub_32_16_3PfS_S_iiiiiiiiii_param_0];
	ld.param.u64 	%rd5, [_Z12_sub_32_16_3PfS_S_iiiiiiiiii_param_1];
	ld.param.u64 	%rd6, [_Z12_sub_32_16_3PfS_S_iiiiiiiiii_param_2];
	ld.param.u32 	%r6, [_Z12_sub_32_16_3PfS_S_iiiiiiiiii_param_3];
	ld.param.u32 	%r7, [_Z12_sub_32_16_3PfS_S_iiiiiiiiii_param_4];
	ld.param.u32 	%r8, [_Z12_sub_32_16_3PfS_S_iiiiiiiiii_param_5];
	ld.param.u32 	%r9, [_Z12_sub_32_16_3PfS_S_iiiiiiiiii_param_6];
	ld.param.u32 	%r10, [_Z12_sub_32_16_3PfS_S_iiiiiiiiii_param_7];
	ld.param.u32 	%r11, [_Z12_sub_32_16_3PfS_S_iiiiiiiiii_param_8];
	ld.param.u32 	%r12, [_Z12_sub_32_16_3PfS_S_iiiiiiiiii_param_9];
	ld.param.u32 	%r13, [_Z12_sub_32_16_3PfS_S_iiiiiiiiii_param_10];
	ld.param.u32 	%r14, [_Z12_sub_32_16_3PfS_S_iiiiiiiiii_param_11];
	ld.param.u32 	%r15, [_Z12_sub_32_16_3PfS_S_iiiiiiiiii_param_12];
	mov.u32 	%r16, %tid.x;
	mov.u32 	%r17, %ctaid.x;
	mov.u32 	%r1, %ntid.x;
	mad.lo.s32 	%r32, %r17, %r1, %r16;
	setp.ge.s32 	%p1, %r32, %r15;
	@%p1 bra 	$L__BB6_3;
	mov.u32 	%r18, %nctaid.x;
	mul.lo.s32 	%r3, %r1, %r18;
	cvta.to.global.u64 	%rd1, %rd4;
	cvta.to.global.u64 	%rd2, %rd5;
	cvta.to.global.u64 	%rd3, %rd6;
$L__BB6_2:
	div.s32 	%r19, %r32, %r14;
	mul.lo.s32 	%r20, %r19, %r14;
	sub.s32 	%r21, %r32, %r20;
	div.s32 	%r22, %r21, %r13;
	mul.lo.s32 	%r23, %r22, %r13;
	sub.s32 	%r24, %r21, %r23;
	div.s32 	%r25, %r24, %r12;
	mul.lo.s32 	%r26, %r19, %r8;
	mad.lo.s32 	%r27, %r22, %r7, %r26;
	mad.lo.s32 	%r28, %r25, %r6, %r27;
	mul.lo.s32 	%r29, %r19, %r11;
	mad.lo.s32 	%r30, %r22, %r10, %r29;
	mad.lo.s32 	%r31, %r25, %r9, %r30;
	mul.wide.s32 	%rd7, %r28, 4;
	add.s64 	%rd8, %rd1, %rd7;
	ld.global.f32 	%f1, [%rd8];
	mul.wide.s32 	%rd9, %r31, 4;
	add.s64 	%rd10, %rd2, %rd9;
	ld.global.f32 	%f2, [%rd10];
	sub.f32 	%f3, %f1, %f2;
	mul.wide.s32 	%rd11, %r32, 4;
	add.s64 	%rd12, %rd3, %rd11;
	st.global.f32 	[%rd12], %f3;
	add.s32 	%r32, %r32, %r3;
	setp.lt.s32 	%p2, %r32, %r15;
	@%p2 bra 	$L__BB6_2;
$L__BB6_3:
	ret;

}
	// .globl	_Z12_sub_64_16_3PdS_S_iiiiiiiiii
.visible .entry _Z12_sub_64_16_3PdS_S_iiiiiiiiii(
	.param .u64 .ptr .align 1 _Z12_sub_64_16_3PdS_S_iiiiiiiiii_param_0,
	.param .u64 .ptr .align 1 _Z12_sub_64_16_3PdS_S_iiiiiiiiii_param_1,
	.param .u64 .ptr .align 1 _Z12_sub_64_16_3PdS_S_iiiiiiiiii_param_2,
	.param .u32 _Z12_sub_64_16_3PdS_S_iiiiiiiiii_param_3,
	.param .u32 _Z12_sub_64_16_3PdS_S_iiiiiiiiii_param_4,
	.param .u32 _Z12_sub_64_16_3PdS_S_iiiiiiiiii_param_5,
	.param .u32 _Z12_sub_64_16_3PdS_S_iiiiiiiiii_param_6,
	.param .u32 _Z12_sub_64_16_3PdS_S_iiiiiiiiii_param_7,
	.param .u32 _Z12_sub_64_16_3PdS_S_iiiiiiiiii_param_8,
	.param .u32 _Z12_sub_64_16_3PdS_S_iiiiiiiiii_param_9,
	.param .u32 _Z12_sub_64_16_3PdS_S_iiiiiiiiii_param_10,
	.param .u32 _Z12_sub_64_16_3PdS_S_iiiiiiiiii_param_11,
	.param .u32 _Z12_sub_64_16_3PdS_S_iiiiiiiiii_param_12
)
{
	.reg .pred 	%p<3>;
	.reg .b32 	%r<33>;
	.reg .b64 	%rd<13>;
	.reg .b64 	%fd<4>;

	ld.param.u64 	%rd4, [_Z12_sub_64_16_3PdS_S_iiiiiiiiii_param_0];
	ld.param.u64 	%rd5, [_Z12_sub_64_16_3PdS_S_iiiiiiiiii_param_1];
	ld.param.u64 	%rd6, [_Z12_sub_64_16_3PdS_S_iiiiiiiiii_param_2];
	ld.param.u32 	%r6, [_Z12_sub_64_16_3PdS_S_iiiiiiiiii_param_3];
	ld.param.u32 	%r7, [_Z12_sub_64_16_3PdS_S_iiiiiiiiii_param_4];
	ld.param.u32 	%r8, [_Z12_sub_64_16_3PdS_S_iiiiiiiiii_param_5];
	ld.param.u32 	%r9, [_Z12_sub_64_16_3PdS_S_iiiiiiiiii_param_6];
	ld.param.u32 	%r10, [_Z12_sub_64_16_3PdS_S_iiiiiiiiii_param_7];
	ld.param.u32 	%r11, [_Z12_sub_64_16_3PdS_S_iiiiiiiiii_param_8];
	ld.param.u32 	%r12, [_Z12_sub_64_16_3PdS_S_iiiiiiiiii_param_9];
	ld.param.u32 	%r13, [_Z12_sub_64_16_3PdS_S_iiiiiiiiii_param_10];
	ld.param.u32 	%r14, [_Z12_sub_64_16_3PdS_S_iiiiiiiiii_param_11];
	ld.param.u32 	%r15, [_Z12_sub_64_16_3PdS_S_iiiiiiiiii_param_12];
	mov.u32 	%r16, %tid.x;
	mov.u32 	%r17, %ctaid.x;
	mov.u32 	%r1, %ntid.x;
	mad.lo.s32 	%r32, %r17, %r1, %r16;
	setp.ge.s32 	%p1, %r32, %r15;
	@%p1 bra 	$L__BB7_3;
	mov.u32 	%r18, %nctaid.x;
	mul.lo.s32 	%r3, %r1, %r18;
	cvta.to.global.u64 	%rd1, %rd4;
	cvta.to.global.u64 	%rd2, %rd5;
	cvta.to.global.u64 	%rd3, %rd6;
$L__BB7_2:
	div.s32 	%r19, %r32, %r14;
	mul.lo.s32 	%r20, %r19, %r14;
	sub.s32 	%r21, %r32, %r20;
	div.s32 	%r22, %r21, %r13;
	mul.lo.s32 	%r23, %r22, %r13;
	sub.s32 	%r24, %r21, %r23;
	div.s32 	%r25, %r24, %r12;
	mul.lo.s32 	%r26, %r19, %r8;
	mad.lo.s32 	%r27, %r22, %r7, %r26;
	mad.lo.s32 	%r28, %r25, %r6, %r27;
	mul.lo.s32 	%r29, %r19, %r11;
	mad.lo.s32 	%r30, %r22, %r10, %r29;
	mad.lo.s32 	%r31, %r25, %r9, %r30;
	mul.wide.s32 	%rd7, %r28, 8;
	add.s64 	%rd8, %rd1, %rd7;
	ld.global.f64 	%fd1, [%rd8];
	mul.wide.s32 	%rd9, %r31, 8;
	add.s64 	%rd10, %rd2, %rd9;
	ld.global.f64 	%fd2, [%rd10];
	sub.f64 	%fd3, %fd1, %fd2;
	mul.wide.s32 	%rd11, %r32, 8;
	add.s64 	%rd12, %rd3, %rd11;
	st.global.f64 	[%rd12], %fd3;
	add.s32 	%r32, %r32, %r3;
	setp.lt.s32 	%p2, %r32, %r15;
	@%p2 bra 	$L__BB7_2;
$L__BB7_3:
	ret;

}
	// .globl	_Z12_sub_32_16_4PfS_S_iiiiiiiiiiiii
.visible .entry _Z12_sub_32_16_4PfS_S_iiiiiiiiiiiii(
	.param .u64 .ptr .align 1 _Z12_sub_32_16_4PfS_S_iiiiiiiiiiiii_param_0,
	.param .u64 .ptr .align 1 _Z12_sub_32_16_4PfS_S_iiiiiiiiiiiii_param_1,
	.param .u64 .ptr .align 1 _Z12_sub_32_16_4PfS_S_iiiiiiiiiiiii_param_2,
	.param .u32 _Z12_sub_32_16_4PfS_S_iiiiiiiiiiiii_param_3,
	.param .u32 _Z12_sub_32_16_4PfS_S_iiiiiiiiiiiii_param_4,
	.param .u32 _Z12_sub_32_16_4PfS_S_iiiiiiiiiiiii_param_5,
	.param .u32 _Z12_sub_32_16_4PfS_S_iiiiiiiiiiiii_param_6,
	.param .u32 _Z12_sub_32_16_4PfS_S_iiiiiiiiiiiii_param_7,
	.param .u32 _Z12_sub_32_16_4PfS_S_iiiiiiiiiiiii_param_8,
	.param .u32 _Z12_sub_32_16_4PfS_S_iiiiiiiiiiiii_param_9,
	.param .u32 _Z12_sub_32_16_4PfS_S_iiiiiiiiiiiii_param_10,
	.param .u32 _Z12_sub_32_16_4PfS_S_iiiiiiiiiiiii_param_11,
	.param .u32 _Z12_sub_32_16_4PfS_S_iiiiiiiiiiiii_param_12,
	.param .u32 _Z12_sub_32_16_4PfS_S_iiiiiiiiiiiii_param_13,
	.param .u32 _Z12_sub_32_16_4PfS_S_iiiiiiiiiiiii_param_14,
	.param .u32 _Z12_sub_32_16_4PfS_S_iiiiiiiiiiiii_param_15
)
{
	.reg .pred 	%p<3>;
	.reg .b32 	%r<41>;
	.reg .b32 	%f<4>;
	.reg .b64 	%rd<13>;

	ld.param.u64 	%rd4, [_Z12_sub_32_16_4PfS_S_iiiiiiiiiiiii_param_0];
	ld.param.u64 	%rd5, [_Z12_sub_32_16_4PfS_S_iiiiiiiiiiiii_param_1];
	ld.param.u64 	%rd6, [_Z12_sub_32_16_4PfS_S_iiiiiiiiiiiii_param_2];
	ld.param.u32 	%r6, [_Z12_sub_32_16_4PfS_S_iiiiiiiiiiiii_param_3];
	ld.param.u32 	%r7, [_Z12_sub_32_16_4PfS_S_iiiiiiiiiiiii_param_4];
	ld.param.u32 	%r8, [_Z12_sub_32_16_4PfS_S_iiiiiiiiiiiii_param_5];
	ld.param.u32 	%r9, [_Z12_sub_32_16_4PfS_S_iiiiiiiiiiiii_param_6];
	ld.param.u32 	%r10, [_Z12_sub_32_16_4PfS_S_iiiiiiiiiiiii_param_7];
	ld.param.u32 	%r11, [_Z12_sub_32_16_4PfS_S_iiiiiiiiiiiii_param_8];
	ld.param.u32 	%r12, [_Z12_sub_32_16_4PfS_S_iiiiiiiiiiiii_param_9];
	ld.param.u32 	%r13, [_Z12_sub_32_16_4PfS_S_iiiiiiiiiiiii_param_10];
	ld.param.u32 	%r14, [_Z12_sub_32_16_4PfS_S_iiiiiiiiiiiii_param_11];
	ld.param.u32 	%r15, [_Z12_sub_32_16_4PfS_S_iiiiiiiiiiiii_param_12];
	ld.param.u32 	%r16, [_Z12_sub_32_16_4PfS_S_iiiiiiiiiiiii_param_13];
	ld.param.u32 	%r17, [_Z12_sub_32_16_4PfS_S_iiiiiiiiiiiii_param_14];
	ld.param.u32 	%r18, [_Z12_sub_32_16_4PfS_S_iiiiiiiiiiiii_param_15];
	mov.u32 	%r19, %tid.x;
	mov.u32 	%r20, %ctaid.x;
	mov.u32 	%r1, %ntid.x;
	mad.lo.s32 	%r40, %r20, %r1, %r19;
	setp.ge.s32 	%p1, %r40, %r18;
	@%p1 bra 	$L__BB8_3;
	mov.u32 	%r21, %nctaid.x;
	mul.lo.s32 	%r3, %r1, %r21;
	cvta.to.global.u64 	%rd1, %rd4;
	cvta.to.global.u64 	%rd2, %rd5;
	cvta.to.global.u64 	%rd3, %rd6;
$L__BB8_2:
	div.s32 	%r22, %r40, %r17;
	mul.lo.s32 	%r23, %r22, %r17;
	sub.s32 	%r24, %r40, %r23;
	div.s32 	%r25, %r24, %r16;
	mul.lo.s32 	%r26, %r25, %r16;
	sub.s32 	%r27, %r24, %r26;
	div.s32 	%r28, %r27, %r15;
	mul.lo.s32 	%r29, %r28, %r15;
	sub.s32 	%r30, %r27, %r29;
	div.s32 	%r31, %r30, %r14;
	mul.lo.s32 	%r32, %r22, %r9;
	mad.lo.s32 	%r33, %r25, %r8, %r32;
	mad.lo.s32 	%r34, %r28, %r7, %r33;
	mad.lo.s32 	%r35, %r31, %r6, %r34;
	mul.lo.s32 	%r36, %r22, %r13;
	mad.lo.s32 	%r37, %r25, %r12, %r36;
	mad.lo.s32 	%r38, %r28, %r11, %r37;
	mad.lo.s32 	%r39, %r31, %r10, %r38;
	mul.wide.s32 	%rd7, %r35, 4;
	add.s64 	%rd8, %rd1, %rd7;
	ld.global.f32 	%f1, [%rd8];
	mul.wide.s32 	%rd9, %r39, 4;
	add.s64 	%rd10, %rd2, %rd9;
	ld.global.f32 	%f2, [%rd10];
	sub.f32 	%f3, %f1, %f2;
	mul.wide.s32 	%rd11, %r40, 4;
	add.s64 	%rd12, %rd3, %rd11;
	st.global.f32 	[%rd12], %f3;
	add.s32 	%r40, %r40, %r3;
	setp.lt.s32 	%p2, %r40, %r18;
	@%p2 bra 	$L__BB8_2;
$L__BB8_3:
	ret;

}
	// .globl	_Z12_sub_64_16_4PdS_S_iiiiiiiiiiiii
.visible .entry _Z12_sub_64_16_4PdS_S_iiiiiiiiiiiii(
	.param .u64 .ptr .align 1 _Z12_sub_64_16_4PdS_S_iiiiiiiiiiiii_param_0,
	.param .u64 .ptr .align 1 _Z12_sub_64_16_4PdS_S_iiiiiiiiiiiii_param_1,
	.param .u64 .ptr .align 1 _Z12_sub_64_16_4PdS_S_iiiiiiiiiiiii_param_2,
	.param .u32 _Z12_sub_64_16_4PdS_S_iiiiiiiiiiiii_param_3,
	.param .u32 _Z12_sub_64_16_4PdS_S_iiiiiiiiiiiii_param_4,
	.param .u32 _Z12_sub_64_16_4PdS_S_iiiiiiiiiiiii_param_5,
	.param .u32 _Z12_sub_64_16_4PdS_S_iiiiiiiiiiiii_param_6,
	.param .u32 _Z12_sub_64_16_4PdS_S_iiiiiiiiiiiii_param_7,
	.param .u32 _Z12_sub_64_16_4PdS_S_iiiiiiiiiiiii_param_8,
	.param .u32 _Z12_sub_64_16_4PdS_S_iiiiiiiiiiiii_param_9,
	.param .u32 _Z12_sub_64_16_4PdS_S_iiiiiiiiiiiii_param_10,
	.param .u32 _Z12_sub_64_16_4PdS_S_iiiiiiiiiiiii_param_11,
	.param .u32 _Z12_sub_64_16_4PdS_S_iiiiiiiiiiiii_param_12,
	.param .u32 _Z12_sub_64_16_4PdS_S_iiiiiiiiiiiii_param_13,
	.param .u32 _Z12_sub_64_16_4PdS_S_iiiiiiiiiiiii_param_14,
	.param .u32 _Z12_sub_64_16_4PdS_S_iiiiiiiiiiiii_param_15
)
{
	.reg .pred 	%p<3>;
	.reg .b32 	%r<41>;
	.reg .b64 	%rd<13>;
	.reg .b64 	%fd<4>;

	ld.param.u64 	%rd4, [_Z12_sub_64_16_4PdS_S_iiiiiiiiiiiii_param_0];
	ld.param.u64 	%rd5, [_Z12_sub_64_16_4PdS_S_iiiiiiiiiiiii_param_1];
	ld.param.u64 	%rd6, [_Z12_sub_64_16_4PdS_S_iiiiiiiiiiiii_param_2];
	ld.param.u32 	%r6, [_Z12_sub_64_16_4PdS_S_iiiiiiiiiiiii_param_3];
	ld.param.u32 	%r7, [_Z12_sub_64_16_4PdS_S_iiiiiiiiiiiii_param_4];
	ld.param.u32 	%r8, [_Z12_sub_64_16_4PdS_S_iiiiiiiiiiiii_param_5];
	ld.param.u32 	%r9, [_Z12_sub_64_16_4PdS_S_iiiiiiiiiiiii_param_6];
	ld.param.u32 	%r10, [_Z12_sub_64_16_4PdS_S_iiiiiiiiiiiii_param_7];
	ld.param.u32 	%r11, [_Z12_sub_64_16_4PdS_S_iiiiiiiiiiiii_param_8];
	ld.param.u32 	%r12, [_Z12_sub_64_16_4PdS_S_iiiiiiiiiiiii_param_9];
	ld.param.u32 	%r13, [_Z12_sub_64_16_4PdS_S_iiiiiiiiiiiii_param_10];
	ld.param.u32 	%r14, [_Z12_sub_64_16_4PdS_S_iiiiiiiiiiiii_param_11];
	ld.param.u32 	%r15, [_Z12_sub_64_16_4PdS_S_iiiiiiiiiiiii_param_12];
	ld.param.u32 	%r16, [_Z12_sub_64_16_4PdS_S_iiiiiiiiiiiii_param_13];
	ld.param.u32 	%r17, [_Z12_sub_64_16_4PdS_S_iiiiiiiiiiiii_param_14];
	ld.param.u32 	%r18, [_Z12_sub_64_16_4PdS_S_iiiiiiiiiiiii_param_15];
	mov.u32 	%r19, %tid.x;
	mov.u32 	%r20, %ctaid.x;
	mov.u32 	%r1, %ntid.x;
	mad.lo.s32 	%r40, %r20, %r1, %r19;
	setp.ge.s32 	%p1, %r40, %r18;
	@%p1 bra 	$L__BB9_3;
	mov.u32 	%r21, %nctaid.x;
	mul.lo.s32 	%r3, %r1, %r21;
	cvta.to.global.u64 	%rd1, %rd4;
	cvta.to.global.u64 	%rd2, %rd5;
	cvta.to.global.u64 	%rd3, %rd6;
$L__BB9_2:
	div.s32 	%r22, %r40, %r17;
	mul.lo.s32 	%r23, %r22, %r17;
	sub.s32 	%r24, %r40, %r23;
	div.s32 	%r25, %r24, %r16;
	mul.lo.s32 	%r26, %r25, %r16;
	sub.s32 	%r27, %r24, %r26;
	div.s32 	%r28, %r27, %r15;
	mul.lo.s32 	%r29, %r28, %r15;
	sub.s32 	%r30, %r27, %r29;
	div.s32 	%r31, %r30, %r14;
	mul.lo.s32 	%r32, %r22, %r9;
	mad.lo.s32 	%r33, %r25, %r8, %r32;
	mad.lo.s32 	%r34, %r28, %r7, %r33;
	mad.lo.s32 	%r35, %r31, %r6, %r34;
	mul.lo.s32 	%r36, %r22, %r13;
	mad.lo.s32 	%r37, %r25, %r12, %r36;
	mad.lo.s32 	%r38, %r28, %r11, %r37;
	mad.lo.s32 	%r39, %r31, %r10, %r38;
	mul.wide.s32 	%rd7, %r35, 8;
	add.s64 	%rd8, %rd1, %rd7;
	ld.global.f64 	%fd1, [%rd8];
	mul.wide.s32 	%rd9, %r39, 8;
	add.s64 	%rd10, %rd2, %rd9;
	ld.global.f64 	%fd2, [%rd10];
	sub.f64 	%fd3, %fd1, %fd2;
	mul.wide.s32 	%rd11, %r40, 8;
	add.s64 	%rd12, %rd3, %rd11;
	st.global.f64 	[%rd12], %fd3;
	add.s32 	%r40, %r40, %r3;
	setp.lt.s32 	%p2, %r40, %r18;
	@%p2 bra 	$L__BB9_2;
$L__BB9_3:
	ret;

}
	// .globl	_Z12_sub_32_16_5PfS_S_iiiiiiiiiiiiiiii
.visible .entry _Z12_sub_32_16_5PfS_S_iiiiiiiiiiiiiiii(
	.param .u64 .ptr .align 1 _Z12_sub_32_16_5PfS_S_iiiiiiiiiiiiiiii_param_0,
	.param .u64 .ptr .align 1 _Z12_sub_32_16_5PfS_S_iiiiiiiiiiiiiiii_param_1,
	.param .u64 .ptr .align 1 _Z12_sub_32_16_5PfS_S_iiiiiiiiiiiiiiii_param_2,
	.param .u32 _Z12_sub_32_16_5PfS_S_iiiiiiiiiiiiiiii_param_3,
	.param .u32 _Z12_sub_32_16_5PfS_S_iiiiiiiiiiiiiiii_param_4,
	.param .u32 _Z12_sub_32_16_5PfS_S_iiiiiiiiiiiiiiii_param_5,
	.param .u32 _Z12_sub_32_16_5PfS_S_iiiiiiiiiiiiiiii_param_6,
	.param .u32 _Z12_sub_32_16_5PfS_S_iiiiiiiiiiiiiiii_param_7,
	.param .u32 _Z12_sub_32_16_5PfS_S_iiiiiiiiiiiiiiii_param_8,
	.param .u32 _Z12_sub_32_16_5PfS_S_iiiiiiiiiiiiiiii_param_9,
	.param .u32 _Z12_sub_32_16_5PfS_S_iiiiiiiiiiiiiiii_param_10,
	.param .u32 _Z12_sub_32_16_5PfS_S_iiiiiiiiiiiiiiii_param_11,
	.param .u32 _Z12_sub_32_16_5PfS_S_iiiiiiiiiiiiiiii_param_12,
	.param .u32 _Z12_sub_32_16_5PfS_S_iiiiiiiiiiiiiiii_param_13,
	.param .u32 _Z12_sub_32_16_5PfS_S_iiiiiiiiiiiiiiii_param_14,
	.param .u32 _Z12_sub_32_16_5PfS_S_iiiiiiiiiiiiiiii_param_15,
	.param .u32 _Z12_sub_32_16_5PfS_S_iiiiiiiiiiiiiiii_param_16,
	.param .u32 _Z12_sub_32_16_5PfS_S_iiiiiiiiiiiiiiii_param_17,
	.param .u32 _Z12_sub_32_16_5PfS_S_iiiiiiiiiiiiiiii_param_18
)
{
	.reg .pred 	%p<3>;
	.reg .b32 	%r<52>;
	.reg .b32 	%f<4>;
	.reg .b64 	%rd<13>;

	ld.param.u64 	%rd4, [_Z12_sub_32_16_5PfS_S_iiiiiiiiiiiiiiii_param_0];
	ld.param.u64 	%rd5, [_Z12_sub_32_16_5PfS_S_iiiiiiiiiiiiiiii_param_1];
	ld.param.u64 	%rd6, [_Z12_sub_32_16_5PfS_S_iiiiiiiiiiiiiiii_param_2];
	ld.param.u32 	%r7, [_Z12_sub_32_16_5PfS_S_iiiiiiiiiiiiiiii_param_4];
	ld.param.u32 	%r9, [_Z12_sub_32_16_5PfS_S_iiiiiiiiiiiiiiii_param_6];
	ld.param.u32 	%r10, [_Z12_sub_32_16_5PfS_S_iiiiiiiiiiiiiiii_param_7];
	ld.param.u32 	%r11, [_Z12_sub_32_16_5PfS_S_iiiiiiiiiiiiiiii_param_8];
	ld.param.u32 	%r13, [_Z12_sub_32_16_5PfS_S_iiiiiiiiiiiiiiii_param_10];
	ld.param.u32 	%r14, [_Z12_sub_32_16_5PfS_S_iiiiiiiiiiiiiiii_param_11];
	ld.param.u32 	%r15, [_Z12_sub_32_16_5PfS_S_iiiiiiiiiiiiiiii_param_12];
	ld.param.u32 	%r16, [_Z12_sub_32_16_5PfS_S_iiiiiiiiiiiiiiii_param_13];
	ld.param.u32 	%r17, [_Z12_sub_32_16_5PfS_S_iiiiiiiiiiiiiiii_param_14];
	ld.param.u32 	%r18, [_Z12_sub_32_16_5PfS_S_iiiiiiiiiiiiiiii_param_15];
	ld.param.u32 	%r19, [_Z12_sub_32_16_5PfS_S_iiiiiiiiiiiiiiii_param_16];
	ld.param.u32 	%r20, [_Z12_sub_32_16_5PfS_S_iiiiiiiiiiiiiiii_param_17];
	ld.param.u32 	%r21, [_Z12_sub_32_16_5PfS_S_iiiiiiiiiiiiiiii_param_18];
	mov.u32 	%r22, %tid.x;
	mov.u32 	%r23, %ctaid.x;
	mov.u32 	%r1, %ntid.x;
	mad.lo.s32 	%r51, %r23, %r1, %r22;
	setp.ge.s32 	%p1, %r51, %r21;
	@%p1 bra 	$L__BB10_3;
	mov.u32 	%r24, %nctaid.x;
	mul.lo.s32 	%r3, %r1, %r24;
	cvta.to.global.u64 	%rd1, %rd4;
	cvta.to.global.u64 	%rd2, %rd5;
	cvta.to.global.u64 	%rd3, %rd6;
$L__BB10_2:
	ld.param.u32 	%r50, [_Z12_sub_32_16_5PfS_S_iiiiiiiiiiiiiiii_param_9];
	ld.param.u32 	%r49, [_Z12_sub_32_16_5PfS_S_iiiiiiiiiiiiiiii_param_5];
	ld.param.u32 	%r48, [_Z12_sub_32_16_5PfS_S_iiiiiiiiiiiiiiii_param_3];
	div.s32 	%r25, %r51, %r20;
	mul.lo.s32 	%r26, %r25, %r20;
	sub.s32 	%r27, %r51, %r26;
	div.s32 	%r28, %r27, %r19;
	mul.lo.s32 	%r29, %r28, %r19;
	sub.s32 	%r30, %r27, %r29;
	div.s32 	%r31, %r30, %r18;
	mul.lo.s32 	%r32, %r31, %r18;
	sub.s32 	%r33, %r30, %r32;
	div.s32 	%r34, %r33, %r17;
	mul.lo.s32 	%r35, %r34, %r17;
	sub.s32 	%r36, %r33, %r35;
	div.s32 	%r37, %r36, %r16;
	mul.lo.s32 	%r38, %r25, %r10;
	mad.lo.s32 	%r39, %r28, %r9, %r38;
	mad.lo.s32 	%r40, %r31, %r49, %r39;
	mad.lo.s32 	%r41, %r34, %r7, %r40;
	mad.lo.s32 	%r42, %r37, %r48, %r41;
	mul.lo.s32 	%r43, %r25, %r15;
	mad.lo.s32 	%r44, %r28, %r14, %r43;
	mad.lo.s32 	%r45, %r31, %r13, %r44;
	mad.lo.s32 	%r46, %r34, %r50, %r45;
	mad.lo.s32 	%r47, %r37, %r11, %r46;
	mul.wide.s32 	%rd7, %r42, 4;
	add.s64 	%rd8, %rd1, %rd7;
	ld.global.f32 	%f1, [%rd8];
	mul.wide.s32 	%rd9, %r47, 4;
	add.s64 	%rd10, %rd2, %rd9;
	ld.global.f32 	%f2, [%rd10];
	sub.f32 	%f3, %f1, %f2;
	mul.wide.s32 	%rd11, %r51, 4;
	add.s64 	%rd12, %rd3, %rd11;
	st.global.f32 	[%rd12], %f3;
	add.s32 	%r51, %r51, %r3;
	setp.lt.s32 	%p2, %r51, %r21;
	@%p2 bra 	$L__BB10_2;
$L__BB10_3:
	ret;

}
	// .globl	_Z12_sub_64_16_5PdS_S_iiiiiiiiiiiiiiii
.visible .entry _Z12_sub_64_16_5PdS_S_iiiiiiiiiiiiiiii(
	.param .u64 .ptr .align 1 _Z12_sub_64_16_5PdS_S_iiiiiiiiiiiiiiii_param_0,
	.param .u64 .ptr .align 1 _Z12_sub_64_16_5PdS_S_iiiiiiiiiiiiiiii_param_1,
	.param .u64 .ptr .align 1 _Z12_sub_64_16_5PdS_S_iiiiiiiiiiiiiiii_param_2,
	.param .u32 _Z12_sub_64_16_5PdS_S_iiiiiiiiiiiiiiii_param_3,
	.param .u32 _Z12_sub_64_16_5PdS_S_iiiiiiiiiiiiiiii_param_4,
	.param .u32 _Z12_sub_64_16_5PdS_S_iiiiiiiiiiiiiiii_param_5,
	.param .u32 _Z12_sub_64_16_5PdS_S_iiiiiiiiiiiiiiii_param_6,
	.param .u32 _Z12_sub_64_16_5PdS_S_iiiiiiiiiiiiiiii_param_7,
	.param .u32 _Z12_sub_64_16_5PdS_S_iiiiiiiiiiiiiiii_param_8,
	.param .u32 _Z12_sub_64_16_5PdS_S_iiiiiiiiiiiiiiii_param_9,
	.param .u32 _Z12_sub_64_16_5PdS_S_iiiiiiiiiiiiiiii_param_10,
	.param .u32 _Z12_sub_64_16_5PdS_S_iiiiiiiiiiiiiiii_param_11,
	.param .u32 _Z12_sub_64_16_5PdS_S_iiiiiiiiiiiiiiii_param_12,
	.param .u32 _Z12_sub_64_16_5PdS_S_iiiiiiiiiiiiiiii_param_13,
	.param .u32 _Z12_sub_64_16_5PdS_S_iiiiiiiiiiiiiiii_param_14,
	.param .u32 _Z12_sub_64_16_5PdS_S_iiiiiiiiiiiiiiii_param_15,
	.param .u32 _Z12_sub_64_16_5PdS_S_iiiiiiiiiiiiiiii_param_16,
	.param .u32 _Z12_sub_64_16_5PdS_S_iiiiiiiiiiiiiiii_param_17,
	.param .u32 _Z12_sub_64_16_5PdS_S_iiiiiiiiiiiiiiii_param_18
)
{
	.reg .pred 	%p<3>;
	.reg .b32 	%r<52>;
	.reg .b64 	%rd<13>;
	.reg .b64 	%fd<4>;

	ld.param.u64 	%rd4, [_Z12_sub_64_16_5PdS_S_iiiiiiiiiiiiiiii_param_0];
	ld.param.u64 	%rd5, [_Z12_sub_64_16_5PdS_S_iiiiiiiiiiiiiiii_param_1];
	ld.param.u64 	%rd6, [_Z12_sub_64_16_5PdS_S_iiiiiiiiiiiiiiii_param_2];
	ld.param.u32 	%r7, [_Z12_sub_64_16_5PdS_S_iiiiiiiiiiiiiiii_param_4];
	ld.param.u32 	%r9, [_Z12_sub_64_16_5PdS_S_iiiiiiiiiiiiiiii_param_6];
	ld.param.u32 	%r10, [_Z12_sub_64_16_5PdS_S_iiiiiiiiiiiiiiii_param_7];
	ld.param.u32 	%r11, [_Z12_sub_64_16_5PdS_S_iiiiiiiiiiiiiiii_param_8];
	ld.param.u32 	%r13, [_Z12_sub_64_16_5PdS_S_iiiiiiiiiiiiiiii_param_10];
	ld.param.u32 	%r14, [_Z12_sub_64_16_5PdS_S_iiiiiiiiiiiiiiii_param_11];
	ld.param.u32 	%r15, [_Z12_sub_64_16_5PdS_S_iiiiiiiiiiiiiiii_param_12];
	ld.param.u32 	%r16, [_Z12_sub_64_16_5PdS_S_iiiiiiiiiiiiiiii_param_13];
	ld.param.u32 	%r17, [_Z12_sub_64_16_5PdS_S_iiiiiiiiiiiiiiii_param_14];
	ld.param.u32 	%r18, [_Z12_sub_64_16_5PdS_S_iiiiiiiiiiiiiiii_param_15];
	ld.param.u32 	%r19, [_Z12_sub_64_16_5PdS_S_iiiiiiiiiiiiiiii_param_16];
	ld.param.u32 	%r20, [_Z12_sub_64_16_5PdS_S_iiiiiiiiiiiiiiii_param_17];
	ld.param.u32 	%r21, [_Z12_sub_64_16_5PdS_S_iiiiiiiiiiiiiiii_param_18];
	mov.u32 	%r22, %tid.x;
	mov.u32 	%r23, %ctaid.x;
	mov.u32 	%r1, %ntid.x;
	mad.lo.s32 	%r51, %r23, %r1, %r22;
	setp.ge.s32 	%p1, %r51, %r21;
	@%p1 bra 	$L__BB11_3;
	mov.u32 	%r24, %nctaid.x;
	mul.lo.s32 	%r3, %r1, %r24;
	cvta.to.global.u64 	%rd1, %rd4;
	cvta.to.global.u64 	%rd2, %rd5;
	cvta.to.global.u64 	%rd3, %rd6;
$L__BB11_2:
	ld.param.u32 	%r50, [_Z12_sub_64_16_5PdS_S_iiiiiiiiiiiiiiii_param_9];
	ld.param.u32 	%r49, [_Z12_sub_64_16_5PdS_S_iiiiiiiiiiiiiiii_param_5];
	ld.param.u32 	%r48, [_Z12_sub_64_16_5PdS_S_iiiiiiiiiiiiiiii_param_3];
	div.s32 	%r25, %r51, %r20;
	mul.lo.s32 	%r26, %r25, %r20;
	sub.s32 	%r27, %r51, %r26;
	div.s32 	%r28, %r27, %r19;
	mul.lo.s32 	%r29, %r28, %r19;
	sub.s32 	%r30, %r27, %r29;
	div.s32 	%r31, %r30, %r18;
	mul.lo.s32 	%r32, %r31, %r18;
	sub.s32 	%r33, %r30, %r32;
	div.s32 	%r34, %r33, %r17;
	mul.lo.s32 	%r35, %r34, %r17;
	sub.s32 	%r36, %r33, %r35;
	div.s32 	%r37, %r36, %r16;
	mul.lo.s32 	%r38, %r25, %r10;
	mad.lo.s32 	%r39, %r28, %r9, %r38;
	mad.lo.s32 	%r40, %r31, %r49, %r39;
	mad.lo.s32 	%r41, %r34, %r7, %r40;
	mad.lo.s32 	%r42, %r37, %r48, %r41;
	mul.lo.s32 	%r43, %r25, %r15;
	mad.lo.s32 	%r44, %r28, %r14, %r43;
	mad.lo.s32 	%r45, %r31, %r13, %r44;
	mad.lo.s32 	%r46, %r34, %r50, %r45;
	mad.lo.s32 	%r47, %r37, %r11, %r46;
	mul.wide.s32 	%rd7, %r42, 8;
	add.s64 	%rd8, %rd1, %rd7;
	ld.global.f64 	%fd1, [%rd8];
	mul.wide.s32 	%rd9, %r47, 8;
	add.s64 	%rd10, %rd2, %rd9;
	ld.global.f64 	%fd2, [%rd10];
	sub.f64 	%fd3, %fd1, %fd2;
	mul.wide.s32 	%rd11, %r51, 8;
	add.s64 	%rd12, %rd3, %rd11;
	st.global.f64 	[%rd12], %fd3;
	add.s32 	%r51, %r51, %r3;
	setp.lt.s32 	%p2, %r51, %r21;
	@%p2 bra 	$L__BB11_2;
$L__BB11_3:
	ret;

}
	// .globl	_Z12_mul_32_16_3PfS_S_iiiiiiiiii
.visible .entry _Z12_mul_32_16_3PfS_S_iiiiiiiiii(
	.param .u64 .ptr .align 1 _Z12_mul_32_16_3PfS_S_iiiiiiiiii_param_0,
	.param .u64 .ptr .align 1 _Z12_mul_32_16_3PfS_S_iiiiiiiiii_param_1,
	.param .u64 .ptr .align 1 _Z12_mul_32_16_3PfS_S_iiiiiiiiii_param_2,
	.param .u32 _Z12_mul_32_16_3PfS_S_iiiiiiiiii_param_3,
	.param .u32 _Z12_mul_32_16_3PfS_S_iiiiiiiiii_param_4,
	.param .u32 _Z12_mul_32_16_3PfS_S_iiiiiiiiii_param_5,
	.param .u32 _Z12_mul_32_16_3PfS_S_iiiiiiiiii_param_6,
	.param .u32 _Z12_mul_32_16_3PfS_S_iiiiiiiiii_param_7,
	.param .u32 _Z12_mul_32_16_3PfS_S_iiiiiiiiii_param_8,
	.param .u32 _Z12_mul_32_16_3PfS_S_iiiiiiiiii_param_9,
	.param .u32 _Z12_mul_32_16_3PfS_S_iiiiiiiiii_param_10,
	.param .u32 _Z12_mul_32_16_3PfS_S_iiiiiiiiii_param_11,
	.param .u32 _Z12_mul_32_16_3PfS_S_iiiiiiiiii_param_12
)
{
	.reg .pred 	%p<3>;
	.reg .b32 	%r<33>;
	.reg .b32 	%f<4>;
	.reg .b64 	%rd<13>;

	ld.param.u64 	%rd4, [_Z12_mul_32_16_3PfS_S_iiiiiiiiii_param_0];
	ld.param.u64 	%rd5, [_Z12_mul_32_16_3PfS_S_iiiiiiiiii_param_1];
	ld.param.u64 	%rd6, [_Z12_mul_32_16_3PfS_S_iiiiiiiiii_param_2];
	ld.param.u32 	%r6, [_Z12_mul_32_16_3PfS_S_iiiiiiiiii_param_3];
	ld.param.u32 	%r7, [_Z12_mul_32_16_3PfS_S_iiiiiiiiii_param_4];
	ld.param.u32 	%r8, [_Z12_mul_32_16_3PfS_S_iiiiiiiiii_param_5];
	ld.param.u32 	%r9, [_Z12_mul_32_16_3PfS_S_iiiiiiiiii_param_6];
	ld.param.u32 	%r10, [_Z12_mul_32_16_3PfS_S_iiiiiiiiii_param_7];
	ld.param.u32 	%r11, [_Z12_mul_32_16_3PfS_S_iiiiiiiiii_param_8];
	ld.param.u32 	%r12, [_Z12_mul_32_16_3PfS_S_iiiiiiiiii_param_9];
	ld.param.u32 	%r13, [_Z12_mul_32_16_3PfS_S_iiiiiiiiii_param_10];
	ld.param.u32 	%r14, [_Z12_mul_32_16_3PfS_S_iiiiiiiiii_param_11];
	ld.param.u32 	%r15, [_Z12_mul_32_16_3PfS_S_iiiiiiiiii_param_12];
	mov.u32 	%r16, %tid.x;
	mov.u32 	%r17, %ctaid.x;
	mov.u32 	%r1, %ntid.x;
	mad.lo.s32 	%r32, %r17, %r1, %r16;
	setp.ge.s32 	%p1, %r32, %r15;
	@%p1 bra 	$L__BB12_3;
	mov.u32 	%r18, %nctaid.x;
	mul.lo.s32 	%r3, %r1, %r18;
	cvta.to.global.u64 	%rd1, %rd4;
	cvta.to.global.u64 	%rd2, %rd5;
	cvta.to.global.u64 	%rd3, %rd6;
$L__BB12_2:
	div.s32 	%r19, %r32, %r14;
	mul.lo.s32 	%r20, %r19, %r14;
	sub.s32 	%r21, %r32, %r20;
	div.s32 	%r22, %r21, %r13;
	mul.lo.s32 	%r23, %r22, %r13;
	sub.s32 	%r24, %r21, %r23;
	div.s32 	%r25, %r24, %r12;
	mul.lo.s32 	%r26, %r19, %r8;
	mad.lo.s32 	%r27, %r22, %r7, %r26;
	mad.lo.s32 	%r28, %r25, %r6, %r27;
	mul.lo.s32 	%r29, %r19, %r11;
	mad.lo.s32 	%r30, %r22, %r10, %r29;
	mad.lo.s32 	%r31, %r25, %r9, %r30;
	mul.wide.s32 	%rd7, %r28, 4;
	add.s64 	%rd8, %rd1, %rd7;
	ld.global.f32 	%f1, [%rd8];
	mul.wide.s32 	%rd9, %r31, 4;
	add.s64 	%rd10, %rd2, %rd9;
	ld.global.f32 	%f2, [%rd10];
	mul.f32 	%f3, %f1, %f2;
	mul.wide.s32 	%rd11, %r32, 4;
	add.s64 	%rd12, %rd3, %rd11;
	st.global.f32 	[%rd12], %f3;
	add.s32 	%r32, %r32, %r3;
	setp.lt.s32 	%p2, %r32, %r15;
	@%p2 bra 	$L__BB12_2;
$L__BB12_3:
	ret;

}
	// .globl	_Z12_mul_64_16_3PdS_S_iiiiiiiiii
.visible .entry _Z12_mul_64_16_3PdS_S_iiiiiiiiii(
	.param .u64 .ptr .align 1 _Z12_mul_64_16_3PdS_S_iiiiiiiiii_param_0,
	.param .u64 .ptr .align 1 _Z12_mul_64_16_3PdS_S_iiiiiiiiii_param_1,
	.param .u64 .ptr .align 1 _Z12_mul_64_16_3PdS_S_iiiiiiiiii_param_2,
	.param .u32 _Z12_mul_64_16_3PdS_S_iiiiiiiiii_param_3,
	.param .u32 _Z12_mul_64_16_3PdS_S_iiiiiiiiii_param_4,
	.param .u32 _Z12_mul_64_16_3PdS_S_iiiiiiiiii_param_5,
	.param .u32 _Z12_mul_64_16_3PdS_S_iiiiiiiiii_param_6,
	.param .u32 _Z12_mul_64_16_3PdS_S_iiiiiiiiii_param_7,
	.param .u32 _Z12_mul_64_16_3PdS_S_iiiiiiiiii_param_8,
	.param .u32 _Z12_mul_64_16_3PdS_S_iiiiiiiiii_param_9,
	.param .u32 _Z12_mul_64_16_3PdS_S_iiiiiiiiii_param_10,
	.param .u32 _Z12_mul_64_16_3PdS_S_iiiiiiiiii_param_11,
	.param .u32 _Z12_mul_64_16_3PdS_S_iiiiiiiiii_param_12
)
{
	.reg .pred 	%p<3>;
	.reg .b32 	%r<33>;
	.reg .b64 	%rd<13>;
	.reg .b64 	%fd<4>;

	ld.param.u64 	%rd4, [_Z12_mul_64_16_3PdS_S_iiiiiiiiii_param_0];
	ld.param.u64 	%rd5, [_Z12_mul_64_16_3PdS_S_iiiiiiiiii_param_1];
	ld.param.u64 	%rd6, [_Z12_mul_64_16_3PdS_S_iiiiiiiiii_param_2];
	ld.param.u32 	%r6, [_Z12_mul_64_16_3PdS_S_iiiiiiiiii_param_3];
	ld.param.u32 	%r7, [_Z12_mul_64_16_3PdS_S_iiiiiiiiii_param_4];
	ld.param.u32 	%r8, [_Z12_mul_64_16_3PdS_S_iiiiiiiiii_param_5];
	ld.param.u32 	%r9, [_Z12_mul_64_16_3PdS_S_iiiiiiiiii_param_6];
	ld.param.u32 	%r10, [_Z12_mul_64_16_3PdS_S_iiiiiiiiii_param_7];
	ld.param.u32 	%r11, [_Z12_mul_64_16_3PdS_S_iiiiiiiiii_param_8];
	ld.param.u32 	%r12, [_Z12_mul_64_16_3PdS_S_iiiiiiiiii_param_9];
	ld.param.u32 	%r13, [_Z12_mul_64_16_3PdS_S_iiiiiiiiii_param_10];
	ld.param.u32 	%r14, [_Z12_mul_64_16_3PdS_S_iiiiiiiiii_param_11];
	ld.param.u32 	%r15, [_Z12_mul_64_16_3PdS_S_iiiiiiiiii_param_12];
	mov.u32 	%r16, %tid.x;
	mov.u32 	%r17, %ctaid.x;
	mov.u32 	%r1, %ntid.x;
	mad.lo.s32 	%r32, %r17, %r1, %r16;
	setp.ge.s32 	%p1, %r32, %r15;
	@%p1 bra 	$L__BB13_3;
	mov.u32 	%r18, %nctaid.x;
	mul.lo.s32 	%r3, %r1, %r18;
	cvta.to.global.u64 	%rd1, %rd4;
	cvta.to.global.u64 	%rd2, %rd5;
	cvta.to.global.u64 	%rd3, %rd6;
$L__BB13_2:
	div.s32 	%r19, %r32, %r14;
	mul.lo.s32 	%r20, %r19, %r14;
	sub.s32 	%r21, %r32, %r20;
	div.s32 	%r22, %r21, %r13;
	mul.lo.s32 	%r23, %r22, %r13;
	sub.s32 	%r24, %r21, %r23;
	div.s32 	%r25, %r24, %r12;
	mul.lo.s32 	%r26, %r19, %r8;
	mad.lo.s32 	%r27, %r22, %r7, %r26;
	mad.lo.s32 	%r28, %r25, %r6, %r27;
	mul.lo.s32 	%r29, %r19, %r11;
	mad.lo.s32 	%r30, %r22, %r10, %r29;
	mad.lo.s32 	%r31, %r25, %r9, %r30;
	mul.wide.s32 	%rd7, %r28, 8;
	add.s64 	%rd8, %rd1, %rd7;
	ld.global.f64 	%fd1, [%rd8];
	mul.wide.s32 	%rd9, %r31, 8;
	add.s64 	%rd10, %rd2, %rd9;
	ld.global.f64 	%fd2, [%rd10];
	mul.f64 	%fd3, %fd1, %fd2;
	mul.wide.s32 	%rd11, %r32, 8;
	add.s64 	%rd12, %rd3, %rd11;
	st.global.f64 	[%rd12], %fd3;
	add.s32 	%r32, %r32, %r3;
	setp.lt.s32 	%p2, %r32, %r15;
	@%p2 bra 	$L__BB13_2;
$L__BB13_3:
	ret;

}
	// .globl	_Z12_mul_32_16_4PfS_S_iiiiiiiiiiiii
.visible .entry _Z12_mul_32_16_4PfS_S_iiiiiiiiiiiii(
	.param .u64 .ptr .align 1 _Z12_mul_32_16_4PfS_S_iiiiiiiiiiiii_param_0,
	.param .u64 .ptr .align 1 _Z12_mul_32_16_4PfS_S_iiiiiiiiiiiii_param_1,
	.param .u64 .ptr .align 1 _Z12_mul_32_16_4PfS_S_iiiiiiiiiiiii_param_2,
	.param .u32 _Z12_mul_32_16_4PfS_S_iiiiiiiiiiiii_param_3,
	.param .u32 _Z12_mul_32_16_4PfS_S_iiiiiiiiiiiii_param_4,
	.param .u32 _Z12_mul_32_16_4PfS_S_iiiiiiiiiiiii_param_5,
	.param .u32 _Z12_mul_32_16_4PfS_S_iiiiiiiiiiiii_param_6,
	.param .u32 _Z12_mul_32_16_4PfS_S_iiiiiiiiiiiii_param_7,
	.param .u32 _Z12_mul_32_16_4PfS_S_iiiiiiiiiiiii_param_8,
	.param .u32 _Z12_mul_32_16_4PfS_S_iiiiiiiiiiiii_param_9,
	.param .u32 _Z12_mul_32_16_4PfS_S_iiiiiiiiiiiii_param_10,
	.param .u32 _Z12_mul_32_16_4PfS_S_iiiiiiiiiiiii_param_11,
	.param .u32 _Z12_mul_32_16_4PfS_S_iiiiiiiiiiiii_param_12,
	.param .u32 _Z12_mul_32_16_4PfS_S_iiiiiiiiiiiii_param_13,
	.param .u32 _Z12_mul_32_16_4PfS_S_iiiiiiiiiiiii_param_14,
	.param .u32 _Z12_mul_32_16_4PfS_S_iiiiiiiiiiiii_param_15
)
{
	.reg .pred 	%p<3>;
	.reg .b32 	%r<41>;
	.reg .b32 	%f<4>;
	.reg .b64 	%rd<13>;

	ld.param.u64 	%rd4, [_Z12_mul_32_16_4PfS_S_iiiiiiiiiiiii_param_0];
	ld.param.u64 	%rd5, [_Z12_mul_32_16_4PfS_S_iiiiiiiiiiiii_param_1];
	ld.param.u64 	%rd6, [_Z12_mul_32_16_4PfS_S_iiiiiiiiiiiii_param_2];
	ld.param.u32 	%r6, [_Z12_mul_32_16_4PfS_S_iiiiiiiiiiiii_param_3];
	ld.param.u32 	%r7, [_Z12_mul_32_16_4PfS_S_iiiiiiiiiiiii_param_4];
	ld.param.u32 	%r8, [_Z12_mul_32_16_4PfS_S_iiiiiiiiiiiii_param_5];
	ld.param.u32 	%r9, [_Z12_mul_32_16_4PfS_S_iiiiiiiiiiiii_param_6];
	ld.param.u32 	%r10, [_Z12_mul_32_16_4PfS_S_iiiiiiiiiiiii_param_7];
	ld.param.u32 	%r11, [_Z12_mul_32_16_4PfS_S_iiiiiiiiiiiii_param_8];
	ld.param.u32 	%r12, [_Z12_mul_32_16_4PfS_S_iiiiiiiiiiiii_param_9];
	ld.param.u32 	%r13, [_Z12_mul_32_16_4PfS_S_iiiiiiiiiiiii_param_10];
	ld.param.u32 	%r14, [_Z12_mul_32_16_4PfS_S_iiiiiiiiiiiii_param_11];
	ld.param.u32 	%r15, [_Z12_mul_32_16_4PfS_S_iiiiiiiiiiiii_param_12];
	ld.param.u32 	%r16, [_Z12_mul_32_16_4PfS_S_iiiiiiiiiiiii_param_13];
	ld.param.u32 	%r17, [_Z12_mul_32_16_4PfS_S_iiiiiiiiiiiii_param_14];
	ld.param.u32 	%r18, [_Z12_mul_32_16_4PfS_S_iiiiiiiiiiiii_param_15];
	mov.u32 	%r19, %tid.x;
	mov.u32 	%r20, %ctaid.x;
	mov.u32 	%r1, %ntid.x;
	mad.lo.s32 	%r40, %r20, %r1, %r19;
	setp.ge.s32 	%p1, %r40, %r18;
	@%p1 bra 	$L__BB14_3;
	mov.u32 	%r21, %nctaid.x;
	mul.lo.s32 	%r3, %r1, %r21;
	cvta.to.global.u64 	%rd1, %rd4;
	cvta.to.global.u64 	%rd2, %rd5;
	cvta.to.global.u64 	%rd3, %rd6;
$L__BB14_2:
	div.s32 	%r22, %r40, %r17;
	mul.lo.s32 	%r23, %r22, %r17;
	sub.s32 	%r24, %r40, %r23;
	div.s32 	%r25, %r24, %r16;
	mul.lo.s32 	%r26, %r25, %r16;
	sub.s32 	%r27, %r24, %r26;
	div.s32 	%r28, %r27, %r15;
	mul.lo.s32 	%r29, %r28, %r15;
	sub.s32 	%r30, %r27, %r29;
	div.s32 	%r31, %r30, %r14;
	mul.lo.s32 	%r32, %r22, %r9;
	mad.lo.s32 	%r33, %r25, %r8, %r32;
	mad.lo.s32 	%r34, %r28, %r7, %r33;
	mad.lo.s32 	%r35, %r31, %r6, %r34;
	mul.lo.s32 	%r36, %r22, %r13;
	mad.lo.s32 	%r37, %r25, %r12, %r36;
	mad.lo.s32 	%r38, %r28, %r11, %r37;
	mad.lo.s32 	%r39, %r31, %r10, %r38;
	mul.wide.s32 	%rd7, %r35, 4;
	add.s64 	%rd8, %rd1, %rd7;
	ld.global.f32 	%f1, [%rd8];
	mul.wide.s32 	%rd9, %r39, 4;
	add.s64 	%rd10, %rd2, %rd9;
	ld.global.f32 	%f2, [%rd10];
	mul.f32 	%f3, %f1, %f2;
	mul.wide.s32 	%rd11, %r40, 4;
	add.s64 	%rd12, %rd3, %rd11;
	st.global.f32 	[%rd12], %f3;
	add.s32 	%r40, %r40, %r3;
	setp.lt.s32 	%p2, %r40, %r18;
	@%p2 bra 	$L__BB14_2;
$L__BB14_3:
	ret;

}
	// .globl	_Z12_mul_64_16_4PdS_S_iiiiiiiiiiiii
.visible .entry _Z12_mul_64_16_4PdS_S_iiiiiiiiiiiii(
	.param .u64 .ptr .align 1 _Z12_mul_64_16_4PdS_S_iiiiiiiiiiiii_param_0,
	.param .u64 .ptr .align 1 _Z12_mul_64_16_4PdS_S_iiiiiiiiiiiii_param_1,
	.param .u64 .ptr .align 1 _Z12_mul_64_16_4PdS_S_iiiiiiiiiiiii_param_2,
	.param .u32 _Z12_mul_64_16_4PdS_S_iiiiiiiiiiiii_param_3,
	.param .u32 _Z12_mul_64_16_4PdS_S_iiiiiiiiiiiii_param_4,
	.param .u32 _Z12_mul_64_16_4PdS_S_iiiiiiiiiiiii_param_5,
	.param .u32 _Z12_mul_64_16_4PdS_S_iiiiiiiiiiiii_param_6,
	.param .u32 _Z12_mul_64_16_4PdS_S_iiiiiiiiiiiii_param_7,
	.param .u32 _Z12_mul_64_16_4PdS_S_iiiiiiiiiiiii_param_8,
	.param .u32 _Z12_mul_64_16_4PdS_S_iiiiiiiiiiiii_param_9,
	.param .u32 _Z12_mul_64_16_4PdS_S_iiiiiiiiiiiii_param_10,
	.param .u32 _Z12_mul_64_16_4PdS_S_iiiiiiiiiiiii_param_11,
	.param .u32 _Z12_mul_64_16_4PdS_S_iiiiiiiiiiiii_param_12,
	.param .u32 _Z12_mul_64_16_4PdS_S_iiiiiiiiiiiii_param_13,
	.param .u32 _Z12_mul_64_16_4PdS_S_iiiiiiiiiiiii_param_14,
	.param .u32 _Z12_mul_64_16_4PdS_S_iiiiiiiiiiiii_param_15
)
{
	.reg .pred 	%p<3>;
	.reg .b32 	%r<41>;
	.reg .b64 	%rd<13>;
	.reg .b64 	%fd<4>;

	ld.param.u64 	%rd4, [_Z12_mul_64_16_4PdS_S_iiiiiiiiiiiii_param_0];
	ld.param.u64 	%rd5, [_Z12_mul_64_16_4PdS_S_iiiiiiiiiiiii_param_1];
	ld.param.u64 	%rd6, [_Z12_mul_64_16_4PdS_S_iiiiiiiiiiiii_param_2];
	ld.param.u32 	%r6, [_Z12_mul_64_16_4PdS_S_iiiiiiiiiiiii_param_3];
	ld.param.u32 	%r7, [_Z12_mul_64_16_4PdS_S_iiiiiiiiiiiii_param_4];
	ld.param.u32 	%r8, [_Z12_mul_64_16_4PdS_S_iiiiiiiiiiiii_param_5];
	ld.param.u32 	%r9, [_Z12_mul_64_16_4PdS_S_iiiiiiiiiiiii_param_6];
	ld.param.u32 	%r10, [_Z12_mul_64_16_4PdS_S_iiiiiiiiiiiii_param_7];
	ld.param.u32 	%r11, [_Z12_mul_64_16_4PdS_S_iiiiiiiiiiiii_param_8];
	ld.param.u32 	%r12, [_Z12_mul_64_16_4PdS_S_iiiiiiiiiiiii_param_9];
	ld.param.u32 	%r13, [_Z12_mul_64_16_4PdS_S_iiiiiiiiiiiii_param_10];
	ld.param.u32 	%r14, [_Z12_mul_64_16_4PdS_S_iiiiiiiiiiiii_param_11];
	ld.param.u32 	%r15, [_Z12_mul_64_16_4PdS_S_iiiiiiiiiiiii_param_12];
	ld.param.u32 	%r16, [_Z12_mul_64_16_4PdS_S_iiiiiiiiiiiii_param_13];
	ld.param.u32 	%r17, [_Z12_mul_64_16_4PdS_S_iiiiiiiiiiiii_param_14];
	ld.param.u32 	%r18, [_Z12_mul_64_16_4PdS_S_iiiiiiiiiiiii_param_15];
	mov.u32 	%r19, %tid.x;
	mov.u32 	%r20, %ctaid.x;
	mov.u32 	%r1, %ntid.x;
	mad.lo.s32 	%r40, %r20, %r1, %r19;
	setp.ge.s32 	%p1, %r40, %r18;
	@%p1 bra 	$L__BB15_3;
	mov.u32 	%r21, %nctaid.x;
	mul.lo.s32 	%r3, %r1, %r21;
	cvta.to.global.u64 	%rd1, %rd4;
	cvta.to.global.u64 	%rd2, %rd5;
	cvta.to.global.u64 	%rd3, %rd6;
$L__BB15_2:
	div.s32 	%r22, %r40, %r17;
	mul.lo.s32 	%r23, %r22, %r17;
	sub.s32 	%r24, %r40, %r23;
	div.s32 	%r25, %r24, %r16;
	mul.lo.s32 	%r26, %r25, %r16;
	sub.s32 	%r27, %r24, %r26;
	div.s32 	%r28, %r27, %r15;
	mul.lo.s32 	%r29, %r28, %r15;
	sub.s32 	%r30, %r27, %r29;
	div.s32 	%r31, %r30, %r14;
	mul.lo.s32 	%r32, %r22, %r9;
	mad.lo.s32 	%r33, %r25, %r8, %r32;
	mad.lo.s32 	%r34, %r28, %r7, %r33;
	mad.lo.s32 	%r35, %r31, %r6, %r34;
	mul.lo.s32 	%r36, %r22, %r13;
	mad.lo.s32 	%r37, %r25, %r12, %r36;
	mad.lo.s32 	%r38, %r28, %r11, %r37;
	mad.lo.s32 	%r39, %r31, %r10, %r38;
	mul.wide.s32 	%rd7, %r35, 8;
	add.s64 	%rd8, %rd1, %rd7;
	ld.global.f64 	%fd1, [%rd8];
	mul.wide.s32 	%rd9, %r39, 8;
	add.s64 	%rd10, %rd2, %rd9;
	ld.global.f64 	%fd2, [%rd10];
	mul.f64 	%fd3, %fd1, %fd2;
	mul.wide.s32 	%rd11, %r40, 8;
	add.s64 	%rd12, %rd3, %rd11;
	st.global.f64 	[%rd12], %fd3;
	add.s32 	%r40, %r40, %r3;
	setp.lt.s32 	%p2, %r40, %r18;
	@%p2 bra 	$L__BB15_2;
$L__BB15_3:
	ret;

}
	// .globl	_Z12_mul_32_16_5PfS_S_iiiiiiiiiiiiiiii
.visible .entry _Z12_mul_32_16_5PfS_S_iiiiiiiiiiiiiiii(
	.param .u64 .ptr .align 1 _Z12_mul_32_16_5PfS_S_iiiiiiiiiiiiiiii_param_0,
	.param .u64 .ptr .align 1 _Z12_mul_32_16_5PfS_S_iiiiiiiiiiiiiiii_param_1,
	.param .u64 .ptr .align 1 _Z12_mul_32_16_5PfS_S_iiiiiiiiiiiiiiii_param_2,
	.param .u32 _Z12_mul_32_16_5PfS_S_iiiiiiiiiiiiiiii_param_3,
	.param .u32 _Z12_mul_32_16_5PfS_S_iiiiiiiiiiiiiiii_param_4,
	.param .u32 _Z12_mul_32_16_5PfS_S_iiiiiiiiiiiiiiii_param_5,
	.param .u32 _Z12_mul_32_16_5PfS_S_iiiiiiiiiiiiiiii_param_6,
	.param .u32 _Z12_mul_32_16_5PfS_S_iiiiiiiiiiiiiiii_param_7,
	.param .u32 _Z12_mul_32_16_5PfS_S_iiiiiiiiiiiiiiii_param_8,
	.param .u32 _Z12_mul_32_16_5PfS_S_iiiiiiiiiiiiiiii_param_9,
	.param .u32 _Z12_mul_32_16_5PfS_S_iiiiiiiiiiiiiiii_param_10,
	.param .u32 _Z12_mul_32_16_5PfS_S_iiiiiiiiiiiiiiii_param_11,
	.param .u32 _Z12_mul_32_16_5PfS_S_iiiiiiiiiiiiiiii_param_12,
	.param .u32 _Z12_mul_32_16_5PfS_S_iiiiiiiiiiiiiiii_param_13,
	.param .u32 _Z12_mul_32_16_5PfS_S_iiiiiiiiiiiiiiii_param_14,
	.param .u32 _Z12_mul_32_16_5PfS_S_iiiiiiiiiiiiiiii_param_15,
	.param .u32 _Z12_mul_32_16_5PfS_S_iiiiiiiiiiiiiiii_param_16,
	.param .u32 _Z12_mul_32_16_5PfS_S_iiiiiiiiiiiiiiii_param_17,
	.param .u32 _Z12_mul_32_16_5PfS_S_iiiiiiiiiiiiiiii_param_18
)
{
	.reg .pred 	%p<3>;
	.reg .b32 	%r<52>;
	.reg .b32 	%f<4>;
	.reg .b64 	%rd<13>;

	ld.param.u64 	%rd4, [_Z12_mul_32_16_5PfS_S_iiiiiiiiiiiiiiii_param_0];
	ld.param.u64 	%rd5, [_Z12_mul_32_16_5PfS_S_iiiiiiiiiiiiiiii_param_1];
	ld.param.u64 	%rd6, [_Z12_mul_32_16_5PfS_S_iiiiiiiiiiiiiiii_param_2];
	ld.param.u32 	%r7, [_Z12_mul_32_16_5PfS_S_iiiiiiiiiiiiiiii_param_4];
	ld.param.u32 	%r9, [_Z12_mul_32_16_5PfS_S_iiiiiiiiiiiiiiii_param_6];
	ld.param.u32 	%r10, [_Z12_mul_32_16_5PfS_S_iiiiiiiiiiiiiiii_param_7];
	ld.param.u32 	%r11, [_Z12_mul_32_16_5PfS_S_iiiiiiiiiiiiiiii_param_8];
	ld.param.u32 	%r13, [_Z12_mul_32_16_5PfS_S_iiiiiiiiiiiiiiii_param_10];
	ld.param.u32 	%r14, [_Z12_mul_32_16_5PfS_S_iiiiiiiiiiiiiiii_param_11];
	ld.param.u32 	%r15, [_Z12_mul_32_16_5PfS_S_iiiiiiiiiiiiiiii_param_12];
	ld.param.u32 	%r16, [_Z12_mul_32_16_5PfS_S_iiiiiiiiiiiiiiii_param_13];
	ld.param.u32 	%r17, [_Z12_mul_32_16_5PfS_S_iiiiiiiiiiiiiiii_param_14];
	ld.param.u32 	%r18, [_Z12_mul_32_16_5PfS_S_iiiiiiiiiiiiiiii_param_15];
	ld.param.u32 	%r19, [_Z12_mul_32_16_5PfS_S_iiiiiiiiiiiiiiii_param_16];
	ld.param.u32 	%r20, [_Z12_mul_32_16_5PfS_S_iiiiiiiiiiiiiiii_param_17];
	ld.param.u32 	%r21, [_Z12_mul_32_16_5PfS_S_iiiiiiiiiiiiiiii_param_18];
	mov.u32 	%r22, %tid.x;
	mov.u32 	%r23, %ctaid.x;
	mov.u32 	%r1, %ntid.x;
	mad.lo.s32 	%r51, %r23, %r1, %r22;
	setp.ge.s32 	%p1, %r51, %r21;
	@%p1 bra 	$L__BB16_3;
	mov.u32 	%r24, %nctaid.x;
	mul.lo.s32 	%r3, %r1, %r24;
	cvta.to.global.u64 	%rd1, %rd4;
	cvta.to.global.u64 	%rd2, %rd5;
	cvta.to.global.u64 	%rd3, %rd6;
$L__BB16_2:
	ld.param.u32 	%r50, [_Z12_mul_32_16_5PfS_S_iiiiiiiiiiiiiiii_param_9];
	ld.param.u32 	%r49, [_Z12_mul_32_16_5PfS_S_iiiiiiiiiiiiiiii_param_5];
	ld.param.u32 	%r48, [_Z12_mul_32_16_5PfS_S_iiiiiiiiiiiiiiii_param_3];
	div.s32 	%r25, %r51, %r20;
	mul.lo.s32 	%r26, %r25, %r20;
	sub.s32 	%r27, %r51, %r26;
	div.s32 	%r28, %r27, %r19;
	mul.lo.s32 	%r29, %r28, %r19;
	sub.s32 	%r30, %r27, %r29;
	div.s32 	%r31, %r30, %r18;
	mul.lo.s32 	%r32, %r31, %r18;
	sub.s32 	%r33, %r30, %r32;
	div.s32 	%r34, %r33, %r17;
	mul.lo.s32 	%r35, %r34, %r17;
	sub.s32 	%r36, %r33, %r35;
	div.s32 	%r37, %r36, %r16;
	mul.lo.s32 	%r38, %r25, %r10;
	mad.lo.s32 	%r39, %r28, %r9, %r38;
	mad.lo.s32 	%r40, %r31, %r49, %r39;
	mad.lo.s32 	%r41, %r34, %r7, %r40;
	mad.lo.s32 	%r42, %r37, %r48, %r41;
	mul.lo.s32 	%r43, %r25, %r15;
	mad.lo.s32 	%r44, %r28, %r14, %r43;
	mad.lo.s32 	%r45, %r31, %r13, %r44;
	mad.lo.s32 	%r46, %r34, %r50, %r45;
	mad.lo.s32 	%r47, %r37, %r11, %r46;
	mul.wide.s32 	%rd7, %r42, 4;
	add.s64 	%rd8, %rd1, %rd7;
	ld.global.f32 	%f1, [%rd8];
	mul.wide.s32 	%rd9, %r47, 4;
	add.s64 	%rd10, %rd2, %rd9;
	ld.global.f32 	%f2, [%rd10];
	mul.f32 	%f3, %f1, %f2;
	mul.wide.s32 	%rd11, %r51, 4;
	add.s64 	%rd12, %rd3, %rd11;
	st.global.f32 	[%rd12], %f3;
	add.s32 	%r51, %r51, %r3;
	setp.lt.s32 	%p2, %r51, %r21;
	@%p2 bra 	$L__BB16_2;
$L__BB16_3:
	ret;

}
	// .globl	_Z12_mul_64_16_5PdS_S_iiiiiiiiiiiiiiii
.visible .entry _Z12_mul_64_16_5PdS_S_iiiiiiiiiiiiiiii(
	.param .u64 .ptr .align 1 _Z12_mul_64_16_5PdS_S_iiiiiiiiiiiiiiii_param_0,
	.param .u64 .ptr .align 1 _Z12_mul_64_16_5PdS_S_iiiiiiiiiiiiiiii_param_1,
	.param .u64 .ptr .align 1 _Z12_mul_64_16_5PdS_S_iiiiiiiiiiiiiiii_param_2,
	.param .u32 _Z12_mul_64_16_5PdS_S_iiiiiiiiiiiiiiii_param_3,
	.param .u32 _Z12_mul_64_16_5PdS_S_iiiiiiiiiiiiiiii_param_4,
	.param .u32 _Z12_mul_64_16_5PdS_S_iiiiiiiiiiiiiiii_param_5,
	.param .u32 _Z12_mul_64_16_5PdS_S_iiiiiiiiiiiiiiii_param_6,
	.param .u32 _Z12_mul_64_16_5PdS_S_iiiiiiiiiiiiiiii_param_7,
	.param .u32 _Z12_mul_64_16_5PdS_S_iiiiiiiiiiiiiiii_param_8,
	.param .u32 _Z12_mul_64_16_5PdS_S_iiiiiiiiiiiiiiii_param_9,
	.param .u32 _Z12_mul_64_16_5PdS_S_iiiiiiiiiiiiiiii_param_10,
	.param .u32 _Z12_mul_64_16_5PdS_S_iiiiiiiiiiiiiiii_param_11,
	.param .u32 _Z12_mul_64_16_5PdS_S_iiiiiiiiiiiiiiii_param_12,
	.param .u32 _Z12_mul_64_16_5PdS_S_iiiiiiiiiiiiiiii_param_13,
	.param .u32 _Z12_mul_64_16_5PdS_S_iiiiiiiiiiiiiiii_param_14,
	.param .u32 _Z12_mul_64_16_5PdS_S_iiiiiiiiiiiiiiii_param_15,
	.param .u32 _Z12_mul_64_16_5PdS_S_iiiiiiiiiiiiiiii_param_16,
	.param .u32 _Z12_mul_64_16_5PdS_S_iiiiiiiiiiiiiiii_param_17,
	.param .u32 _Z12_mul_64_16_5PdS_S_iiiiiiiiiiiiiiii_param_18
)
{
	.reg .pred 	%p<3>;
	.reg .b32 	%r<52>;
	.reg .b64 	%rd<13>;
	.reg .b64 	%fd<4>;

	ld.param.u64 	%rd4, [_Z12_mul_64_16_5PdS_S_iiiiiiiiiiiiiiii_param_0];
	ld.param.u64 	%rd5, [_Z12_mul_64_16_5PdS_S_iiiiiiiiiiiiiiii_param_1];
	ld.param.u64 	%rd6, [_Z12_mul_64_16_5PdS_S_iiiiiiiiiiiiiiii_param_2];
	ld.param.u32 	%r7, [_Z12_mul_64_16_5PdS_S_iiiiiiiiiiiiiiii_param_4];
	ld.param.u32 	%r9, [_Z12_mul_64_16_5PdS_S_iiiiiiiiiiiiiiii_param_6];
	ld.param.u32 	%r10, [_Z12_mul_64_16_5PdS_S_iiiiiiiiiiiiiiii_param_7];
	ld.param.u32 	%r11, [_Z12_mul_64_16_5PdS_S_iiiiiiiiiiiiiiii_param_8];
	ld.param.u32 	%r13, [_Z12_mul_64_16_5PdS_S_iiiiiiiiiiiiiiii_param_10];
	ld.param.u32 	%r14, [_Z12_mul_64_16_5PdS_S_iiiiiiiiiiiiiiii_param_11];
	ld.param.u32 	%r15, [_Z12_mul_64_16_5PdS_S_iiiiiiiiiiiiiiii_param_12];
	ld.param.u32 	%r16, [_Z12_mul_64_16_5PdS_S_iiiiiiiiiiiiiiii_param_13];
	ld.param.u32 	%r17, [_Z12_mul_64_16_5PdS_S_iiiiiiiiiiiiiiii_param_14];
	ld.param.u32 	%r18, [_Z12_mul_64_16_5PdS_S_iiiiiiiiiiiiiiii_param_15];
	ld.param.u32 	%r19, [_Z12_mul_64_16_5PdS_S_iiiiiiiiiiiiiiii_param_16];
	ld.param.u32 	%r20, [_Z12_mul_64_16_5PdS_S_iiiiiiiiiiiiiiii_param_17];
	ld.param.u32 	%r21, [_Z12_mul_64_16_5PdS_S_iiiiiiiiiiiiiiii_param_18];
	mov.u32 	%r22, %tid.x;
	mov.u32 	%r23, %ctaid.x;
	mov.u32 	%r1, %ntid.x;
	mad.lo.s32 	%r51, %r23, %r1, %r22;
	setp.ge.s32 	%p1, %r51, %r21;
	@%p1 bra 	$L__BB17_3;
	mov.u32 	%r24, %nctaid.x;
	mul.lo.s32 	%r3, %r1, %r24;
	cvta.to.global.u64 	%rd1, %rd4;
	cvta.to.global.u64 	%rd2, %rd5;
	cvta.to.global.u64 	%rd3, %rd6;
$L__BB17_2:
	ld.param.u32 	%r50, [_Z12_mul_64_16_5PdS_S_iiiiiiiiiiiiiiii_param_9];
	ld.param.u32 	%r49, [_Z12_mul_64_16_5PdS_S_iiiiiiiiiiiiiiii_param_5];
	ld.param.u32 	%r48, [_Z12_mul_64_16_5PdS_S_iiiiiiiiiiiiiiii_param_3];
	div.s32 	%r25, %r51, %r20;
	mul.lo.s32 	%r26, %r25, %r20;
	sub.s32 	%r27, %r51, %r26;
	div.s32 	%r28, %r27, %r19;
	mul.lo.s32 	%r29, %r28, %r19;
	sub.s32 	%r30, %r27, %r29;
	div.s32 	%r31, %r30, %r18;
	mul.lo.s32 	%r32, %r31, %r18;
	sub.s32 	%r33, %r30, %r32;
	div.s32 	%r34, %r33, %r17;
	mul.lo.s32 	%r35, %r34, %r17;
	sub.s32 	%r36, %r33, %r35;
	div.s32 	%r37, %r36, %r16;
	mul.lo.s32 	%r38, %r25, %r10;
	mad.lo.s32 	%r39, %r28, %r9, %r38;
	mad.lo.s32 	%r40, %r31, %r49, %r39;
	mad.lo.s32 	%r41, %r34, %r7, %r40;
	mad.lo.s32 	%r42, %r37, %r48, %r41;
	mul.lo.s32 	%r43, %r25, %r15;
	mad.lo.s32 	%r44, %r28, %r14, %r43;
	mad.lo.s32 	%r45, %r31, %r13, %r44;
	mad.lo.s32 	%r46, %r34, %r50, %r45;
	mad.lo.s32 	%r47, %r37, %r11, %r46;
	mul.wide.s32 	%rd7, %r42, 8;
	add.s64 	%rd8, %rd1, %rd7;
	ld.global.f64 	%fd1, [%rd8];
	mul.wide.s32 	%rd9, %r47, 8;
	add.s64 	%rd10, %rd2, %rd9;
	ld.global.f64 	%fd2, [%rd10];
	mul.f64 	%fd3, %fd1, %fd2;
	mul.wide.s32 	%rd11, %r51, 8;
	add.s64 	%rd12, %rd3, %rd11;
	st.global.f64 	[%rd12], %fd3;
	add.s32 	%r51, %r51, %r3;
	setp.lt.s32 	%p2, %r51, %r21;
	@%p2 bra 	$L__BB17_2;
$L__BB17_3:
	ret;

}
	// .globl	_Z12_div_32_16_3PfS_S_iiiiiiiiii
.visible .entry _Z12_div_32_16_3PfS_S_iiiiiiiiii(
	.param .u64 .ptr .align 1 _Z12_div_32_16_3PfS_S_iiiiiiiiii_param_0,
	.param .u64 .ptr .align 1 _Z12_div_32_16_3PfS_S_iiiiiiiiii_param_1,
	.param .u64 .ptr .align 1 _Z12_div_32_16_3PfS_S_iiiiiiiiii_param_2,
	.param .u32 _Z12_div_32_16_3PfS_S_iiiiiiiiii_param_3,
	.param .u32 _Z12_div_32_16_3PfS_S_iiiiiiiiii_param_4,
	.param .u32 _Z12_div_32_16_3PfS_S_iiiiiiiiii_param_5,
	.param .u32 _Z12_div_32_16_3PfS_S_iiiiiiiiii_param_6,
	.param .u32 _Z12_div_32_16_3PfS_S_iiiiiiiiii_param_7,
	.param .u32 _Z12_div_32_16_3PfS_S_iiiiiiiiii_param_8,
	.param .u32 _Z12_div_32_16_3PfS_S_iiiiiiiiii_param_9,
	.param .u32 _Z12_div_32_16_3PfS_S_iiiiiiiiii_param_10,
	.param .u32 _Z12_div_32_16_3PfS_S_iiiiiiiiii_param_11,
	.param .u32 _Z12_div_32_16_3PfS_S_iiiiiiiiii_param_12
)
{
	.reg .pred 	%p<3>;
	.reg .b32 	%r<33>;
	.reg .b32 	%f<4>;
	.reg .b64 	%rd<13>;

	ld.param.u64 	%rd4, [_Z12_div_32_16_3PfS_S_iiiiiiiiii_param_0];
	ld.param.u64 	%rd5, [_Z12_div_32_16_3PfS_S_iiiiiiiiii_param_1];
	ld.param.u64 	%rd6, [_Z12_div_32_16_3PfS_S_iiiiiiiiii_param_2];
	ld.param.u32 	%r6, [_Z12_div_32_16_3PfS_S_iiiiiiiiii_param_3];
	ld.param.u32 	%r7, [_Z12_div_32_16_3PfS_S_iiiiiiiiii_param_4];
	ld.param.u32 	%r8, [_Z12_div_32_16_3PfS_S_iiiiiiiiii_param_5];
	ld.param.u32 	%r9, [_Z12_div_32_16_3PfS_S_iiiiiiiiii_param_6];
	ld.param.u32 	%r10, [_Z12_div_32_16_3PfS_S_iiiiiiiiii_param_7];
	ld.param.u32 	%r11, [_Z12_div_32_16_3PfS_S_iiiiiiiiii_param_8];
	ld.param.u32 	%r12, [_Z12_div_32_16_3PfS_S_iiiiiiiiii_param_9];
	ld.param.u32 	%r13, [_Z12_div_32_16_3PfS_S_iiiiiiiiii_param_10];
	ld.param.u32 	%r14, [_Z12_div_32_16_3PfS_S_iiiiiiiiii_param_11];
	ld.param.u32 	%r15, [_Z12_div_32_16_3PfS_S_iiiiiiiiii_param_12];
	mov.u32 	%r16, %tid.x;
	mov.u32 	%r17, %ctaid.x;
	mov.u32 	%r1, %ntid.x;
	mad.lo.s32 	%r32, %r17, %r1, %r16;
	setp.ge.s32 	%p1, %r32, %r15;
	@%p1 bra 	$L__BB18_3;
	mov.u32 	%r18, %nctaid.x;
	mul.lo.s32 	%r3, %r1, %r18;
	cvta.to.global.u64 	%rd1, %rd4;
	cvta.to.global.u64 	%rd2, %rd5;
	cvta.to.global.u64 	%rd3, %rd6;
$L__BB18_2:
	div.s32 	%r19, %r32, %r14;
	mul.lo.s32 	%r20, %r19, %r14;
	sub.s32 	%r21, %r32, %r20;
	div.s32 	%r22, %r21, %r13;
	mul.lo.s32 	%r23, %r22, %r13;
	sub.s32 	%r24, %r21, %r23;
	div.s32 	%r25, %r24, %r12;
	mul.lo.s32 	%r26, %r19, %r8;
	mad.lo.s32 	%r27, %r22, %r7, %r26;
	mad.lo.s32 	%r28, %r25, %r6, %r27;
	mul.lo.s32 	%r29, %r19, %r11;
	mad.lo.s32 	%r30, %r22, %r10, %r29;
	mad.lo.s32 	%r31, %r25, %r9, %r30;
	mul.wide.s32 	%rd7, %r28, 4;
	add.s64 	%rd8, %rd1, %rd7;
	ld.global.f32 	%f1, [%rd8];
	mul.wide.s32 	%rd9, %r31, 4;
	add.s64 	%rd10, %rd2, %rd9;
	ld.global.f32 	%f2, [%rd10];
	div.rn.f32 	%f3, %f1, %f2;
	mul.wide.s32 	%rd11, %r32, 4;
	add.s64 	%rd12, %rd3, %rd11;
	st.global.f32 	[%rd12], %f3;
	add.s32 	%r32, %r32, %r3;
	setp.lt.s32 	%p2, %r32, %r15;
	@%p2 bra 	$L__BB18_2;
$L__BB18_3:
	ret;

}
	// .globl	_Z12_div_64_16_3PdS_S_iiiiiiiiii
.visible .entry _Z12_div_64_16_3PdS_S_iiiiiiiiii(
	.param .u64 .ptr .align 1 _Z12_div_64_16_3PdS_S_iiiiiiiiii_param_0,
	.param .u64 .ptr .align 1 _Z12_div_64_16_3PdS_S_iiiiiiiiii_param_1,
	.param .u64 .ptr .align 1 _Z12_div_64_16_3PdS_S_iiiiiiiiii_param_2,
	.param .u32 _Z12_div_64_16_3PdS_S_iiiiiiiiii_param_3,
	.param .u32 _Z12_div_64_16_3PdS_S_iiiiiiiiii_param_4,
	.param .u32 _Z12_div_64_16_3PdS_S_iiiiiiiiii_param_5,
	.param .u32 _Z12_div_64_16_3PdS_S_iiiiiiiiii_param_6,
	.param .u32 _Z12_div_64_16_3PdS_S_iiiiiiiiii_param_7,
	.param .u32 _Z12_div_64_16_3PdS_S_iiiiiiiiii_param_8,
	.param .u32 _Z12_div_64_16_3PdS_S_iiiiiiiiii_param_9,
	.param .u32 _Z12_div_64_16_3PdS_S_iiiiiiiiii_param_10,
	.param .u32 _Z12_div_64_16_3PdS_S_iiiiiiiiii_param_11,
	.param .u32 _Z12_div_64_16_3PdS_S_iiiiiiiiii_param_12
)
{
	.reg .pred 	%p<3>;
	.reg .b32 	%r<33>;
	.reg .b64 	%rd<13>;
	.reg .b64 	%fd<4>;

	ld.param.u64 	%rd4, [_Z12_div_64_16_3PdS_S_iiiiiiiiii_param_0];
	ld.param.u64 	%rd5, [_Z12_div_64_16_3PdS_S_iiiiiiiiii_param_1];
	ld.param.u64 	%rd6, [_Z12_div_64_16_3PdS_S_iiiiiiiiii_param_2];
	ld.param.u32 	%r6, [_Z12_div_64_16_3PdS_S_iiiiiiiiii_param_3];
	ld.param.u32 	%r7, [_Z12_div_64_16_3PdS_S_iiiiiiiiii_param_4];
	ld.param.u32 	%r8, [_Z12_div_64_16_3PdS_S_iiiiiiiiii_param_5];
	ld.param.u32 	%r9, [_Z12_div_64_16_3PdS_S_iiiiiiiiii_param_6];
	ld.param.u32 	%r10, [_Z12_div_64_16_3PdS_S_iiiiiiiiii_param_7];
	ld.param.u32 	%r11, [_Z12_div_64_16_3PdS_S_iiiiiiiiii_param_8];
	ld.param.u32 	%r12, [_Z12_div_64_16_3PdS_S_iiiiiiiiii_param_9];
	ld.param.u32 	%r13, [_Z12_div_64_16_3PdS_S_iiiiiiiiii_param_10];
	ld.param.u32 	%r14, [_Z12_div_64_16_3PdS_S_iiiiiiiiii_param_11];
	ld.param.u32 	%r15, [_Z12_div_64_16_3PdS_S_iiiiiiiiii_param_12];
	mov.u32 	%r16, %tid.x;
	mov.u32 	%r17, %ctaid.x;
	mov.u32 	%r1, %ntid.x;
	mad.lo.s32 	%r32, %r17, %r1, %r16;
	setp.ge.s32 	%p1, %r32, %r15;
	@%p1 bra 	$L__BB19_3;
	mov.u32 	%r18, %nctaid.x;
	mul.lo.s32 	%r3, %r1, %r18;
	cvta.to.global.u64 	%rd1, %rd4;
	cvta.to.global.u64 	%rd2, %rd5;
	cvta.to.global.u64 	%rd3, %rd6;
$L__BB19_2:
	div.s32 	%r19, %r32, %r14;
	mul.lo.s32 	%r20, %r19, %r14;
	sub.s32 	%r21, %r32, %r20;
	div.s32 	%r22, %r21, %r13;
	mul.lo.s32 	%r23, %r22, %r13;
	sub.s32 	%r24, %r21, %r23;
	div.s32 	%r25, %r24, %r12;
	mul.lo.s32 	%r26, %r19, %r8;
	mad.lo.s32 	%r27, %r22, %r7, %r26;
	mad.lo.s32 	%r28, %r25, %r6, %r27;
	mul.lo.s32 	%r29, %r19, %r11;
	mad.lo.s32 	%r30, %r22, %r10, %r29;
	mad.lo.s32 	%r31, %r25, %r9, %r30;
	mul.wide.s32 	%rd7, %r28, 8;
	add.s64 	%rd8, %rd1, %rd7;
	ld.global.f64 	%fd1, [%rd8];
	mul.wide.s32 	%rd9, %r31, 8;
	add.s64 	%rd10, %rd2, %rd9;
	ld.global.f64 	%fd2, [%rd10];
	div.rn.f64 	%fd3, %fd1, %fd2;
	mul.wide.s32 	%rd11, %r32, 8;
	add.s64 	%rd12, %rd3, %rd11;
	st.global.f64 	[%rd12], %fd3;
	add.s32 	%r32, %r32, %r3;
	setp.lt.s32 	%p2, %r32, %r15;
	@%p2 bra 	$L__BB19_2;
$L__BB19_3:
	ret;

}
	// .globl	_Z12_div_32_16_4PfS_S_iiiiiiiiiiiii
.visible .entry _Z12_div_32_16_4PfS_S_iiiiiiiiiiiii(
	.param .u64 .ptr .align 1 _Z12_div_32_16_4PfS_S_iiiiiiiiiiiii_param_0,
	.param .u64 .ptr .align 1 _Z12_div_32_16_4PfS_S_iiiiiiiiiiiii_param_1,
	.param .u64 .ptr .align 1 _Z12_div_32_16_4PfS_S_iiiiiiiiiiiii_param_2,
	.param .u32 _Z12_div_32_16_4PfS_S_iiiiiiiiiiiii_param_3,
	.param .u32 _Z12_div_32_16_4PfS_S_iiiiiiiiiiiii_param_4,
	.param .u32 _Z12_div_32_16_4PfS_S_iiiiiiiiiiiii_param_5,
	.param .u32 _Z12_div_32_16_4PfS_S_iiiiiiiiiiiii_param_6,
	.param .u32 _Z12_div_32_16_4PfS_S_iiiiiiiiiiiii_param_7,
	.param .u32 _Z12_div_32_16_4PfS_S_iiiiiiiiiiiii_param_8,
	.param .u32 _Z12_div_32_16_4PfS_S_iiiiiiiiiiiii_param_9,
	.param .u32 _Z12_div_32_16_4PfS_S_iiiiiiiiiiiii_param_10,
	.param .u32 _Z12_div_32_16_4PfS_S_iiiiiiiiiiiii_param_11,
	.param .u32 _Z12_div_32_16_4PfS_S_iiiiiiiiiiiii_param_12,
	.param .u32 _Z12_div_32_16_4PfS_S_iiiiiiiiiiiii_param_13,
	.param .u32 _Z12_div_32_16_4PfS_S_iiiiiiiiiiiii_param_14,
	.param .u32 _Z12_div_32_16_4PfS_S_iiiiiiiiiiiii_param_15
)
{
	.reg .pred 	%p<3>;
	.reg .b32 	%r<41>;
	.reg .b32 	%f<4>;
	.reg .b64 	%rd<13>;

	ld.param.u64 	%rd4, [_Z12_div_32_16_4PfS_S_iiiiiiiiiiiii_param_0];
	ld.param.u64 	%rd5, [_Z12_div_32_16_4PfS_S_iiiiiiiiiiiii_param_1];
	ld.param.u64 	%rd6, [_Z12_div_32_16_4PfS_S_iiiiiiiiiiiii_param_2];
	ld.param.u32 	%r6, [_Z12_div_32_16_4PfS_S_iiiiiiiiiiiii_param_3];
	ld.param.u32 	%r7, [_Z12_div_32_16_4PfS_S_iiiiiiiiiiiii_param_4];
	ld.param.u32 	%r8, [_Z12_div_32_16_4PfS_S_iiiiiiiiiiiii_param_5];
	ld.param.u32 	%r9, [_Z12_div_32_16_4PfS_S_iiiiiiiiiiiii_param_6];
	ld.param.u32 	%r10, [_Z12_div_32_16_4PfS_S_iiiiiiiiiiiii_param_7];
	ld.param.u32 	%r11, [_Z12_div_32_16_4PfS_S_iiiiiiiiiiiii_param_8];
	ld.param.u32 	%r12, [_Z12_div_32_16_4PfS_S_iiiiiiiiiiiii_param_9];
	ld.param.u32 	%r13, [_Z12_div_32_16_4PfS_S_iiiiiiiiiiiii_param_10];
	ld.param.u32 	%r14, [_Z12_div_32_16_4PfS_S_iiiiiiiiiiiii_param_11];
	ld.param.u32 	%r15, [_Z12_div_32_16_4PfS_S_iiiiiiiiiiiii_param_12];
	ld.param.u32 	%r16, [_Z12_div_32_16_4PfS_S_iiiiiiiiiiiii_param_13];
	ld.param.u32 	%r17, [_Z12_div_32_16_4PfS_S_iiiiiiiiiiiii_param_14];
	ld.param.u32 	%r18, [_Z12_div_32_16_4PfS_S_iiiiiiiiiiiii_param_15];
	mov.u32 	%r19, %tid.x;
	mov.u32 	%r20, %ctaid.x;
	mov.u32 	%r1, %ntid.x;
	mad.lo.s32 	%r40, %r20, %r1, %r19;
	setp.ge.s32 	%p1, %r40, %r18;
	@%p1 bra 	$L__BB20_3;
	mov.u32 	%r21, %nctaid.x;
	mul.lo.s32 	%r3, %r1, %r21;
	cvta.to.global.u64 	%rd1, %rd4;
	cvta.to.global.u64 	%rd2, %rd5;
	cvta.to.global.u64 	%rd3, %rd6;
$L__BB20_2:
	div.s32 	%r22, %r40, %r17;
	mul.lo.s32 	%r23, %r22, %r17;
	sub.s32 	%r24, %r40, %r23;
	div.s32 	%r25, %r24, %r16;
	mul.lo.s32 	%r26, %r25, %r16;
	sub.s32 	%r27, %r24, %r26;
	div.s32 	%r28, %r27, %r15;
	mul.lo.s32 	%r29, %r28, %r15;
	sub.s32 	%r30, %r27, %r29;
	div.s32 	%r31, %r30, %r14;
	mul.lo.s32 	%r32, %r22, %r9;
	mad.lo.s32 	%r33, %r25, %r8, %r32;
	mad.lo.s32 	%r34, %r28, %r7, %r33;
	mad.lo.s32 	%r35, %r31, %r6, %r34;
	mul.lo.s32 	%r36, %r22, %r13;
	mad.lo.s32 	%r37, %r25, %r12, %r36;
	mad.lo.s32 	%r38, %r28, %r11, %r37;
	mad.lo.s32 	%r39, %r31, %r10, %r38;
	mul.wide.s32 	%rd7, %r35, 4;
	add.s64 	%rd8, %rd1, %rd7;
	ld.global.f32 	%f1, [%rd8];
	mul.wide.s32 	%rd9, %r39, 4;
	add.s64 	%rd10, %rd2, %rd9;
	ld.global.f32 	%f2, [%rd10];
	div.rn.f32 	%f3, %f1, %f2;
	mul.wide.s32 	%rd11, %r40, 4;
	add.s64 	%rd12, %rd3, %rd11;
	st.global.f32 	[%rd12], %f3;
	add.s32 	%r40, %r40, %r3;
	setp.lt.s32 	%p2, %r40, %r18;
	@%p2 bra 	$L__BB20_2;
$L__BB20_3:
	ret;

}
	// .globl	_Z12_div_64_16_4PdS_S_iiiiiiiiiiiii
.visible .entry _Z12_div_64_16_4PdS_S_iiiiiiiiiiiii(
	.param .u64 .ptr .align 1 _Z12_div_64_16_4PdS_S_iiiiiiiiiiiii_param_0,
	.param .u64 .ptr .align 1 _Z12_div_64_16_4PdS_S_iiiiiiiiiiiii_param_1,
	.param .u64 .ptr .align 1 _Z12_div_64_16_4PdS_S_iiiiiiiiiiiii_param_2,
	.param .u32 _Z12_div_64_16_4PdS_S_iiiiiiiiiiiii_param_3,
	.param .u32 _Z12_div_64_16_4PdS_S_iiiiiiiiiiiii_param_4,
	.param .u32 _Z12_div_64_16_4PdS_S_iiiiiiiiiiiii_param_5,
	.param .u32 _Z12_div_64_16_4PdS_S_iiiiiiiiiiiii_param_6,
	.param .u32 _Z12_div_64_16_4PdS_S_iiiiiiiiiiiii_param_7,
	.param .u32 _Z12_div_64_16_4PdS_S_iiiiiiiiiiiii_param_8,
	.param .u32 _Z12_div_64_16_4PdS_S_iiiiiiiiiiiii_param_9,
	.param .u32 _Z12_div_64_16_4PdS_S_iiiiiiiiiiiii_param_10,
	.param .u32 _Z12_div_64_16_4PdS_S_iiiiiiiiiiiii_param_11,
	.param .u32 _Z12_div_64_16_4PdS_S_iiiiiiiiiiiii_param_12,
	.param .u32 _Z12_div_64_16_4PdS_S_iiiiiiiiiiiii_param_13,
	.param .u32 _Z12_div_64_16_4PdS_S_iiiiiiiiiiiii_param_14,
	.param .u32 _Z12_div_64_16_4PdS_S_iiiiiiiiiiiii_param_15
)
{
	.reg .pred 	%p<3>;
	.reg .b32 	%r<41>;
	.reg .b64 	%rd<13>;
	.reg .b64 	%fd<4>;

	ld.param.u64 	%rd4, [_Z12_div_64_16_4PdS_S_iiiiiiiiiiiii_param_0];
	ld.param.u64 	%rd5, [_Z12_div_64_16_4PdS_S_iiiiiiiiiiiii_param_1];
	ld.param.u64 	%rd6, [_Z12_div_64_16_4PdS_S_iiiiiiiiiiiii_param_2];
	ld.param.u32 	%r6, [_Z12_div_64_16_4PdS_S_iiiiiiiiiiiii_param_3];
	ld.param.u32 	%r7, [_Z12_div_64_16_4PdS_S_iiiiiiiiiiiii_param_4];
	ld.param.u32 	%r8, [_Z12_div_64_16_4PdS_S_iiiiiiiiiiiii_param_5];
	ld.param.u32 	%r9, [_Z12_div_64_16_4PdS_S_iiiiiiiiiiiii_param_6];
	ld.param.u32 	%r10, [_Z12_div_64_16_4PdS_S_iiiiiiiiiiiii_param_7];
	ld.param.u32 	%r11, [_Z12_div_64_16_4PdS_S_iiiiiiiiiiiii_param_8];
	ld.param.u32 	%r12, [_Z12_div_64_16_4PdS_S_iiiiiiiiiiiii_param_9];
	ld.param.u32 	%r13, [_Z12_div_64_16_4PdS_S_iiiiiiiiiiiii_param_10];
	ld.param.u32 	%r14, [_Z12_div_64_16_4PdS_S_iiiiiiiiiiiii_param_11];
	ld.param.u32 	%r15, [_Z12_div_64_16_4PdS_S_iiiiiiiiiiiii_param_12];
	ld.param.u32 	%r16, [_Z12_div_64_16_4PdS_S_iiiiiiiiiiiii_param_13];
	ld.param.u32 	%r17, [_Z12_div_64_16_4PdS_S_iiiiiiiiiiiii_param_14];
	ld.param.u32 	%r18, [_Z12_div_64_16_4PdS_S_iiiiiiiiiiiii_param_15];
	mov.u32 	%r19, %tid.x;
	mov.u32 	%r20, %ctaid.x;
	mov.u32 	%r1, %ntid.x;
	mad.lo.s32 	%r40, %r20, %r1, %r19;
	setp.ge.s32 	%p1, %r40, %r18;
	@%p1 bra 	$L__BB21_3;
	mov.u32 	%r21, %nctaid.x;
	mul.lo.s32 	%r3, %r1, %r21;
	cvta.to.global.u64 	%rd1, %rd4;
	cvta.to.global.u64 	%rd2, %rd5;
	cvta.to.global.u64 	%rd3, %rd6;
$L__BB21_2:
	div.s32 	%r22, %r40, %r17;
	mul.lo.s32 	%r23, %r22, %r17;
	sub.s32 	%r24, %r40, %r23;
	div.s32 	%r25, %r24, %r16;
	mul.lo.s32 	%r26, %r25, %r16;
	sub.s32 	%r27, %r24, %r26;
	div.s32 	%r28, %r27, %r15;
	mul.lo.s32 	%r29, %r28, %r15;
	sub.s32 	%r30, %r27, %r29;
	div.s32 	%r31, %r30, %r14;
	mul.lo.s32 	%r32, %r22, %r9;
	mad.lo.s32 	%r33, %r25, %r8, %r32;
	mad.lo.s32 	%r34, %r28, %r7, %r33;
	mad.lo.s32 	%r35, %r31, %r6, %r34;
	mul.lo.s32 	%r36, %r22, %r13;
	mad.lo.s32 	%r37, %r25, %r12, %r36;
	mad.lo.s32 	%r38, %r28, %r11, %r37;
	mad.lo.s32 	%r39, %r31, %r10, %r38;
	mul.wide.s32 	%rd7, %r35, 8;
	add.s64 	%rd8, %rd1, %rd7;
	ld.global.f64 	%fd1, [%rd8];
	mul.wide.s32 	%rd9, %r39, 8;
	add.s64 	%rd10, %rd2, %rd9;
	ld.global.f64 	%fd2, [%rd10];
	div.rn.f64 	%fd3, %fd1, %fd2;
	mul.wide.s32 	%rd11, %r40, 8;
	add.s64 	%rd12, %rd3, %rd11;
	st.global.f64 	[%rd12], %fd3;
	add.s32 	%r40, %r40, %r3;
	setp.lt.s32 	%p2, %r40, %r18;
	@%p2 bra 	$L__BB21_2;
$L__BB21_3:
	ret;

}
	// .globl	_Z12_div_32_16_5PfS_S_iiiiiiiiiiiiiiii
.visible .entry _Z12_div_32_16_5PfS_S_iiiiiiiiiiiiiiii(
	.param .u64 .ptr .align 1 _Z12_div_32_16_5PfS_S_iiiiiiiiiiiiiiii_param_0,
	.param .u64 .ptr .align 1 _Z12_div_32_16_5PfS_S_iiiiiiiiiiiiiiii_param_1,
	.param .u64 .ptr .align 1 _Z12_div_32_16_5PfS_S_iiiiiiiiiiiiiiii_param_2,
	.param .u32 _Z12_div_32_16_5PfS_S_iiiiiiiiiiiiiiii_param_3,
	.param .u32 _Z12_div_32_16_5PfS_S_iiiiiiiiiiiiiiii_param_4,
	.param .u32 _Z12_div_32_16_5PfS_S_iiiiiiiiiiiiiiii_param_5,
	.param .u32 _Z12_div_32_16_5PfS_S_iiiiiiiiiiiiiiii_param_6,
	.param .u32 _Z12_div_32_16_5PfS_S_iiiiiiiiiiiiiiii_param_7,
	.param .u32 _Z12_div_32_16_5PfS_S_iiiiiiiiiiiiiiii_param_8,
	.param .u32 _Z12_div_32_16_5PfS_S_iiiiiiiiiiiiiiii_param_9,
	.param .u32 _Z12_div_32_16_5PfS_S_iiiiiiiiiiiiiiii_param_10,
	.param .u32 _Z12_div_32_16_5PfS_S_iiiiiiiiiiiiiiii_param_11,
	.param .u32 _Z12_div_32_16_5PfS_S_iiiiiiiiiiiiiiii_param_12,
	.param .u32 _Z12_div_32_16_5PfS_S_iiiiiiiiiiiiiiii_param_13,
	.param .u32 _Z12_div_32_16_5PfS_S_iiiiiiiiiiiiiiii_param_14,
	.param .u32 _Z12_div_32_16_5PfS_S_iiiiiiiiiiiiiiii_param_15,
	.param .u32 _Z12_div_32_16_5PfS_S_iiiiiiiiiiiiiiii_param_16,
	.param .u32 _Z12_div_32_16_5PfS_S_iiiiiiiiiiiiiiii_param_17,
	.param .u32 _Z12_div_32_16_5PfS_S_iiiiiiiiiiiiiiii_param_18
)
{
	.reg .pred 	%p<3>;
	.reg .b32 	%r<52>;
	.reg .b32 	%f<4>;
	.reg .b64 	%rd<13>;

	ld.param.u64 	%rd4, [_Z12_div_32_16_5PfS_S_iiiiiiiiiiiiiiii_param_0];
	ld.param.u64 	%rd5, [_Z12_div_32_16_5PfS_S_iiiiiiiiiiiiiiii_param_1];
	ld.param.u64 	%rd6, [_Z12_div_32_16_5PfS_S_iiiiiiiiiiiiiiii_param_2];
	ld.param.u32 	%r7, [_Z12_div_32_16_5PfS_S_iiiiiiiiiiiiiiii_param_4];
	ld.param.u32 	%r9, [_Z12_div_32_16_5PfS_S_iiiiiiiiiiiiiiii_param_6];
	ld.param.u32 	%r10, [_Z12_div_32_16_5PfS_S_iiiiiiiiiiiiiiii_param_7];
	ld.param.u32 	%r11, [_Z12_div_32_16_5PfS_S_iiiiiiiiiiiiiiii_param_8];
	ld.param.u32 	%r13, [_Z12_div_32_16_5PfS_S_iiiiiiiiiiiiiiii_param_10];
	ld.param.u32 	%r14, [_Z12_div_32_16_5PfS_S_iiiiiiiiiiiiiiii_param_11];
	ld.param.u32 	%r15, [_Z12_div_32_16_5PfS_S_iiiiiiiiiiiiiiii_param_12];
	ld.param.u32 	%r16, [_Z12_div_32_16_5PfS_S_iiiiiiiiiiiiiiii_param_13];
	ld.param.u32 	%r17, [_Z12_div_32_16_5PfS_S_iiiiiiiiiiiiiiii_param_14];
	ld.param.u32 	%r18, [_Z12_div_32_16_5PfS_S_iiiiiiiiiiiiiiii_param_15];
	ld.param.u32 	%r19, [_Z12_div_32_16_5PfS_S_iiiiiiiiiiiiiiii_param_16];
	ld.param.u32 	%r20, [_Z12_div_32_16_5PfS_S_iiiiiiiiiiiiiiii_param_17];
	ld.param.u32 	%r21, [_Z12_div_32_16_5PfS_S_iiiiiiiiiiiiiiii_param_18];
	mov.u32 	%r22, %tid.x;
	mov.u32 	%r23, %ctaid.x;
	mov.u32 	%r1, %ntid.x;
	mad.lo.s32 	%r51, %r23, %r1, %r22;
	setp.ge.s32 	%p1, %r51, %r21;
	@%p1 bra 	$L__BB22_3;
	mov.u32 	%r24, %nctaid.x;
	mul.lo.s32 	%r3, %r1, %r24;
	cvta.to.global.u64 	%rd1, %rd4;
	cvta.to.global.u64 	%rd2, %rd5;
	cvta.to.global.u64 	%rd3, %rd6;
$L__BB22_2:
	ld.param.u32 	%r50, [_Z12_div_32_16_5PfS_S_iiiiiiiiiiiiiiii_param_9];
	ld.param.u32 	%r49, [_Z12_div_32_16_5PfS_S_iiiiiiiiiiiiiiii_param_5];
	ld.param.u32 	%r48, [_Z12_div_32_16_5PfS_S_iiiiiiiiiiiiiiii_param_3];
	div.s32 	%r25, %r51, %r20;
	mul.lo.s32 	%r26, %r25, %r20;
	sub.s32 	%r27, %r51, %r26;
	div.s32 	%r28, %r27, %r19;
	mul.lo.s32 	%r29, %r28, %r19;
	sub.s32 	%r30, %r27, %r29;
	div.s32 	%r31, %r30, %r18;
	mul.lo.s32 	%r32, %r31, %r18;
	sub.s32 	%r33, %r30, %r32;
	div.s32 	%r34, %r33, %r17;
	mul.lo.s32 	%r35, %r34, %r17;
	sub.s32 	%r36, %r33, %r35;
	div.s32 	%r37, %r36, %r16;
	mul.lo.s32 	%r38, %r25, %r10;
	mad.lo.s32 	%r39, %r28, %r9, %r38;
	mad.lo.s32 	%r40, %r31, %r49, %r39;
	mad.lo.s32 	%r41, %r34, %r7, %r40;
	mad.lo.s32 	%r42, %r37, %r48, %r41;
	mul.lo.s32 	%r43, %r25, %r15;
	mad.lo.s32 	%r44, %r28, %r14, %r43;
	mad.lo.s32 	%r45, %r31, %r13, %r44;
	mad.lo.s32 	%r46, %r34, %r50, %r45;
	mad.lo.s32 	%r47, %r37, %r11, %r46;
	mul.wide.s32 	%rd7, %r42, 4;
	add.s64 	%rd8, %rd1, %rd7;
	ld.global.f32 	%f1, [%rd8];
	mul.wide.s32 	%rd9, %r47, 4;
	add.s64 	%rd10, %rd2, %rd9;
	ld.global.f32 	%f2, [%rd10];
	div.rn.f32 	%f3, %f1, %f2;
	mul.wide.s32 	%rd11, %r51, 4;
	add.s64 	%rd12, %rd3, %rd11;
	st.global.f32 	[%rd12], %f3;
	add.s32 	%r51, %r51, %r3;
	setp.lt.s32 	%p2, %r51, %r21;
	@%p2 bra 	$L__BB22_2;
$L__BB22_3:
	ret;

}
	// .globl	_Z12_div_64_16_5PdS_S_iiiiiiiiiiiiiiii
.visible .entry _Z12_div_64_16_5PdS_S_iiiiiiiiiiiiiiii(
	.param .u64 .ptr .align 1 _Z12_div_64_16_5PdS_S_iiiiiiiiiiiiiiii_param_0,
	.param .u64 .ptr .align 1 _Z12_div_64_16_5PdS_S_iiiiiiiiiiiiiiii_param_1,
	.param .u64 .ptr .align 1 _Z12_div_64_16_5PdS_S_iiiiiiiiiiiiiiii_param_2,
	.param .u32 _Z12_div_64_16_5PdS_S_iiiiiiiiiiiiiiii_param_3,
	.param .u32 _Z12_div_64_16_5PdS_S_iiiiiiiiiiiiiiii_param_4,
	.param .u32 _Z12_div_64_16_5PdS_S_iiiiiiiiiiiiiiii_param_5,
	.param .u32 _Z12_div_64_16_5PdS_S_iiiiiiiiiiiiiiii_param_6,
	.param .u32 _Z12_div_64_16_5PdS_S_iiiiiiiiiiiiiiii_param_7,
	.param .u32 _Z12_div_64_16_5PdS_S_iiiiiiiiiiiiiiii_param_8,
	.param .u32 _Z12_div_64_16_5PdS_S_iiiiiiiiiiiiiiii_param_9,
	.param .u32 _Z12_div_64_16_5PdS_S_iiiiiiiiiiiiiiii_param_10,
	.param .u32 _Z12_div_64_16_5PdS_S_iiiiiiiiiiiiiiii_param_11,
	.param .u32 _Z12_div_64_16_5PdS_S_iiiiiiiiiiiiiiii_param_12,
	.param .u32 _Z12_div_64_16_5PdS_S_iiiiiiiiiiiiiiii_param_13,
	.param .u32 _Z12_div_64_16_5PdS_S_iiiiiiiiiiiiiiii_param_14,
	.param .u32 _Z12_div_64_16_5PdS_S_iiiiiiiiiiiiiiii_param_15,
	.param .u32 _Z12_div_64_16_5PdS_S_iiiiiiiiiiiiiiii_param_16,
	.param .u32 _Z12_div_64_16_5PdS_S_iiiiiiiiiiiiiiii_param_17,
	.param .u32 _Z12_div_64_16_5PdS_S_iiiiiiiiiiiiiiii_param_18
)
{
	.reg .pred 	%p<3>;
	.reg .b32 	%r<52>;
	.reg .b64 	%rd<13>;
	.reg .b64 	%fd<4>;

	ld.param.u64 	%rd4, [_Z12_div_64_16_5PdS_S_iiiiiiiiiiiiiiii_param_0];
	ld.param.u64 	%rd5, [_Z12_div_64_16_5PdS_S_iiiiiiiiiiiiiiii_param_1];
	ld.param.u64 	%rd6, [_Z12_div_64_16_5PdS_S_iiiiiiiiiiiiiiii_param_2];
	ld.param.u32 	%r7, [_Z12_div_64_16_5PdS_S_iiiiiiiiiiiiiiii_param_4];
	ld.param.u32 	%r9, [_Z12_div_64_16_5PdS_S_iiiiiiiiiiiiiiii_param_6];
	ld.param.u32 	%r10, [_Z12_div_64_16_5PdS_S_iiiiiiiiiiiiiiii_param_7];
	ld.param.u32 	%r11, [_Z12_div_64_16_5PdS_S_iiiiiiiiiiiiiiii_param_8];
	ld.param.u32 	%r13, [_Z12_div_64_16_5PdS_S_iiiiiiiiiiiiiiii_param_10];
	ld.param.u32 	%r14, [_Z12_div_64_16_5PdS_S_iiiiiiiiiiiiiiii_param_11];
	ld.param.u32 	%r15, [_Z12_div_64_16_5PdS_S_iiiiiiiiiiiiiiii_param_12];
	ld.param.u32 	%r16, [_Z12_div_64_16_5PdS_S_iiiiiiiiiiiiiiii_param_13];
	ld.param.u32 	%r17, [_Z12_div_64_16_5PdS_S_iiiiiiiiiiiiiiii_param_14];
	ld.param.u32 	%r18, [_Z12_div_64_16_5PdS_S_iiiiiiiiiiiiiiii_param_15];
	ld.param.u32 	%r19, [_Z12_div_64_16_5PdS_S_iiiiiiiiiiiiiiii_param_16];
	ld.param.u32 	%r20, [_Z12_div_64_16_5PdS_S_iiiiiiiiiiiiiiii_param_17];
	ld.param.u32 	%r21, [_Z12_div_64_16_5PdS_S_iiiiiiiiiiiiiiii_param_18];
	mov.u32 	%r22, %tid.x;
	mov.u32 	%r23, %ctaid.x;
	mov.u32 	%r1, %ntid.x;
	mad.lo.s32 	%r51, %r23, %r1, %r22;
	setp.ge.s32 	%p1, %r51, %r21;
	@%p1 bra 	$L__BB23_3;
	mov.u32 	%r24, %nctaid.x;
	mul.lo.s32 	%r3, %r1, %r24;
	cvta.to.global.u64 	%rd1, %rd4;
	cvta.to.global.u64 	%rd2, %rd5;
	cvta.to.global.u64 	%rd3, %rd6;
$L__BB23_2:
	ld.param.u32 	%r50, [_Z12_div_64_16_5PdS_S_iiiiiiiiiiiiiiii_param_9];
	ld.param.u32 	%r49, [_Z12_div_64_16_5PdS_S_iiiiiiiiiiiiiiii_param_5];
	ld.param.u32 	%r48, [_Z12_div_64_16_5PdS_S_iiiiiiiiiiiiiiii_param_3];
	div.s32 	%r25, %r51, %r20;
	mul.lo.s32 	%r26, %r25, %r20;
	sub.s32 	%r27, %r51, %r26;
	div.s32 	%r28, %r27, %r19;
	mul.lo.s32 	%r29, %r28, %r19;
	sub.s32 	%r30, %r27, %r29;
	div.s32 	%r31, %r30, %r18;
	mul.lo.s32 	%r32, %r31, %r18;
	sub.s32 	%r33, %r30, %r32;
	div.s32 	%r34, %r33, %r17;
	mul.lo.s32 	%r35, %r34, %r17;
	sub.s32 	%r36, %r33, %r35;
	div.s32 	%r37, %r36, %r16;
	mul.lo.s32 	%r38, %r25, %r10;
	mad.lo.s32 	%r39, %r28, %r9, %r38;
	mad.lo.s32 	%r40, %r31, %r49, %r39;
	mad.lo.s32 	%r41, %r34, %r7, %r40;
	mad.lo.s32 	%r42, %r37, %r48, %r41;
	mul.lo.s32 	%r43, %r25, %r15;
	mad.lo.s32 	%r44, %r28, %r14, %r43;
	mad.lo.s32 	%r45, %r31, %r13, %r44;
	mad.lo.s32 	%r46, %r34, %r50, %r45;
	mad.lo.s32 	%r47, %r37, %r11, %r46;
	mul.wide.s32 	%rd7, %r42, 8;
	add.s64 	%rd8, %rd1, %rd7;
	ld.global.f64 	%fd1, [%rd8];
	mul.wide.s32 	%rd9, %r47, 8;
	add.s64 	%rd10, %rd2, %rd9;
	ld.global.f64 	%fd2, [%rd10];
	div.rn.f64 	%fd3, %fd1, %fd2;
	mul.wide.s32 	%rd11, %r51, 8;
	add.s64 	%rd12, %rd3, %rd11;
	st.global.f64 	[%rd12], %fd3;
	add.s32 	%r51, %r51, %r3;
	setp.lt.s32 	%p2, %r51, %r21;
	@%p2 bra 	$L__BB23_2;
$L__BB23_3:
	ret;

}
	// .globl	_Z12_pow_32_16_3PfS_S_iiiiiiiiii
.visible .entry _Z12_pow_32_16_3PfS_S_iiiiiiiiii(
	.param .u64 .ptr .align 1 _Z12_pow_32_16_3PfS_S_iiiiiiiiii_param_0,
	.param .u64 .ptr .align 1 _Z12_pow_32_16_3PfS_S_iiiiiiiiii_param_1,
	.param .u64 .ptr .align 1 _Z12_pow_32_16_3PfS_S_iiiiiiiiii_param_2,
	.param .u32 _Z12_pow_32_16_3PfS_S_iiiiiiiiii_param_3,
	.param .u32 _Z12_pow_32_16_3PfS_S_iiiiiiiiii_param_4,
	.param .u32 _Z12_pow_32_16_3PfS_S_iiiiiiiiii_param_5,
	.param .u32 _Z12_pow_32_16_3PfS_S_iiiiiiiiii_param_6,
	.param .u32 _Z12_pow_32_16_3PfS_S_iiiiiiiiii_param_7,
	.param .u32 _Z12_pow_32_16_3PfS_S_iiiiiiiiii_param_8,
	.param .u32 _Z12_pow_32_16_3PfS_S_iiiiiiiiii_param_9,
	.param .u32 _Z12_pow_32_16_3PfS_S_iiiiiiiiii_param_10,
	.param .u32 _Z12_pow_32_16_3PfS_S_iiiiiiiiii_param_11,
	.param .u32 _Z12_pow_32_16_3PfS_S_iiiiiiiiii_param_12
)
{
	.reg .pred 	%p<24>;
	.reg .b32 	%r<47>;
	.reg .b32 	%f<77>;
	.reg .b64 	%rd<13>;

	ld.param.u64 	%rd4, [_Z12_pow_32_16_3PfS_S_iiiiiiiiii_param_0];
	ld.param.u64 	%rd5, [_Z12_pow_32_16_3PfS_S_iiiiiiiiii_param_1];
	ld.param.u64 	%rd6, [_Z12_pow_32_16_3PfS_S_iiiiiiiiii_param_2];
	ld.param.u32 	%r6, [_Z12_pow_32_16_3PfS_S_iiiiiiiiii_param_3];
	ld.param.u32 	%r7, [_Z12_pow_32_16_3PfS_S_iiiiiiiiii_param_4];
	ld.param.u32 	%r8, [_Z12_pow_32_16_3PfS_S_iiiiiiiiii_param_5];
	ld.param.u32 	%r9, [_Z12_pow_32_16_3PfS_S_iiiiiiiiii_param_6];
	ld.param.u32 	%r10, [_Z12_pow_32_16_3PfS_S_iiiiiiiiii_param_7];
	ld.param.u32 	%r11, [_Z12_pow_32_16_3PfS_S_iiiiiiiiii_param_8];
	ld.param.u32 	%r12, [_Z12_pow_32_16_3PfS_S_iiiiiiiiii_param_9];
	ld.param.u32 	%r13, [_Z12_pow_32_16_3PfS_S_iiiiiiiiii_param_10];
	ld.param.u32 	%r14, [_Z12_pow_32_16_3PfS_S_iiiiiiiiii_param_11];
	ld.param.u32 	%r15, [_Z12_pow_32_16_3PfS_S_iiiiiiiiii_param_12];
	mov.u32 	%r16, %tid.x;
	mov.u32 	%r17, %ctaid.x;
	mov.u32 	%r1, %ntid.x;
	mad.lo.s32 	%r46, %r17, %r1, %r16;
	setp.ge.s32 	%p1, %r46, %r15;
	@%p1 bra 	$L__BB24_11;
	mov.u32 	%r18, %nctaid.x;
	mul.lo.s32 	%r3, %r1, %r18;
	cvta.to.global.u64 	%rd1, %rd4;
	cvta.to.global.u64 	%rd2, %rd5;
	cvta.to.global.u64 	%rd3, %rd6;
$L__BB24_2:
	div.s32 	%r19, %r46, %r14;
	mul.lo.s32 	%r20, %r19, %r14;
	sub.s32 	%r21, %r46, %r20;
	div.s32 	%r22, %r21, %r13;
	mul.lo.s32 	%r23, %r22, %r13;
	sub.s32 	%r24, %r21, %r23;
	div.s32 	%r25, %r24, %r12;
	mul.lo.s32 	%r26, %r19, %r8;
	mad.lo.s32 	%r27, %r22, %r7, %r26;
	mad.lo.s32 	%r28, %r25, %r6, %r27;
	mul.lo.s32 	%r29, %r19, %r11;
	mad.lo.s32 	%r30, %r22, %r10, %r29;
	mad.lo.s32 	%r31, %r25, %r9, %r30;
	mul.wide.s32 	%rd7, %r28, 4;
	add.s64 	%rd8, %rd1, %rd7;
	ld.global.f32 	%f1, [%rd8];
	mul.wide.s32 	%rd9, %r31, 4;
	add.s64 	%rd10, %rd2, %rd9;
	ld.global.f32 	%f12, [%rd10];
	mul.f32 	%f13, %f12, 0f3F000000;
	cvt.rzi.f32.f32 	%f14, %f13;
	add.f32 	%f15, %f14, %f14;
	sub.f32 	%f16, %f12, %f15;
	abs.f32 	%f3, %f16;
	abs.f32 	%f4, %f1;
	setp.lt.f32 	%p2, %f4, 0f00800000;
	mul.f32 	%f17, %f4, 0f4B800000;
	selp.f32 	%f18, %f17, %f4, %p2;
	selp.f32 	%f19, 0fC1C00000, 0f00000000, %p2;
	mov.b32 	%r32, %f18;
	add.s32 	%r33, %r32, -1060439283;
	and.b32  	%r34, %r33, -8388608;
	sub.s32 	%r35, %r32, %r34;
	mov.b32 	%f20, %r35;
	cvt.rn.f32.s32 	%f21, %r34;
	fma.rn.f32 	%f22, %f21, 0f34000000, %f19;
	add.f32 	%f23, %f20, 0fBF800000;
	add.f32 	%f24, %f20, 0f3F800000;
	rcp.approx.ftz.f32 	%f25, %f24;
	add.f32 	%f26, %f23, %f23;
	mul.f32 	%f27, %f26, %f25;
	mul.f32 	%f28, %f27, %f27;
	sub.f32 	%f29, %f23, %f27;
	add.f32 	%f30, %f29, %f29;
	neg.f32 	%f31, %f27;
	fma.rn.f32 	%f32, %f31, %f23, %f30;
	mul.rn.f32 	%f33, %f25, %f32;
	fma.rn.f32 	%f34, %f28, 0f3A2C32E4, 0f3B52E7DB;
	fma.rn.f32 	%f35, %f34, %f28, 0f3C93BB73;
	fma.rn.f32 	%f36, %f35, %f28, 0f3DF6384F;
	mul.rn.f32 	%f37, %f36, %f28;
	fma.rn.f32 	%f38, %f27, 0f3FB8AA3B, %f22;
	sub.f32 	%f39, %f22, %f38;
	fma.rn.f32 	%f40, %f27, 0f3FB8AA3B, %f39;
	fma.rn.f32 	%f41, %f33, 0f3FB8AA3B, %f40;
	fma.rn.f32 	%f42, %f27, 0f32A55E34, %f41;
	mul.f32 	%f43, %f37, 0f40400000;
	fma.rn.f32 	%f44, %f43, %f33, %f42;
	fma.rn.f32 	%f45, %f37, %f27, %f44;
	add.rn.f32 	%f46, %f38, %f45;
	neg.f32 	%f47, %f38;
	add.rn.f32 	%f48, %f46, %f47;
	neg.f32 	%f49, %f48;
	add.rn.f32 	%f50, %f45, %f49;
	mul.rn.f32 	%f51, %f46, %f12;
	neg.f32 	%f52, %f51;
	fma.rn.f32 	%f53, %f46, %f12, %f52;
	fma.rn.f32 	%f54, %f50, %f12, %f53;
	cvt.rni.f32.f32 	%f55, %f51;
	sub.f32 	%f56, %f51, %f55;
	add.f32 	%f57, %f56, %f54;
	fma.rn.f32 	%f58, %f57, 0f391FCB8E, 0f3AAF85ED;
	fma.rn.f32 	%f59, %f58, %f57, 0f3C1D9856;
	fma.rn.f32 	%f60, %f59, %f57, 0f3D6357BB;
	fma.rn.f32 	%f61, %f60, %f57, 0f3E75FDEC;
	fma.rn.f32 	%f62, %f61, %f57, 0f3F317218;
	fma.rn.f32 	%f63, %f62, %f57, 0f3F800000;
	cvt.rzi.s32.f32 	%r36, %f55;
	setp.gt.f32 	%p3, %f55, 0f00000000;
	selp.b32 	%r37, 0, -2097152000, %p3;
	add.s32 	%r38, %r37, 2130706432;
	mov.b32 	%f64, %r38;
	mul.f32 	%f65, %f63, %f64;
	shl.b32 	%r39, %r36, 23;
	sub.s32 	%r40, %r39, %r37;
	mov.b32 	%f66, %r40;
	mul.f32 	%f67, %f65, %f66;
	abs.f32 	%f68, %f51;
	setp.gt.f32 	%p4, %f68, 0f43180000;
	setp.lt.f32 	%p5, %f51, 0f00000000;
	selp.f32 	%f69, 0f00000000, 0f7F800000, %p5;
	selp.f32 	%f5, %f69, %f67, %p4;
	setp.eq.f32 	%p6, %f1, 0f3F800000;
	setp.eq.f32 	%p7, %f12, 0f00000000;
	or.pred  	%p8, %p6, %p7;
	mov.f32 	%f76, 0f3F800000;
	@%p8 bra 	$L__BB24_10;
	setp.num.f32 	%p9, %f4, %f4;
	abs.f32 	%f70, %f12;
	setp.num.f32 	%p10, %f70, %f70;
	and.pred  	%p11, %p9, %p10;
	@%p11 bra 	$L__BB24_5;
	add.rn.f32 	%f76, %f1, %f12;
	bra.uni 	$L__BB24_10;
$L__BB24_5:
	setp.neu.f32 	%p12, %f1, 0f00000000;
	setp.neu.f32 	%p13, %f4, 0f7F800000;
	and.pred  	%p14, %p12, %p13;
	@%p14 bra 	$L__BB24_7;
	setp.neu.f32 	%p21, %f3, 0f3F800000;
	add.f32 	%f75, %f1, %f1;
	mov.b32 	%r41, %f75;
	setp.lt.f32 	%p22, %f12, 0f00000000;
	xor.b32  	%r42, %r41, 2139095040;
	selp.b32 	%r43, %r42, %r41, %p22;
	and.b32  	%r44, %r43, 2147483647;
	selp.b32 	%r45, %r44, %r43, %p21;
	mov.b32 	%f76, %r45;
	bra.uni 	$L__BB24_10;
$L__BB24_7:
	setp.eq.f32 	%p15, %f1, 0fBF800000;
	setp.eq.f32 	%p16, %f70, 0f7F800000;
	and.pred  	%p17, %p15, %p16;
	@%p17 bra 	$L__BB24_10;
	setp.geu.f32 	%p18, %f1, 0f00000000;
	mov.f32 	%f76, %f5;
	@%p18 bra 	$L__BB24_10;
	setp.neu.f32 	%p19, %f3, 0f3F800000;
	neg.f32 	%f72, %f5;
	selp.f32 	%f73, %f5, %f72, %p19;
	cvt.rmi.f32.f32 	%f74, %f12;
	setp.neu.f32 	%p20, %f12, %f74;
	selp.f32 	%f76, 0f7FFFFFFF, %f73, %p20;
$L__BB24_10:
	mul.wide.s32 	%rd11, %r46, 4;
	add.s64 	%rd12, %rd3, %rd11;
	st.global.f32 	[%rd12], %f76;
	add.s32 	%r46, %r46, %r3;
	setp.lt.s32 	%p23, %r46, %r15;
	@%p23 bra 	$L__BB24_2;
$L__BB24_11:
	ret;

}
	// .globl	_Z12_pow_64_16_3PdS_S_iiiiiiiiii
.visible .entry _Z12_pow_64_16_3PdS_S_iiiiiiiiii(
	.param .u64 .ptr .align 1 _Z12_pow_64_16_3PdS_S_iiiiiiiiii_param_0,
	.param .u64 .ptr .align 1 _Z12_pow_64_16_3PdS_S_iiiiiiiiii_param_1,
	.param .u64 .ptr .align 1 _Z12_pow_64_16_3PdS_S_iiiiiiiiii_param_2,
	.param .u32 _Z12_pow_64_16_3PdS_S_iiiiiiiiii_param_3,
	.param .u32 _Z12_pow_64_16_3PdS_S_iiiiiiiiii_param_4,
	.param .u32 _Z12_pow_64_16_3PdS_S_iiiiiiiiii_param_5,
	.param .u32 _Z12_pow_64_16_3PdS_S_iiiiiiiiii_param_6,
	.param .u32 _Z12_pow_64_16_3PdS_S_iiiiiiiiii_param_7,
	.param .u32 _Z12_pow_64_16_3PdS_S_iiiiiiiiii_param_8,
	.param .u32 _Z12_pow_64_16_3PdS_S_iiiiiiiiii_param_9,
	.param .u32 _Z12_pow_64_16_3PdS_S_iiiiiiiiii_param_10,
	.param .u32 _Z12_pow_64_16_3PdS_S_iiiiiiiiii_param_11,
	.param .u32 _Z12_pow_64_16_3PdS_S_iiiiiiiiii_param_12
)
{
	.reg .pred 	%p<27>;
	.reg .b32 	%r<56>;
	.reg .b64 	%rd<15>;
	.reg .b64 	%fd<26>;

	ld.param.u64 	%rd5, [_Z12_pow_64_16_3PdS_S_iiiiiiiiii_param_0];
	ld.param.u64 	%rd6, [_Z12_pow_64_16_3PdS_S_iiiiiiiiii_param_1];
	ld.param.u64 	%rd7, [_Z12_pow_64_16_3PdS_S_iiiiiiiiii_param_2];
	ld.param.u32 	%r8, [_Z12_pow_64_16_3PdS_S_iiiiiiiiii_param_3];
	ld.param.u32 	%r9, [_Z12_pow_64_16_3PdS_S_iiiiiiiiii_param_4];
	ld.param.u32 	%r10, [_Z12_pow_64_16_3PdS_S_iiiiiiiiii_param_5];
	ld.param.u32 	%r11, [_Z12_pow_64_16_3PdS_S_iiiiiiiiii_param_6];
	ld.param.u32 	%r12, [_Z12_pow_64_16_3PdS_S_iiiiiiiiii_param_7];
	ld.param.u32 	%r13, [_Z12_pow_64_16_3PdS_S_iiiiiiiiii_param_8];
	ld.param.u32 	%r14, [_Z12_pow_64_16_3PdS_S_iiiiiiiiii_param_9];
	ld.param.u32 	%r15, [_Z12_pow_64_16_3PdS_S_iiiiiiiiii_param_10];
	ld.param.u32 	%r16, [_Z12_pow_64_16_3PdS_S_iiiiiiiiii_param_11];
	ld.param.u32 	%r17, [_Z12_pow_64_16_3PdS_S_iiiiiiiiii_param_12];
	mov.u32 	%r18, %tid.x;
	mov.u32 	%r19, %ctaid.x;
	mov.u32 	%r1, %ntid.x;
	mad.lo.s32 	%r55, %r19, %r1, %r18;
	setp.ge.s32 	%p4, %r55, %r17;
	@%p4 bra 	$L__BB25_13;
	mov.u32 	%r20, %nctaid.x;
	mul.lo.s32 	%r3, %r1, %r20;
	cvta.to.global.u64 	%rd1, %rd5;
	cvta.to.global.u64 	%rd2, %rd6;
	cvta.to.global.u64 	%rd3, %rd7;
$L__BB25_2:
	div.s32 	%r21, %r55, %r16;
	mul.lo.s32 	%r22, %r21, %r16;
	sub.s32 	%r23, %r55, %r22;
	div.s32 	%r24, %r23, %r15;
	mul.lo.s32 	%r25, %r24, %r15;
	sub.s32 	%r26, %r23, %r25;
	div.s32 	%r27, %r26, %r14;
	mul.lo.s32 	%r28, %r21, %r10;
	mad.lo.s32 	%r29, %r24, %r9, %r28;
	mad.lo.s32 	%r30, %r27, %r8, %r29;
	mul.lo.s32 	%r31, %r21, %r13;
	mad.lo.s32 	%r32, %r24, %r12, %r31;
	mad.lo.s32 	%r33, %r27, %r11, %r32;
	mul.wide.s32 	%rd8, %r30, 8;
	add.s64 	%rd9, %rd1, %rd8;
	ld.global.f64 	%fd1, [%rd9];
	mul.wide.s32 	%rd10, %r33, 8;
	add.s64 	%rd11, %rd2, %rd10;
	ld.global.f64 	%fd2, [%rd11];
	{
	.reg .b32 %temp; 
	mov.b64 	{%temp, %r5}, %fd1;
	}
	{
	.reg .b32 %temp; 
	mov.b64 	{%temp, %r6}, %fd2;
	}
	shr.u32 	%r34, %r6, 20;
	and.b32  	%r35, %r34, 2047;
	add.s32 	%r36, %r35, -1012;
	mov.b64 	%rd12, %fd2;
	shl.b64 	%rd4, %rd12, %r36;
	setp.eq.s64 	%p3, %rd4, -9223372036854775808;
	abs.f64 	%fd3, %fd1;
	setp.neu.f64 	%p5, %fd1, 0d0000000000000000;
	@%p5 bra 	$L__BB25_4;
	setp.eq.s64 	%p8, %rd4, -9223372036854775808;
	abs.f64 	%fd19, %fd2;
	setp.neu.f64 	%p9, %fd19, 0d3FE0000000000000;
	and.pred  	%p3, %p9, %p8;
	selp.b32 	%r37, %r5, 0, %p3;
	setp.lt.s32 	%p10, %r6, 0;
	or.b32  	%r38, %r37, 2146435072;
	selp.b32 	%r39, %r38, %r37, %p10;
	mov.b32 	%r40, 0;
	mov.b64 	%fd25, {%r40, %r39};
	bra.uni 	$L__BB25_5;
$L__BB25_4:
	{ // callseq 0, 0
	.param .b64 param0;
	st.param.f64 	[param0], %fd3;
	.param .b64 param1;
	st.param.f64 	[param1], %fd2;
	.param .b64 retval0;
	call.uni (retval0), 
	__internal_accurate_pow, 
	(
	param0, 
	param1
	);
	ld.param.f64 	%fd11, [retval0];
	} // callseq 0
	setp.lt.s32 	%p6, %r5, 0;
	cvt.rzi.f64.f64 	%fd13, %fd2;
	setp.neu.f64 	%p7, %fd2, %fd13;
	neg.f64 	%fd15, %fd11;
	selp.f64 	%fd16, %fd15, %fd11, %p3;
	selp.f64 	%fd17, %fd16, %fd11, %p6;
	selp.f64 	%fd18, 0dFFF8000000000000, %fd17, %p7;
	selp.f64 	%fd25, %fd18, %fd17, %p6;
$L__BB25_5:
	add.f64 	%fd20, %fd1, %fd2;
	{
	.reg .b32 %temp; 
	mov.b64 	{%temp, %r41}, %fd20;
	}
	and.b32  	%r42, %r41, 2146435072;
	setp.ne.s32 	%p11, %r42, 2146435072;
	@%p11 bra 	$L__BB25_12;
	setp.num.f64 	%p12, %fd1, %fd1;
	setp.num.f64 	%p13, %fd2, %fd2;
	and.pred  	%p14, %p12, %p13;
	@%p14 bra 	$L__BB25_8;
	add.rn.f64 	%fd25, %fd1, %fd2;
	bra.uni 	$L__BB25_12;
$L__BB25_8:
	abs.f64 	%fd21, %fd2;
	setp.neu.f64 	%p15, %fd21, 0d7FF0000000000000;
	@%p15 bra 	$L__BB25_10;
	setp.gt.f64 	%p20, %fd3, 0d3FF0000000000000;
	selp.b32 	%r50, 2146435072, 0, %p20;
	setp.lt.s32 	%p21, %r6, 0;
	xor.b32  	%r51, %r50, 2146435072;
	selp.b32 	%r52, %r51, %r50, %p21;
	setp.eq.f64 	%p22, %fd1, 0dBFF0000000000000;
	selp.b32 	%r53, 1072693248, %r52, %p22;
	mov.b32 	%r54, 0;
	mov.b64 	%fd25, {%r54, %r53};
	bra.uni 	$L__BB25_12;
$L__BB25_10:
	setp.neu.f64 	%p16, %fd3, 0d7FF0000000000000;
	@%p16 bra 	$L__BB25_12;
	setp.lt.s32 	%p17, %r5, 0;
	setp.lt.s32 	%p18, %r6, 0;
	selp.b32 	%r43, 0, 2146435072, %p18;
	and.b32  	%r44, %r6, 2147483647;
	setp.ne.s32 	%p19, %r44, 1071644672;
	or.b32  	%r45, %r43, -2147483648;
	selp.b32 	%r46, %r45, %r43, %p19;
	selp.b32 	%r47, %r46, %r43, %p3;
	selp.b32 	%r48, %r47, %r43, %p17;
	mov.b32 	%r49, 0;
	mov.b64 	%fd25, {%r49, %r48};
$L__BB25_12:
	setp.eq.f64 	%p23, %fd1, 0d3FF0000000000000;
	setp.eq.f64 	%p24, %fd2, 0d0000000000000000;
	selp.f64 	%fd22, 0d3FF0000000000000, %fd25, %p24;
	selp.f64 	%fd23, 0d3FF0000000000000, %fd22, %p23;
	mul.wide.s32 	%rd13, %r55, 8;
	add.s64 	%rd14, %rd3, %rd13;
	st.global.f64 	[%rd14], %fd23;
	add.s32 	%r55, %r55, %r3;
	setp.lt.s32 	%p25, %r55, %r17;
	@%p25 bra 	$L__BB25_2;
$L__BB25_13:
	ret;

}
	// .globl	_Z12_pow_32_16_4PfS_S_iiiiiiiiiiiii
.visible .entry _Z12_pow_32_16_4PfS_S_iiiiiiiiiiiii(
	.param .u64 .ptr .align 1 _Z12_pow_32_16_4PfS_S_iiiiiiiiiiiii_param_0,
	.param .u64 .ptr .align 1 _Z12_pow_32_16_4PfS_S_iiiiiiiiiiiii_param_1,
	.param .u64 .ptr .align 1 _Z12_pow_32_16_4PfS_S_iiiiiiiiiiiii_param_2,
	.param .u32 _Z12_pow_32_16_4PfS_S_iiiiiiiiiiiii_param_3,
	.param .u32 _Z12_pow_32_16_4PfS_S_iiiiiiiiiiiii_param_4,
	.param .u32 _Z12_pow_32_16_4PfS_S_iiiiiiiiiiiii_param_5,
	.param .u32 _Z12_pow_32_16_4PfS_S_iiiiiiiiiiiii_param_6,
	.param .u32 _Z12_pow_32_16_4PfS_S_iiiiiiiiiiiii_param_7,
	.param .u32 _Z12_pow_32_16_4PfS_S_iiiiiiiiiiiii_param_8,
	.param .u32 _Z12_pow_32_16_4PfS_S_iiiiiiiiiiiii_param_9,
	.param .u32 _Z12_pow_32_16_4PfS_S_iiiiiiiiiiiii_param_10,
	.param .u32 _Z12_pow_32_16_4PfS_S_iiiiiiiiiiiii_param_11,
	.param .u32 _Z12_pow_32_16_4PfS_S_iiiiiiiiiiiii_param_12,
	.param .u32 _Z12_pow_32_16_4PfS_S_iiiiiiiiiiiii_param_13,
	.param .u32 _Z12_pow_32_16_4PfS_S_iiiiiiiiiiiii_param_14,
	.param .u32 _Z12_pow_32_16_4PfS_S_iiiiiiiiiiiii_param_15
)
{
	.reg .pred 	%p<24>;
	.reg .b32 	%r<56>;
	.reg .b32 	%f<77>;
	.reg .b64 	%rd<13>;

	ld.param.u64 	%rd4, [_Z12_pow_32_16_4PfS_S_iiiiiiiiiiiii_param_0];
	ld.param.u64 	%rd5, [_Z12_pow_32_16_4PfS_S_iiiiiiiiiiiii_param_1];
	ld.param.u64 	%rd6, [_Z12_pow_32_16_4PfS_S_iiiiiiiiiiiii_param_2];
	ld.param.u32 	%r7, [_Z12_pow_32_16_4PfS_S_iiiiiiiiiiiii_param_4];
	ld.param.u32 	%r8, [_Z12_pow_32_16_4PfS_S_iiiiiiiiiiiii_param_5];
	ld.param.u32 	%r9, [_Z12_pow_32_16_4PfS_S_iiiiiiiiiiiii_param_6];
	ld.param.u32 	%r10, [_Z12_pow_32_16_4PfS_S_iiiiiiiiiiiii_param_7];
	ld.param.u32 	%r11, [_Z12_pow_32_16_4PfS_S_iiiiiiiiiiiii_param_8];
	ld.param.u32 	%r12, [_Z12_pow_32_16_4PfS_S_iiiiiiiiiiiii_param_9];
	ld.param.u32 	%r13, [_Z12_pow_32_16_4PfS_S_iiiiiiiiiiiii_param_10];
	ld.param.u32 	%r14, [_Z12_pow_32_16_4PfS_S_iiiiiiiiiiiii_param_11];
	ld.param.u32 	%r15, [_Z12_pow_32_16_4PfS_S_iiiiiiiiiiiii_param_12];
	ld.param.u32 	%r16, [_Z12_pow_32_16_4PfS_S_iiiiiiiiiiiii_param_13];
	ld.param.u32 	%r17, [_Z12_pow_32_16_4PfS_S_iiiiiiiiiiiii_param_14];
	ld.param.u32 	%r18, [_Z12_pow_32_16_4PfS_S_iiiiiiiiiiiii_param_15];
	mov.u32 	%r19, %tid.x;
	mov.u32 	%r20, %ctaid.x;
	mov.u32 	%r1, %ntid.x;
	mad.lo.s32 	%r55, %r20, %r1, %r19;
	setp.ge.s32 	%p1, %r55, %r18;
	@%p1 bra 	$L__BB26_11;
	mov.u32 	%r21, %nctaid.x;
	mul.lo.s32 	%r3, %r1, %r21;
	cvta.to.global.u64 	%rd1, %rd4;
	cvta.to.global.u64 	%rd2, %rd5;
	cvta.to.global.u64 	%rd3, %rd6;
$L__BB26_2:
	ld.param.u32 	%r54, [_Z12_pow_32_16_4PfS_S_iiiiiiiiiiiii_param_3];
	div.s32 	%r22, %r55, %r17;
	mul.lo.s32 	%r23, %r22, %r17;
	sub.s32 	%r24, %r55, %r23;
	div.s32 	%r25, %r24, %r16;
	mul.lo.s32 	%r26, %r25, %r16;
	sub.s32 	%r27, %r24, %r26;
	div.s32 	%r28, %r27, %r15;
	mul.lo.s32 	%r29, %r28, %r15;
	sub.s32 	%r30, %r27, %r29;
	div.s32 	%r31, %r30, %r14;
	mul.lo.s32 	%r32, %r22, %r9;
	mad.lo.s32 	%r33, %r25, %r8, %r32;
	mad.lo.s32 	%r34, %r28, %r7, %r33;
	mad.lo.s32 	%r35, %r31, %r54, %r34;
	mul.lo.s32 	%r36, %r22, %r13;
	mad.lo.s32 	%r37, %r25, %r12, %r36;
	mad.lo.s32 	%r38, %r28, %r11, %r37;
	mad.lo.s32 	%r39, %r31, %r10, %r38;
	mul.wide.s32 	%rd7, %r35, 4;
	add.s64 	%rd8, %rd1, %rd7;
	ld.global.f32 	%f1, [%rd8];
	mul.wide.s32 	%rd9, %r39, 4;
	add.s64 	%rd10, %rd2, %rd9;
	ld.global.f32 	%f12, [%rd10];
	mul.f32 	%f13, %f12, 0f3F000000;
	cvt.rzi.f32.f32 	%f14, %f13;
	add.f32 	%f15, %f14, %f14;
	sub.f32 	%f16, %f12, %f15;
	abs.f32 	%f3, %f16;
	abs.f32 	%f4, %f1;
	setp.lt.f32 	%p2, %f4, 0f00800000;
	mul.f32 	%f17, %f4, 0f4B800000;
	selp.f32 	%f18, %f17, %f4, %p2;
	selp.f32 	%f19, 0fC1C00000, 0f00000000, %p2;
	mov.b32 	%r40, %f18;
	add.s32 	%r41, %r40, -1060439283;
	and.b32  	%r42, %r41, -8388608;
	sub.s32 	%r43, %r40, %r42;
	mov.b32 	%f20, %r43;
	cvt.rn.f32.s32 	%f21, %r42;
	fma.rn.f32 	%f22, %f21, 0f34000000, %f19;
	add.f32 	%f23, %f20, 0fBF800000;
	add.f32 	%f24, %f20, 0f3F800000;
	rcp.approx.ftz.f32 	%f25, %f24;
	add.f32 	%f26, %f23, %f23;
	mul.f32 	%f27, %f26, %f25;
	mul.f32 	%f28, %f27, %f27;
	sub.f32 	%f29, %f23, %f27;
	add.f32 	%f30, %f29, %f29;
	neg.f32 	%f31, %f27;
	fma.rn.f32 	%f32, %f31, %f23, %f30;
	mul.rn.f32 	%f33, %f25, %f32;
	fma.rn.f32 	%f34, %f28, 0f3A2C32E4, 0f3B52E7DB;
	fma.rn.f32 	%f35, %f34, %f28, 0f3C93BB73;
	fma.rn.f32 	%f36, %f35, %f28, 0f3DF6384F;
	mul.rn.f32 	%f37, %f36, %f28;
	fma.rn.f32 	%f38, %f27, 0f3FB8AA3B, %f22;
	sub.f32 	%f39, %f22, %f38;
	fma.rn.f32 	%f40, %f27, 0f3FB8AA3B, %f39;
	fma.rn.f32 	%f41, %f33, 0f3FB8AA3B, %f40;
	fma.rn.f32 	%f42, %f27, 0f32A55E34, %f41;
	mul.f32 	%f43, %f37, 0f40400000;
	fma.rn.f32 	%f44, %f43, %f33, %f42;
	fma.rn.f32 	%f45, %f37, %f27, %f44;
	add.rn.f32 	%f46, %f38, %f45;
	neg.f32 	%f47, %f38;
	add.rn.f32 	%f48, %f46, %f47;
	neg.f32 	%f49, %f48;
	add.rn.f32 	%f50, %f45, %f49;
	mul.rn.f32 	%f51, %f46, %f12;
	neg.f32 	%f52, %f51;
	fma.rn.f32 	%f53, %f46, %f12, %f52;
	fma.rn.f32 	%f54, %f50, %f12, %f53;
	cvt.rni.f32.f32 	%f55, %f51;
	sub.f32 	%f56, %f51, %f55;
	add.f32 	%f57, %f56, %f54;
	fma.rn.f32 	%f58, %f57, 0f391FCB8E, 0f3AAF85ED;
	fma.rn.f32 	%f59, %f58, %f57, 0f3C1D9856;
	fma.rn.f32 	%f60, %f59, %f57, 0f3D6357BB;
	fma.rn.f32 	%f61, %f60, %f57, 0f3E75FDEC;
	fma.rn.f32 	%f62, %f61, %f57, 0f3F317218;
	fma.rn.f32 	%f63, %f62, %f57, 0f3F800000;
	cvt.rzi.s32.f32 	%r44, %f55;
	setp.gt.f32 	%p3, %f55, 0f00000000;
	selp.b32 	%r45, 0, -2097152000, %p3;
	add.s32 	%r46, %r45, 2130706432;
	mov.b32 	%f64, %r46;
	mul.f32 	%f65, %f63, %f64;
	shl.b32 	%r47, %r44, 23;
	sub.s32 	%r48, %r47, %r45;
	mov.b32 	%f66, %r48;
	mul.f32 	%f67, %f65, %f66;
	abs.f32 	%f68, %f51;
	setp.gt.f32 	%p4, %f68, 0f43180000;
	setp.lt.f32 	%p5, %f51, 0f00000000;
	selp.f32 	%f69, 0f00000000, 0f7F800000, %p5;
	selp.f32 	%f5, %f69, %f67, %p4;
	setp.eq.f32 	%p6, %f1, 0f3F800000;
	setp.eq.f32 	%p7, %f12, 0f00000000;
	or.pred  	%p8, %p6, %p7;
	mov.f32 	%f76, 0f3F800000;
	@%p8 bra 	$L__BB26_10;
	setp.num.f32 	%p9, %f4, %f4;
	abs.f32 	%f70, %f12;
	setp.num.f32 	%p10, %f70, %f70;
	and.pred  	%p11, %p9, %p10;
	@%p11 bra 	$L__BB26_5;
	add.rn.f32 	%f76, %f1, %f12;
	bra.uni 	$L__BB26_10;
$L__BB26_5:
	setp.neu.f32 	%p12, %f1, 0f00000000;
	setp.neu.f32 	%p13, %f4, 0f7F800000;
	and.pred  	%p14, %p12, %p13;
	@%p14 bra 	$L__BB26_7;
	setp.neu.f32 	%p21, %f3, 0f3F800000;
	add.f32 	%f75, %f1, %f1;
	mov.b32 	%r49, %f75;
	setp.lt.f32 	%p22, %f12, 0f00000000;
	xor.b32  	%r50, %r49, 2139095040;
	selp.b32 	%r51, %r50, %r49, %p22;
	and.b32  	%r52, %r51, 2147483647;
	selp.b32 	%r53, %r52, %r51, %p21;
	mov.b32 	%f76, %r53;
	bra.uni 	$L__BB26_10;
$L__BB26_7:
	setp.eq.f32 	%p15, %f1, 0fBF800000;
	setp.eq.f32 	%p16, %f70, 0f7F800000;
	and.pred  	%p17, %p15, %p16;
	@%p17 bra 	$L__BB26_10;
	setp.geu.f32 	%p18, %f1, 0f00000000;
	mov.f32 	%f76, %f5;
	@%p18 bra 	$L__BB26_10;
	setp.neu.f32 	%p19, %f3, 0f3F800000;
	neg.f32 	%f72, %f5;
	selp.f32 	%f73, %f5, %f72, %p19;
	cvt.rmi.f32.f32 	%f74, %f12;
	setp.neu.f32 	%p20, %f12, %f74;
	selp.f32 	%f76, 0f7FFFFFFF, %f73, %p20;
$L__BB26_10:
	mul.wide.s32 	%rd11, %r55, 4;
	add.s64 	%rd12, %rd3, %rd11;
	st.global.f32 	[%rd12], %f76;
	add.s32 	%r55, %r55, %r3;
	setp.lt.s32 	%p23, %r55, %r18;
	@%p23 bra 	$L__BB26_2;
$L__BB26_11:
	ret;

}
	// .globl	_Z12_pow_64_16_4PdS_S_iiiiiiiiiiiii
.visible .entry _Z12_pow_64_16_4PdS_S_iiiiiiiiiiiii(
	.param .u64 .ptr .align 1 _Z12_pow_64_16_4PdS_S_iiiiiiiiiiiii_param_0,
	.param .u64 .ptr .align 1 _Z12_pow_64_16_4PdS_S_iiiiiiiiiiiii_param_1,
	.param .u64 .ptr .align 1 _Z12_pow_64_16_4PdS_S_iiiiiiiiiiiii_param_2,
	.param .u32 _Z12_pow_64_16_4PdS_S_iiiiiiiiiiiii_param_3,
	.param .u32 _Z12_pow_64_16_4PdS_S_iiiiiiiiiiiii_param_4,
	.param .u32 _Z12_pow_64_16_4PdS_S_iiiiiiiiiiiii_param_5,
	.param .u32 _Z12_pow_64_16_4PdS_S_iiiiiiiiiiiii_param_6,
	.param .u32 _Z12_pow_64_16_4PdS_S_iiiiiiiiiiiii_param_7,
	.param .u32 _Z12_pow_64_16_4PdS_S_iiiiiiiiiiiii_param_8,
	.param .u32 _Z12_pow_64_16_4PdS_S_iiiiiiiiiiiii_param_9,
	.param .u32 _Z12_pow_64_16_4PdS_S_iiiiiiiiiiiii_param_10,
	.param .u32 _Z12_pow_64_16_4PdS_S_iiiiiiiiiiiii_param_11,
	.param .u32 _Z12_pow_64_16_4PdS_S_iiiiiiiiiiiii_param_12,
	.param .u32 _Z12_pow_64_16_4PdS_S_iiiiiiiiiiiii_param_13,
	.param .u32 _Z12_pow_64_16_4PdS_S_iiiiiiiiiiiii_param_14,
	.param .u32 _Z12_pow_64_16_4PdS_S_iiiiiiiiiiiii_param_15
)
{
	.reg .pred 	%p<27>;
	.reg .b32 	%r<67>;
	.reg .b64 	%rd<15>;
	.reg .b64 	%fd<26>;

	ld.param.u64 	%rd5, [_Z12_pow_64_16_4PdS_S_iiiiiiiiiiiii_param_0];
	ld.param.u64 	%rd6, [_Z12_pow_64_16_4PdS_S_iiiiiiiiiiiii_param_1];
	ld.param.u64 	%rd7, [_Z12_pow_64_16_4PdS_S_iiiiiiiiiiiii_param_2];
	ld.param.u32 	%r9, [_Z12_pow_64_16_4PdS_S_iiiiiiiiiiiii_param_4];
	ld.param.u32 	%r11, [_Z12_pow_64_16_4PdS_S_iiiiiiiiiiiii_param_6];
	ld.param.u32 	%r12, [_Z12_pow_64_16_4PdS_S_iiiiiiiiiiiii_param_7];
	ld.param.u32 	%r13, [_Z12_pow_64_16_4PdS_S_iiiiiiiiiiiii_param_8];
	ld.param.u32 	%r15, [_Z12_pow_64_16_4PdS_S_iiiiiiiiiiiii_param_10];
	ld.param.u32 	%r16, [_Z12_pow_64_16_4PdS_S_iiiiiiiiiiiii_param_11];
	ld.param.u32 	%r17, [_Z12_pow_64_16_4PdS_S_iiiiiiiiiiiii_param_12];
	ld.param.u32 	%r18, [_Z12_pow_64_16_4PdS_S_iiiiiiiiiiiii_param_13];
	ld.param.u32 	%r19, [_Z12_pow_64_16_4PdS_S_iiiiiiiiiiiii_param_14];
	ld.param.u32 	%r20, [_Z12_pow_64_16_4PdS_S_iiiiiiiiiiiii_param_15];
	mov.u32 	%r21, %tid.x;
	mov.u32 	%r22, %ctaid.x;
	mov.u32 	%r1, %ntid.x;
	mad.lo.s32 	%r66, %r22, %r1, %r21;
	setp.ge.s32 	%p4, %r66, %r20;
	@%p4 bra 	$L__BB27_13;
	mov.u32 	%r23, %nctaid.x;
	mul.lo.s32 	%r3, %r1, %r23;
	cvta.to.global.u64 	%rd1, %rd5;
	cvta.to.global.u64 	%rd2, %rd6;
	cvta.to.global.u64 	%rd3, %rd7;
$L__BB27_2:
	ld.param.u32 	%r65, [_Z12_pow_64_16_4PdS_S_iiiiiiiiiiiii_param_9];
	ld.param.u32 	%r64, [_Z12_pow_64_16_4PdS_S_iiiiiiiiiiiii_param_5];
	ld.param.u32 	%r63, [_Z12_pow_64_16_4PdS_S_iiiiiiiiiiiii_param_3];
	div.s32 	%r24, %r66, %r19;
	mul.lo.s32 	%r25, %r24, %r19;
	sub.s32 	%r26, %r66, %r25;
	div.s32 	%r27, %r26, %r18;
	mul.lo.s32 	%r28, %r27, %r18;
	sub.s32 	%r29, %r26, %r28;
	div.s32 	%r30, %r29, %r17;
	mul.lo.s32 	%r31, %r30, %r17;
	sub.s32 	%r32, %r29, %r31;
	div.s32 	%r33, %r32, %r16;
	mul.lo.s32 	%r34, %r24, %r11;
	mad.lo.s32 	%r35, %r27, %r64, %r34;
	mad.lo.s32 	%r36, %r30, %r9, %r35;
	mad.lo.s32 	%r37, %r33, %r63, %r36;
	mul.lo.s32 	%r38, %r24, %r15;
	mad.lo.s32 	%r39, %r27, %r65, %r38;
	mad.lo.s32 	%r40, %r30, %r13, %r39;
	mad.lo.s32 	%r41, %r33, %r12, %r40;
	mul.wide.s32 	%rd8, %r37, 8;
	add.s64 	%rd9, %rd1, %rd8;
	ld.global.f64 	%fd1, [%rd9];
	mul.wide.s32 	%rd10, %r41, 8;
	add.s64 	%rd11, %rd2, %rd10;
	ld.global.f64 	%fd2, [%rd11];
	{
	.reg .b32 %temp; 
	mov.b64 	{%temp, %r5}, %fd1;
	}
	{
	.reg .b32 %temp; 
	mov.b64 	{%temp, %r6}, %fd2;
	}
	shr.u32 	%r42, %r6, 20;
	and.b32  	%r43, %r42, 2047;
	add.s32 	%r44, %r43, -1012;
	mov.b64 	%rd12, %fd2;
	shl.b64 	%rd4, %rd12, %r44;
	setp.eq.s64 	%p3, %rd4, -9223372036854775808;
	abs.f64 	%fd3, %fd1;
	setp.neu.f64 	%p5, %fd1, 0d0000000000000000;
	@%p5 bra 	$L__BB27_4;
	setp.eq.s64 	%p8, %rd4, -9223372036854775808;
	abs.f64 	%fd19, %fd2;
	setp.neu.f64 	%p9, %fd19, 0d3FE0000000000000;
	and.pred  	%p3, %p9, %p8;
	selp.b32 	%r45, %r5, 0, %p3;
	setp.lt.s32 	%p10, %r6, 0;
	or.b32  	%r46, %r45, 2146435072;
	selp.b32 	%r47, %r46, %r45, %p10;
	mov.b32 	%r48, 0;
	mov.b64 	%fd25, {%r48, %r47};
	bra.uni 	$L__BB27_5;
$L__BB27_4:
	{ // callseq 1, 0
	.param .b64 param0;
	st.param.f64 	[param0], %fd3;
	.param .b64 param1;
	st.param.f64 	[param1], %fd2;
	.param .b64 retval0;
	call.uni (retval0), 
	__internal_accurate_pow, 
	(
	param0, 
	param1
	);
	ld.param.f64 	%fd11, [retval0];
	} // callseq 1
	setp.lt.s32 	%p6, %r5, 0;
	cvt.rzi.f64.f64 	%fd13, %fd2;
	setp.neu.f64 	%p7, %fd2, %fd13;
	neg.f64 	%fd15, %fd11;
	selp.f64 	%fd16, %fd15, %fd11, %p3;
	selp.f64 	%fd17, %fd16, %fd11, %p6;
	selp.f64 	%fd18, 0dFFF8000000000000, %fd17, %p7;
	selp.f64 	%fd25, %fd18, %fd17, %p6;
$L__BB27_5:
	add.f64 	%fd20, %fd1, %fd2;
	{
	.reg .b32 %temp; 
	mov.b64 	{%temp, %r49}, %fd20;
	}
	and.b32  	%r50, %r49, 2146435072;
	setp.ne.s32 	%p11, %r50, 2146435072;
	@%p11 bra 	$L__BB27_12;
	setp.num.f64 	%p12, %fd1, %fd1;
	setp.num.f64 	%p13, %fd2, %fd2;
	and.pred  	%p14, %p12, %p13;
	@%p14 bra 	$L__BB27_8;
	add.rn.f64 	%fd25, %fd1, %fd2;
	bra.uni 	$L__BB27_12;
$L__BB27_8:
	abs.f64 	%fd21, %fd2;
	setp.neu.f64 	%p15, %fd21, 0d7FF0000000000000;
	@%p15 bra 	$L__BB27_10;
	setp.gt.f64 	%p20, %fd3, 0d3FF0000000000000;
	selp.b32 	%r58, 2146435072, 0, %p20;
	setp.lt.s32 	%p21, %r6, 0;
	xor.b32  	%r59, %r58, 2146435072;
	selp.b32 	%r60, %r59, %r58, %p21;
	setp.eq.f64 	%p22, %fd1, 0dBFF0000000000000;
	selp.b32 	%r61, 1072693248, %r60, %p22;
	mov.b32 	%r62, 0;
	mov.b64 	%fd25, {%r62, %r61};
	bra.uni 	$L__BB27_12;
$L__BB27_10:
	setp.neu.f64 	%p16, %fd3, 0d7FF0000000000000;
	@%p16 bra 	$L__BB27_12;
	setp.lt.s32 	%p17, %r5, 0;
	setp.lt.s32 	%p18, %r6, 0;
	selp.b32 	%r51, 0, 2146435072, %p18;
	and.b32  	%r52, %r6, 2147483647;
	setp.ne.s32 	%p19, %r52, 1071644672;
	or.b32  	%r53, %r51, -2147483648;
	selp.b32 	%r54, %r53, %r51, %p19;
	selp.b32 	%r55, %r54, %r51, %p3;
	selp.b32 	%r56, %r55, %r51, %p17;
	mov.b32 	%r57, 0;
	mov.b64 	%fd25, {%r57, %r56};
$L__BB27_12:
	setp.eq.f64 	%p23, %fd1, 0d3FF0000000000000;
	setp.eq.f64 	%p24, %fd2, 0d0000000000000000;
	selp.f64 	%fd22, 0d3FF0000000000000, %fd25, %p24;
	selp.f64 	%fd23, 0d3FF0000000000000, %fd22, %p23;
	mul.wide.s32 	%rd13, %r66, 8;
	add.s64 	%rd14, %rd3, %rd13;
	st.global.f64 	[%rd14], %fd23;
	add.s32 	%r66, %r66, %r3;
	setp.lt.s32 	%p25, %r66, %r20;
	@%p25 bra 	$L__BB27_2;
$L__BB27_13:
	ret;

}
	// .globl	_Z12_pow_32_16_5PfS_S_iiiiiiiiiiiiiiii
.visible .entry _Z12_pow_32_16_5PfS_S_iiiiiiiiiiiiiiii(
	.param .u64 .ptr .align 1 _Z12_pow_32_16_5PfS_S_iiiiiiiiiiiiiiii_param_0,
	.param .u64 .ptr .align 1 _Z12_pow_32_16_5PfS_S_iiiiiiiiiiiiiiii_param_1,
	.param .u64 .ptr .align 1 _Z12_pow_32_16_5PfS_S_iiiiiiiiiiiiiiii_param_2,
	.param .u32 _Z12_pow_32_16_5PfS_S_iiiiiiiiiiiiiiii_param_3,
	.param .u32 _Z12_pow_32_16_5PfS_S_iiiiiiiiiiiiiiii_param_4,
	.param .u32 _Z12_pow_32_16_5PfS_S_iiiiiiiiiiiiiiii_param_5,
	.param .u32 _Z12_pow_32_16_5PfS_S_iiiiiiiiiiiiiiii_param_6,
	.param .u32 _Z12_pow_32_16_5PfS_S_iiiiiiiiiiiiiiii_param_7,
	.param .u32 _Z12_pow_32_16_5PfS_S_iiiiiiiiiiiiiiii_param_8,
	.param .u32 _Z12_pow_32_16_5PfS_S_iiiiiiiiiiiiiiii_param_9,
	.param .u32 _Z12_pow_32_16_5PfS_S_iiiiiiiiiiiiiiii_param_10,
	.param .u32 _Z12_pow_32_16_5PfS_S_iiiiiiiiiiiiiiii_param_11,
	.param .u32 _Z12_pow_32_16_5PfS_S_iiiiiiiiiiiiiiii_param_12,
	.param .u32 _Z12_pow_32_16_5PfS_S_iiiiiiiiiiiiiiii_param_13,
	.param .u32 _Z12_pow_32_16_5PfS_S_iiiiiiiiiiiiiiii_param_14,
	.param .u32 _Z12_pow_32_16_5PfS_S_iiiiiiiiiiiiiiii_param_15,
	.param .u32 _Z12_pow_32_16_5PfS_S_iiiiiiiiiiiiiiii_param_16,
	.param .u32 _Z12_pow_32_16_5PfS_S_iiiiiiiiiiiiiiii_param_17,
	.param .u32 _Z12_pow_32_16_5PfS_S_iiiiiiiiiiiiiiii_param_18
)
{
	.reg .pred 	%p<24>;
	.reg .b32 	%r<67>;
	.reg .b32 	%f<77>;
	.reg .b64 	%rd<13>;

	ld.param.u64 	%rd4, [_Z12_pow_32_16_5PfS_S_iiiiiiiiiiiiiiii_param_0];
	ld.param.u64 	%rd5, [_Z12_pow_32_16_5PfS_S_iiiiiiiiiiiiiiii_param_1];
	ld.param.u64 	%rd6, [_Z12_pow_32_16_5PfS_S_iiiiiiiiiiiiiiii_param_2];
	ld.param.u32 	%r7, [_Z12_pow_32_16_5PfS_S_iiiiiiiiiiiiiiii_param_4];
	ld.param.u32 	%r9, [_Z12_pow_32_16_5PfS_S_iiiiiiiiiiiiiiii_param_6];
	ld.param.u32 	%r10, [_Z12_pow_32_16_5PfS_S_iiiiiiiiiiiiiiii_param_7];
	ld.param.u32 	%r11, [_Z12_pow_32_16_5PfS_S_iiiiiiiiiiiiiiii_param_8];
	ld.param.u32 	%r13, [_Z12_pow_32_16_5PfS_S_iiiiiiiiiiiiiiii_param_10];
	ld.param.u32 	%r14, [_Z12_pow_32_16_5PfS_S_iiiiiiiiiiiiiiii_param_11];
	ld.param.u32 	%r15, [_Z12_pow_32_16_5PfS_S_iiiiiiiiiiiiiiii_param_12];
	ld.param.u32 	%r16, [_Z12_pow_32_16_5PfS_S_iiiiiiiiiiiiiiii_param_13];
	ld.param.u32 	%r17, [_Z12_pow_32_16_5PfS_S_iiiiiiiiiiiiiiii_param_14];
	ld.param.u32 	%r18, [_Z12_pow_32_16_5PfS_S_iiiiiiiiiiiiiiii_param_15];
	ld.param.u32 	%r19, [_Z12_pow_32_16_5PfS_S_iiiiiiiiiiiiiiii_param_16];
	ld.param.u32 	%r21, [_Z12_pow_32_16_5PfS_S_iiiiiiiiiiiiiiii_param_18];
	mov.u32 	%r22, %tid.x;
	mov.u32 	%r23, %ctaid.x;
	mov.u32 	%r1, %ntid.x;
	mad.lo.s32 	%r66, %r23, %r1, %r22;
	setp.ge.s32 	%p1, %r66, %r21;
	@%p1 bra 	$L__BB28_11;
	mov.u32 	%r24, %nctaid.x;
	mul.lo.s32 	%r3, %r1, %r24;
	cvta.to.global.u64 	%rd1, %rd4;
	cvta.to.global.u64 	%rd2, %rd5;
	cvta.to.global.u64 	%rd3, %rd6;
$L__BB28_2:
	ld.param.u32 	%r65, [_Z12_pow_32_16_5PfS_S_iiiiiiiiiiiiiiii_param_17];
	ld.param.u32 	%r64, [_Z12_pow_32_16_5PfS_S_iiiiiiiiiiiiiiii_param_9];
	ld.param.u32 	%r63, [_Z12_pow_32_16_5PfS_S_iiiiiiiiiiiiiiii_param_5];
	ld.param.u32 	%r62, [_Z12_pow_32_16_5PfS_S_iiiiiiiiiiiiiiii_param_3];
	div.s32 	%r25, %r66, %r65;
	mul.lo.s32 	%r26, %r25, %r65;
	sub.s32 	%r27, %r66, %r26;
	div.s32 	%r28, %r27, %r19;
	mul.lo.s32 	%r29, %r28, %r19;
	sub.s32 	%r30, %r27, %r29;
	div.s32 	%r31, %r30, %r18;
	mul.lo.s32 	%r32, %r31, %r18;
	sub.s32 	%r33, %r30, %r32;
	div.s32 	%r34, %r33, %r17;
	mul.lo.s32 	%r35, %r34, %r17;
	sub.s32 	%r36, %r33, %r35;
	div.s32 	%r37, %r36, %r16;
	mul.lo.s32 	%r38, %r25, %r10;
	mad.lo.s32 	%r39, %r28, %r9, %r38;
	mad.lo.s32 	%r40, %r31, %r63, %r39;
	mad.lo.s32 	%r41, %r34, %r7, %r40;
	mad.lo.s32 	%r42, %r37, %r62, %r41;
	mul.lo.s32 	%r43, %r25, %r15;
	mad.lo.s32 	%r44, %r28, %r14, %r43;
	mad.lo.s32 	%r45, %r31, %r13, %r44;
	mad.lo.s32 	%r46, %r34, %r64, %r45;
	mad.lo.s32 	%r47, %r37, %r11, %r46;
	mul.wide.s32 	%rd7, %r42, 4;
	add.s64 	%rd8, %rd1, %rd7;
	ld.global.f32 	%f1, [%rd8];
	mul.wide.s32 	%rd9, %r47, 4;
	add.s64 	%rd10, %rd2, %rd9;
	ld.global.f32 	%f12, [%rd10];
	mul.f32 	%f13, %f12, 0f3F000000;
	cvt.rzi.f32.f32 	%f14, %f13;
	add.f32 	%f15, %f14, %f14;
	sub.f32 	%f16, %f12, %f15;
	abs.f32 	%f3, %f16;
	abs.f32 	%f4, %f1;
	setp.lt.f32 	%p2, %f4, 0f00800000;
	mul.f32 	%f17, %f4, 0f4B800000;
	selp.f32 	%f18, %f17, %f4, %p2;
	selp.f32 	%f19, 0fC1C00000, 0f00000000, %p2;
	mov.b32 	%r48, %f18;
	add.s32 	%r49, %r48, -1060439283;
	and.b32  	%r50, %r49, -8388608;
	sub.s32 	%r51, %r48, %r50;
	mov.b32 	%f20, %r51;
	cvt.rn.f32.s32 	%f21, %r50;
	fma.rn.f32 	%f22, %f21, 0f34000000, %f19;
	add.f32 	%f23, %f20, 0fBF800000;
	add.f32 	%f24, %f20, 0f3F800000;
	rcp.approx.ftz.f32 	%f25, %f24;
	add.f32 	%f26, %f23, %f23;
	mul.f32 	%f27, %f26, %f25;
	mul.f32 	%f28, %f27, %f27;
	sub.f32 	%f29, %f23, %f27;
	add.f32 	%f30, %f29, %f29;
	neg.f32 	%f31, %f27;
	fma.rn.f32 	%f32, %f31, %f23, %f30;
	mul.rn.f32 	%f33, %f25, %f32;
	fma.rn.f32 	%f34, %f28, 0f3A2C32E4, 0f3B52E7DB;
	fma.rn.f32 	%f35, %f34, %f28, 0f3C93BB73;
	fma.rn.f32 	%f36, %f35, %f28, 0f3DF6384F;
	mul.rn.f32 	%f37, %f36, %f28;
	fma.rn.f32 	%f38, %f27, 0f3FB8AA3B, %f22;
	sub.f32 	%f39, %f22, %f38;
	fma.rn.f32 	%f40, %f27, 0f3FB8AA3B, %f39;
	fma.rn.f32 	%f41, %f33, 0f3FB8AA3B, %f40;
	fma.rn.f32 	%f42, %f27, 0f32A55E34, %f41;
	mul.f32 	%f43, %f37, 0f40400000;
	fma.rn.f32 	%f44, %f43, %f33, %f42;
	fma.rn.f32 	%f45, %f37, %f27, %f44;
	add.rn.f32 	%f46, %f38, %f45;
	neg.f32 	%f47, %f38;
	add.rn.f32 	%f48, %f46, %f47;
	neg.f32 	%f49, %f48;
	add.rn.f32 	%f50, %f45, %f49;
	mul.rn.f32 	%f51, %f46, %f12;
	neg.f32 	%f52, %f51;
	fma.rn.f32 	%f53, %f46, %f12, %f52;
	fma.rn.f32 	%f54, %f50, %f12, %f53;
	cvt.rni.f32.f32 	%f55, %f51;
	sub.f32 	%f56, %f51, %f55;
	add.f32 	%f57, %f56, %f54;
	fma.rn.f32 	%f58, %f57, 0f391FCB8E, 0f3AAF85ED;
	fma.rn.f32 	%f59, %f58, %f57, 0f3C1D9856;
	fma.rn.f32 	%f60, %f59, %f57, 0f3D6357BB;
	fma.rn.f32 	%f61, %f60, %f57, 0f3E75FDEC;
	fma.rn.f32 	%f62, %f61, %f57, 0f3F317218;
	fma.rn.f32 	%f63, %f62, %f57, 0f3F800000;
	cvt.rzi.s32.f32 	%r52, %f55;
	setp.gt.f32 	%p3, %f55, 0f00000000;
	selp.b32 	%r53, 0, -2097152000, %p3;
	add.s32 	%r54, %r53, 2130706432;
	mov.b32 	%f64, %r54;
	mul.f32 	%f65, %f63, %f64;
	shl.b32 	%r55, %r52, 23;
	sub.s32 	%r56, %r55, %r53;
	mov.b32 	%f66, %r56;
	mul.f32 	%f67, %f65, %f66;
	abs.f32 	%f68, %f51;
	setp.gt.f32 	%p4, %f68, 0f43180000;
	setp.lt.f32 	%p5, %f51, 0f00000000;
	selp.f32 	%f69, 0f00000000, 0f7F800000, %p5;
	selp.f32 	%f5, %f69, %f67, %p4;
	setp.eq.f32 	%p6, %f1, 0f3F800000;
	setp.eq.f32 	%p7, %f12, 0f00000000;
	or.pred  	%p8, %p6, %p7;
	mov.f32 	%f76, 0f3F800000;
	@%p8 bra 	$L__BB28_10;
	setp.num.f32 	%p9, %f4, %f4;
	abs.f32 	%f70, %f12;
	setp.num.f32 	%p10, %f70, %f70;
	and.pred  	%p11, %p9, %p10;
	@%p11 bra 	$L__BB28_5;
	add.rn.f32 	%f76, %f1, %f12;
	bra.uni 	$L__BB28_10;
$L__BB28_5:
	setp.neu.f32 	%p12, %f1, 0f00000000;
	setp.neu.f32 	%p13, %f4, 0f7F800000;
	and.pred  	%p14, %p12, %p13;
	@%p14 bra 	$L__BB28_7;
	setp.neu.f32 	%p21, %f3, 0f3F800000;
	add.f32 	%f75, %f1, %f1;
	mov.b32 	%r57, %f75;
	setp.lt.f32 	%p22, %f12, 0f00000000;
	xor.b32  	%r58, %r57, 2139095040;
	selp.b32 	%r59, %r58, %r57, %p22;
	and.b32  	%r60, %r59, 2147483647;
	selp.b32 	%r61, %r60, %r59, %p21;
	mov.b32 	%f76, %r61;
	bra.uni 	$L__BB28_10;
$L__BB28_7:
	setp.eq.f32 	%p15, %f1, 0fBF800000;
	setp.eq.f32 	%p16, %f70, 0f7F800000;
	and.pred  	%p17, %p15, %p16;
	@%p17 bra 	$L__BB28_10;
	setp.geu.f32 	%p18, %f1, 0f00000000;
	mov.f32 	%f76, %f5;
	@%p18 bra 	$L__BB28_10;
	setp.neu.f32 	%p19, %f3, 0f3F800000;
	neg.f32 	%f72, %f5;
	selp.f32 	%f73, %f5, %f72, %p19;
	cvt.rmi.f32.f32 	%f74, %f12;
	setp.neu.f32 	%p20, %f12, %f74;
	selp.f32 	%f76, 0f7FFFFFFF, %f73, %p20;
$L__BB28_10:
	mul.wide.s32 	%rd11, %r66, 4;
	add.s64 	%rd12, %rd3, %rd11;
	st.global.f32 	[%rd12], %f76;
	add.s32 	%r66, %r66, %r3;
	setp.lt.s32 	%p23, %r66, %r21;
	@%p23 bra 	$L__BB28_2;
$L__BB28_11:
	ret;

}
	// .globl	_Z12_pow_64_16_5PdS_S_iiiiiiiiiiiiiiii
.visible .entry _Z12_pow_64_16_5PdS_S_iiiiiiiiiiiiiiii(
	.param .u64 .ptr .align 1 _Z12_pow_64_16_5PdS_S_iiiiiiiiiiiiiiii_param_0,
	.param .u64 .ptr .align 1 _Z12_pow_64_16_5PdS_S_iiiiiiiiiiiiiiii_param_1,
	.param .u64 .ptr .align 1 _Z12_pow_64_16_5PdS_S_iiiiiiiiiiiiiiii_param_2,
	.param .u32 _Z12_pow_64_16_5PdS_S_iiiiiiiiiiiiiiii_param_3,
	.param .u32 _Z12_pow_64_16_5PdS_S_iiiiiiiiiiiiiiii_param_4,
	.param .u32 _Z12_pow_64_16_5PdS_S_iiiiiiiiiiiiiiii_param_5,
	.param .u32 _Z12_pow_64_16_5PdS_S_iiiiiiiiiiiiiiii_param_6,
	.param .u32 _Z12_pow_64_16_5PdS_S_iiiiiiiiiiiiiiii_param_7,
	.param .u32 _Z12_pow_64_16_5PdS_S_iiiiiiiiiiiiiiii_param_8,
	.param .u32 _Z12_pow_64_16_5PdS_S_iiiiiiiiiiiiiiii_param_9,
	.param .u32 _Z12_pow_64_16_5PdS_S_iiiiiiiiiiiiiiii_param_10,
	.param .u32 _Z12_pow_64_16_5PdS_S_iiiiiiiiiiiiiiii_param_11,
	.param .u32 _Z12_pow_64_16_5PdS_S_iiiiiiiiiiiiiiii_param_12,
	.param .u32 _Z12_pow_64_16_5PdS_S_iiiiiiiiiiiiiiii_param_13,
	.param .u32 _Z12_pow_64_16_5PdS_S_iiiiiiiiiiiiiiii_param_14,
	.param .u32 _Z12_pow_64_16_5PdS_S_iiiiiiiiiiiiiiii_param_15,
	.param .u32 _Z12_pow_64_16_5PdS_S_iiiiiiiiiiiiiiii_param_16,
	.param .u32 _Z12_pow_64_16_5PdS_S_iiiiiiiiiiiiiiii_param_17,
	.param .u32 _Z12_pow_64_16_5PdS_S_iiiiiiiiiiiiiiii_param_18
)
{
	.reg .pred 	%p<27>;
	.reg .b32 	%r<78>;
	.reg .b64 	%rd<15>;
	.reg .b64 	%fd<26>;

	ld.param.u64 	%rd5, [_Z12_pow_64_16_5PdS_S_iiiiiiiiiiiiiiii_param_0];
	ld.param.u64 	%rd6, [_Z12_pow_64_16_5PdS_S_iiiiiiiiiiiiiiii_param_1];
	ld.param.u64 	%rd7, [_Z12_pow_64_16_5PdS_S_iiiiiiiiiiiiiiii_param_2];
	ld.param.u32 	%r9, [_Z12_pow_64_16_5PdS_S_iiiiiiiiiiiiiiii_param_4];
	ld.param.u32 	%r11, [_Z12_pow_64_16_5PdS_S_iiiiiiiiiiiiiiii_param_6];
	ld.param.u32 	%r12, [_Z12_pow_64_16_5PdS_S_iiiiiiiiiiiiiiii_param_7];
	ld.param.u32 	%r15, [_Z12_pow_64_16_5PdS_S_iiiiiiiiiiiiiiii_param_10];
	ld.param.u32 	%r16, [_Z12_pow_64_16_5PdS_S_iiiiiiiiiiiiiiii_param_11];
	ld.param.u32 	%r17, [_Z12_pow_64_16_5PdS_S_iiiiiiiiiiiiiiii_param_12];
	ld.param.u32 	%r18, [_Z12_pow_64_16_5PdS_S_iiiiiiiiiiiiiiii_param_13];
	ld.param.u32 	%r19, [_Z12_pow_64_16_5PdS_S_iiiiiiiiiiiiiiii_param_14];
	ld.param.u32 	%r20, [_Z12_pow_64_16_5PdS_S_iiiiiiiiiiiiiiii_param_15];
	ld.param.u32 	%r23, [_Z12_pow_64_16_5PdS_S_iiiiiiiiiiiiiiii_param_18];
	mov.u32 	%r24, %tid.x;
	mov.u32 	%r25, %ctaid.x;
	mov.u32 	%r1, %ntid.x;
	mad.lo.s32 	%r77, %r25, %r1, %r24;
	setp.ge.s32 	%p4, %r77, %r23;
	@%p4 bra 	$L__BB29_13;
	mov.u32 	%r26, %nctaid.x;
	mul.lo.s32 	%r3, %r1, %r26;
	cvta.to.global.u64 	%rd1, %rd5;
	cvta.to.global.u64 	%rd2, %rd6;
	cvta.to.global.u64 	%rd3, %rd7;
$L__BB29_2:
	ld.param.u32 	%r76, [_Z12_pow_64_16_5PdS_S_iiiiiiiiiiiiiiii_param_17];
	ld.param.u32 	%r75, [_Z12_pow_64_16_5PdS_S_iiiiiiiiiiiiiiii_param_16];
	ld.param.u32 	%r74, [_Z12_pow_64_16_5PdS_S_iiiiiiiiiiiiiiii_param_9];
	ld.param.u32 	%r73, [_Z12_pow_64_16_5PdS_S_iiiiiiiiiiiiiiii_param_8];
	ld.param.u32 	%r72, [_Z12_pow_64_16_5PdS_S_iiiiiiiiiiiiiiii_param_5];
	ld.param.u32 	%r71, [_Z12_pow_64_16_5PdS_S_iiiiiiiiiiiiiiii_param_3];
	div.s32 	%r27, %r77, %r76;
	mul.lo.s32 	%r28, %r27, %r76;
	sub.s32 	%r29, %r77, %r28;
	div.s32 	%r30, %r29, %r75;
	mul.lo.s32 	%r31, %r30, %r75;
	sub.s32 	%r32, %r29, %r31;
	div.s32 	%r33, %r32, %r20;
	mul.lo.s32 	%r34, %r33, %r20;
	sub.s32 	%r35, %r32, %r34;
	div.s32 	%r36, %r35, %r19;
	mul.lo.s32 	%r37, %r36, %r19;
	sub.s32 	%r38, %r35, %r37;
	div.s32 	%r39, %r38, %r18;
	mul.lo.s32 	%r40, %r27, %r12;
	mad.lo.s32 	%r41, %r30, %r11, %r40;
	mad.lo.s32 	%r42, %r33, %r72, %r41;
	mad.lo.s32 	%r43, %r36, %r9, %r42;
	mad.lo.s32 	%r44, %r39, %r71, %r43;
	mul.lo.s32 	%r45, %r27, %r17;
	mad.lo.s32 	%r46, %r30, %r16, %r45;
	mad.lo.s32 	%r47, %r33, %r15, %r46;
	mad.lo.s32 	%r48, %r36, %r74, %r47;
	mad.lo.s32 	%r49, %r39, %r73, %r48;
	mul.wide.s32 	%rd8, %r44, 8;
	add.s64 	%rd9, %rd1, %rd8;
	ld.global.f64 	%fd1, [%rd9];
	mul.wide.s32 	%rd10, %r49, 8;
	add.s64 	%rd11, %rd2, %rd10;
	ld.global.f64 	%fd2, [%rd11];
	{
	.reg .b32 %temp; 
	mov.b64 	{%temp, %r5}, %fd1;
	}
	{
	.reg .b32 %temp; 
	mov.b64 	{%temp, %r6}, %fd2;
	}
	shr.u32 	%r50, %r6, 20;
	and.b32  	%r51, %r50, 2047;
	add.s32 	%r52, %r51, -1012;
	mov.b64 	%rd12, %fd2;
	shl.b64 	%rd4, %rd12, %r52;
	setp.eq.s64 	%p3, %rd4, -9223372036854775808;
	abs.f64 	%fd3, %fd1;
	setp.neu.f64 	%p5, %fd1, 0d0000000000000000;
	@%p5 bra 	$L__BB29_4;
	setp.eq.s64 	%p8, %rd4, -9223372036854775808;
	abs.f64 	%fd19, %fd2;
	setp.neu.f64 	%p9, %fd19, 0d3FE0000000000000;
	and.pred  	%p3, %p9, %p8;
	selp.b32 	%r53, %r5, 0, %p3;
	setp.lt.s32 	%p10, %r6, 0;
	or.b32  	%r54, %r53, 2146435072;
	selp.b32 	%r55, %r54, %r53, %p10;
	mov.b32 	%r56, 0;
	mov.b64 	%fd25, {%r56, %r55};
	bra.uni 	$L__BB29_5;
$L__BB29_4:
	{ // callseq 2, 0
	.param .b64 param0;
	st.param.f64 	[param0], %fd3;
	.param .b64 param1;
	st.param.f64 	[param1], %fd2;
	.param .b64 retval0;
	call.uni (retval0), 
	__internal_accurate_pow, 
	(
	param0, 
	param1
	);
	ld.param.f64 	%fd11, [retval0];
	} // callseq 2
	setp.lt.s32 	%p6, %r5, 0;
	cvt.rzi.f64.f64 	%fd13, %fd2;
	setp.neu.f64 	%p7, %fd2, %fd13;
	neg.f64 	%fd15, %fd11;
	selp.f64 	%fd16, %fd15, %fd11, %p3;
	selp.f64 	%fd17, %fd16, %fd11, %p6;
	selp.f64 	%fd18, 0dFFF8000000000000, %fd17, %p7;
	selp.f64 	%fd25, %fd18, %fd17, %p6;
$L__BB29_5:
	add.f64 	%fd20, %fd1, %fd2;
	{
	.reg .b32 %temp; 
	mov.b64 	{%temp, %r57}, %fd20;
	}
	and.b32  	%r58, %r57, 2146435072;
	setp.ne.s32 	%p11, %r58, 2146435072;
	@%p11 bra 	$L__BB29_12;
	setp.num.f64 	%p12, %fd1, %fd1;
	setp.num.f64 	%p13, %fd2, %fd2;
	and.pred  	%p14, %p12, %p13;
	@%p14 bra 	$L__BB29_8;
	add.rn.f64 	%fd25, %fd1, %fd2;
	bra.uni 	$L__BB29_12;
$L__BB29_8:
	abs.f64 	%fd21, %fd2;
	setp.neu.f64 	%p15, %fd21, 0d7FF0000000000000;
	@%p15 bra 	$L__BB29_10;
	setp.gt.f64 	%p20, %fd3, 0d3FF0000000000000;
	selp.b32 	%r66, 2146435072, 0, %p20;
	setp.lt.s32 	%p21, %r6, 0;
	xor.b32  	%r67, %r66, 2146435072;
	selp.b32 	%r68, %r67, %r66, %p21;
	setp.eq.f64 	%p22, %fd1, 0dBFF0000000000000;
	selp.b32 	%r69, 1072693248, %r68, %p22;
	mov.b32 	%r70, 0;
	mov.b64 	%fd25, {%r70, %r69};
	bra.uni 	$L__BB29_12;
$L__BB29_10:
	setp.neu.f64 	%p16, %fd3, 0d7FF0000000000000;
	@%p16 bra 	$L__BB29_12;
	setp.lt.s32 	%p17, %r5, 0;
	setp.lt.s32 	%p18, %r6, 0;
	selp.b32 	%r59, 0, 2146435072, %p18;
	and.b32  	%r60, %r6, 2147483647;
	setp.ne.s32 	%p19, %r60, 1071644672;
	or.b32  	%r61, %r59, -2147483648;
	selp.b32 	%r62, %r61, %r59, %p19;
	selp.b32 	%r63, %r62, %r59, %p3;
	selp.b32 	%r64, %r63, %r59, %p17;
	mov.b32 	%r65, 0;
	mov.b64 	%fd25, {%r65, %r64};
$L__BB29_12:
	setp.eq.f64 	%p23, %fd1, 0d3FF0000000000000;
	setp.eq.f64 	%p24, %fd2, 0d0000000000000000;
	selp.f64 	%fd22, 0d3FF0000000000000, %fd25, %p24;
	selp.f64 	%fd23, 0d3FF0000000000000, %fd22, %p23;
	mul.wide.s32 	%rd13, %r77, 8;
	add.s64 	%rd14, %rd3, %rd13;
	st.global.f64 	[%rd14], %fd23;
	add.s32 	%r77, %r77, %r3;
	setp.lt.s32 	%p25, %r77, %r23;
	@%p25 bra 	$L__BB29_2;
$L__BB29_13:
	ret;

}
	// .globl	_Z12_max_32_16_3PfS_S_iiiiiiiiii
.visible .entry _Z12_max_32_16_3PfS_S_iiiiiiiiii(
	.param .u64 .ptr .align 1 _Z12_max_32_16_3PfS_S_iiiiiiiiii_param_0,
	.param .u64 .ptr .align 1 _Z12_max_32_16_3PfS_S_iiiiiiiiii_param_1,
	.param .u64 .ptr .align 1 _Z12_max_32_16_3PfS_S_iiiiiiiiii_param_2,
	.param .u32 _Z12_max_32_16_3PfS_S_iiiiiiiiii_param_3,
	.param .u32 _Z12_max_32_16_3PfS_S_iiiiiiiiii_param_4,
	.param .u32 _Z12_max_32_16_3PfS_S_iiiiiiiiii_param_5,
	.param .u32 _Z12_max_32_16_3PfS_S_iiiiiiiiii_param_6,
	.param .u32 _Z12_max_32_16_3PfS_S_iiiiiiiiii_param_7,
	.param .u32 _Z12_max_32_16_3PfS_S_iiiiiiiiii_param_8,
	.param .u32 _Z12_max_32_16_3PfS_S_iiiiiiiiii_param_9,
	.param .u32 _Z12_max_32_16_3PfS_S_iiiiiiiiii_param_10,
	.param .u32 _Z12_max_32_16_3PfS_S_iiiiiiiiii_param_11,
	.param .u32 _Z12_max_32_16_3PfS_S_iiiiiiiiii_param_12
)
{
	.reg .pred 	%p<4>;
	.reg .b32 	%r<33>;
	.reg .b32 	%f<4>;
	.reg .b64 	%rd<13>;

	ld.param.u64 	%rd4, [_Z12_max_32_16_3PfS_S_iiiiiiiiii_param_0];
	ld.param.u64 	%rd5, [_Z12_max_32_16_3PfS_S_iiiiiiiiii_param_1];
	ld.param.u64 	%rd6, [_Z12_max_32_16_3PfS_S_iiiiiiiiii_param_2];
	ld.param.u32 	%r6, [_Z12_max_32_16_3PfS_S_iiiiiiiiii_param_3];
	ld.param.u32 	%r7, [_Z12_max_32_16_3PfS_S_iiiiiiiiii_param_4];
	ld.param.u32 	%r8, [_Z12_max_32_16_3PfS_S_iiiiiiiiii_param_5];
	ld.param.u32 	%r9, [_Z12_max_32_16_3PfS_S_iiiiiiiiii_param_6];
	ld.param.u32 	%r10, [_Z12_max_32_16_3PfS_S_iiiiiiiiii_param_7];
	ld.param.u32 	%r11, [_Z12_max_32_16_3PfS_S_iiiiiiiiii_param_8];
	ld.param.u32 	%r12, [_Z12_max_32_16_3PfS_S_iiiiiiiiii_param_9];
	ld.param.u32 	%r13, [_Z12_max_32_16_3PfS_S_iiiiiiiiii_param_10];
	ld.param.u32 	%r14, [_Z12_max_32_16_3PfS_S_iiiiiiiiii_param_11];
	ld.param.u32 	%r15, [_Z12_max_32_16_3PfS_S_iiiiiiiiii_param_12];
	mov.u32 	%r16, %tid.x;
	mov.u32 	%r17, %ctaid.x;
	mov.u32 	%r1, %ntid.x;
	mad.lo.s32 	%r32, %r17, %r1, %r16;
	setp.ge.s32 	%p1, %r32, %r15;
	@%p1 bra 	$L__BB30_3;
	mov.u32 	%r18, %nctaid.x;
	mul.lo.s32 	%r3, %r1, %r18;
	cvta.to.global.u64 	%rd1, %rd4;
	cvta.to.global.u64 	%rd2, %rd5;
	cvta.to.global.u64 	%rd3, %rd6;
$L__BB30_2:
	div.s32 	%r19, %r32, %r14;
	mul.lo.s32 	%r20, %r19, %r14;
	sub.s32 	%r21, %r32, %r20;
	div.s32 	%r22, %r21, %r13;
	mul.lo.s32 	%r23, %r22, %r13;
	sub.s32 	%r24, %r21, %r23;
	div.s32 	%r25, %r24, %r12;
	mul.lo.s32 	%r26, %r19, %r8;
	mad.lo.s32 	%r27, %r22, %r7, %r26;
	mad.lo.s32 	%r28, %r25, %r6, %r27;
	mul.lo.s32 	%r29, %r19, %r11;
	mad.lo.s32 	%r30, %r22, %r10, %r29;
	mad.lo.s32 	%r31, %r25, %r9, %r30;
	mul.wide.s32 	%rd7, %r28, 4;
	add.s64 	%rd8, %rd1, %rd7;
	ld.global.f32 	%f1, [%rd8];
	mul.wide.s32 	%rd9, %r31, 4;
	add.s64 	%rd10, %rd2, %rd9;
	ld.global.f32 	%f2, [%rd10];
	setp.gt.f32 	%p2, %f1, %f2;
	selp.f32 	%f3, %f1, %f2, %p2;
	mul.wide.s32 	%rd11, %r32, 4;
	add.s64 	%rd12, %rd3, %rd11;
	st.global.f32 	[%rd12], %f3;
	add.s32 	%r32, %r32, %r3;
	setp.lt.s32 	%p3, %r32, %r15;
	@%p3 bra 	$L__BB30_2;
$L__BB30_3:
	ret;

}
	// .globl	_Z12_max_64_16_3PdS_S_iiiiiiiiii
.visible .entry _Z12_max_64_16_3PdS_S_iiiiiiiiii(
	.param .u64 .ptr .align 1 _Z12_max_64_16_3PdS_S_iiiiiiiiii_param_0,
	.param .u64 .ptr .align 1 _Z12_max_64_16_3PdS_S_iiiiiiiiii_param_1,
	.param .u64 .ptr .align 1 _Z12_max_64_16_3PdS_S_iiiiiiiiii_param_2,
	.param .u32 _Z12_max_64_16_3PdS_S_iiiiiiiiii_param_3,
	.param .u32 _Z12_max_64_16_3PdS_S_iiiiiiiiii_param_4,
	.param .u32 _Z12_max_64_16_3PdS_S_iiiiiiiiii_param_5,
	.param .u32 _Z12_max_64_16_3PdS_S_iiiiiiiiii_param_6,
	.param .u32 _Z12_max_64_16_3PdS_S_iiiiiiiiii_param_7,
	.param .u32 _Z12_max_64_16_3PdS_S_iiiiiiiiii_param_8,
	.param .u32 _Z12_max_64_16_3PdS_S_iiiiiiiiii_param_9,
	.param .u32 _Z12_max_64_16_3PdS_S_iiiiiiiiii_param_10,
	.param .u32 _Z12_max_64_16_3PdS_S_iiiiiiiiii_param_11,
	.param .u32 _Z12_max_64_16_3PdS_S_iiiiiiiiii_param_12
)
{
	.reg .pred 	%p<4>;
	.reg .b32 	%r<33>;
	.reg .b64 	%rd<13>;
	.reg .b64 	%fd<4>;

	ld.param.u64 	%rd4, [_Z12_max_64_16_3PdS_S_iiiiiiiiii_param_0];
	ld.param.u64 	%rd5, [_Z12_max_64_16_3PdS_S_iiiiiiiiii_param_1];
	ld.param.u64 	%rd6, [_Z12_max_64_16_3PdS_S_iiiiiiiiii_param_2];
	ld.param.u32 	%r6, [_Z12_max_64_16_3PdS_S_iiiiiiiiii_param_3];
	ld.param.u32 	%r7, [_Z12_max_64_16_3PdS_S_iiiiiiiiii_param_4];
	ld.param.u32 	%r8, [_Z12_max_64_16_3PdS_S_iiiiiiiiii_param_5];
	ld.param.u32 	%r9, [_Z12_max_64_16_3PdS_S_iiiiiiiiii_param_6];
	ld.param.u32 	%r10, [_Z12_max_64_16_3PdS_S_iiiiiiiiii_param_7];
	ld.param.u32 	%r11, [_Z12_max_64_16_3PdS_S_iiiiiiiiii_param_8];
	ld.param.u32 	%r12, [_Z12_max_64_16_3PdS_S_iiiiiiiiii_param_9];
	ld.param.u32 	%r13, [_Z12_max_64_16_3PdS_S_iiiiiiiiii_param_10];
	ld.param.u32 	%r14, [_Z12_max_64_16_3PdS_S_iiiiiiiiii_param_11];
	ld.param.u32 	%r15, [_Z12_max_64_16_3PdS_S_iiiiiiiiii_param_12];
	mov.u32 	%r16, %tid.x;
	mov.u32 	%r17, %ctaid.x;
	mov.u32 	%r1, %ntid.x;
	mad.lo.s32 	%r32, %r17, %r1, %r16;
	setp.ge.s32 	%p1, %r32, %r15;
	@%p1 bra 	$L__BB31_3;
	mov.u32 	%r18, %nctaid.x;
	mul.lo.s32 	%r3, %r1, %r18;
	cvta.to.global.u64 	%rd1, %rd4;
	cvta.to.global.u64 	%rd2, %rd5;
	cvta.to.global.u64 	%rd3, %rd6;
$L__BB31_2:
	div.s32 	%r19, %r32, %r14;
	mul.lo.s32 	%r20, %r19, %r14;
	sub.s32 	%r21, %r32, %r20;
	div.s32 	%r22, %r21, %r13;
	mul.lo.s32 	%r23, %r22, %r13;
	sub.s32 	%r24, %r21, %r23;
	div.s32 	%r25, %r24, %r12;
	mul.lo.s32 	%r26, %r19, %r8;
	mad.lo.s32 	%r27, %r22, %r7, %r26;
	mad.lo.s32 	%r28, %r25, %r6, %r27;
	mul.lo.s32 	%r29, %r19, %r11;
	mad.lo.s32 	%r30, %r22, %r10, %r29;
	mad.lo.s32 	%r31, %r25, %r9, %r30;
	mul.wide.s32 	%rd7, %r28, 8;
	add.s64 	%rd8, %rd1, %rd7;
	ld.global.f64 	%fd1, [%rd8];
	mul.wide.s32 	%rd9, %r31, 8;
	add.s64 	%rd10, %rd2, %rd9;
	ld.global.f64 	%fd2, [%rd10];
	setp.gt.f64 	%p2, %fd1, %fd2;
	selp.f64 	%fd3, %fd1, %fd2, %p2;
	mul.wide.s32 	%rd11, %r32, 8;
	add.s64 	%rd12, %rd3, %rd11;
	st.global.f64 	[%rd12], %fd3;
	add.s32 	%r32, %r32, %r3;
	setp.lt.s32 	%p3, %r32, %r15;
	@%p3 bra 	$L__BB31_2;
$L__BB31_3:
	ret;

}
	// .globl	_Z12_max_32_16_4PfS_S_iiiiiiiiiiiii
.visible .entry _Z12_max_32_16_4PfS_S_iiiiiiiiiiiii(
	.param .u64 .ptr .align 1 _Z12_max_32_16_4PfS_S_iiiiiiiiiiiii_param_0,
	.param .u64 .ptr .align 1 _Z12_max_32_16_4PfS_S_iiiiiiiiiiiii_param_1,
	.param .u64 .ptr .align 1 _Z12_max_32_16_4PfS_S_iiiiiiiiiiiii_param_2,
	.param .u32 _Z12_max_32_16_4PfS_S_iiiiiiiiiiiii_param_3,
	.param .u32 _Z12_max_32_16_4PfS_S_iiiiiiiiiiiii_param_4,
	.param .u32 _Z12_max_32_16_4PfS_S_iiiiiiiiiiiii_param_5,
	.param .u32 _Z12_max_32_16_4PfS_S_iiiiiiiiiiiii_param_6,
	.param .u32 _Z12_max_32_16_4PfS_S_iiiiiiiiiiiii_param_7,
	.param .u32 _Z12_max_32_16_4PfS_S_iiiiiiiiiiiii_param_8,
	.param .u32 _Z12_max_32_16_4PfS_S_iiiiiiiiiiiii_param_9,
	.param .u32 _Z12_max_32_16_4PfS_S_iiiiiiiiiiiii_param_10,
	.param .u32 _Z12_max_32_16_4PfS_S_iiiiiiiiiiiii_param_11,
	.param .u32 _Z12_max_32_16_4PfS_S_iiiiiiiiiiiii_param_12,
	.param .u32 _Z12_max_32_16_4PfS_S_iiiiiiiiiiiii_param_13,
	.param .u32 _Z12_max_32_16_4PfS_S_iiiiiiiiiiiii_param_14,
	.param .u32 _Z12_max_32_16_4PfS_S_iiiiiiiiiiiii_param_15
)
{
	.reg .pred 	%p<4>;
	.reg .b32 	%r<41>;
	.reg .b32 	%f<4>;
	.reg .b64 	%rd<13>;

	ld.param.u64 	%rd4, [_Z12_max_32_16_4PfS_S_iiiiiiiiiiiii_param_0];
	ld.param.u64 	%rd5, [_Z12_max_32_16_4PfS_S_iiiiiiiiiiiii_param_1];
	ld.param.u64 	%rd6, [_Z12_max_32_16_4PfS_S_iiiiiiiiiiiii_param_2];
	ld.param.u32 	%r6, [_Z12_max_32_16_4PfS_S_iiiiiiiiiiiii_param_3];
	ld.param.u32 	%r7, [_Z12_max_32_16_4PfS_S_iiiiiiiiiiiii_param_4];
	ld.param.u32 	%r8, [_Z12_max_32_16_4PfS_S_iiiiiiiiiiiii_param_5];
	ld.param.u32 	%r9, [_Z12_max_32_16_4PfS_S_iiiiiiiiiiiii_param_6];
	ld.param.u32 	%r10, [_Z12_max_32_16_4PfS_S_iiiiiiiiiiiii_param_7];
	ld.param.u32 	%r11, [_Z12_max_32_16_4PfS_S_iiiiiiiiiiiii_param_8];
	ld.param.u32 	%r12, [_Z12_max_32_16_4PfS_S_iiiiiiiiiiiii_param_9];
	ld.param.u32 	%r13, [_Z12_max_32_16_4PfS_S_iiiiiiiiiiiii_param_10];
	ld.param.u32 	%r14, [_Z12_max_32_16_4PfS_S_iiiiiiiiiiiii_param_11];
	ld.param.u32 	%r15, [_Z12_max_32_16_4PfS_S_iiiiiiiiiiiii_param_12];
	ld.param.u32 	%r16, [_Z12_max_32_16_4PfS_S_iiiiiiiiiiiii_param_13];
	ld.param.u32 	%r17, [_Z12_max_32_16_4PfS_S_iiiiiiiiiiiii_param_14];
	ld.param.u32 	%r18, [_Z12_max_32_16_4PfS_S_iiiiiiiiiiiii_param_15];
	mov.u32 	%r19, %tid.x;
	mov.u32 	%r20, %ctaid.x;
	mov.u32 	%r1, %ntid.x;
	mad.lo.s32 	%r40, %r20, %r1, %r19;
	setp.ge.s32 	%p1, %r40, %r18;
	@%p1 bra 	$L__BB32_3;
	mov.u32 	%r21, %nctaid.x;
	mul.lo.s32 	%r3, %r1, %r21;
	cvta.to.global.u64 	%rd1, %rd4;
	cvta.to.global.u64 	%rd2, %rd5;
	cvta.to.global.u64 	%rd3, %rd6;
$L__BB32_2:
	div.s32 	%r22, %r40, %r17;
	mul.lo.s32 	%r23, %r22, %r17;
	sub.s32 	%r24, %r40, %r23;
	div.s32 	%r25, %r24, %r16;
	mul.lo.s32 	%r26, %r25, %r16;
	sub.s32 	%r27, %r24, %r26;
	div.s32 	%r28, %r27, %r15;
	mul.lo.s32 	%r29, %r28, %r15;
	sub.s32 	%r30, %r27, %r29;
	div.s32 	%r31, %r30, %r14;
	mul.lo.s32 	%r32, %r22, %r9;
	mad.lo.s32 	%r33, %r25, %r8, %r32;
	mad.lo.s32 	%r34, %r28, %r7, %r33;
	mad.lo.s32 	%r35, %r31, %r6, %r34;
	mul.lo.s32 	%r36, %r22, %r13;
	mad.lo.s32 	%r37, %r25, %r12, %r36;
	mad.lo.s32 	%r38, %r28, %r11, %r37;
	mad.lo.s32 	%r39, %r31, %r10, %r38;
	mul.wide.s32 	%rd7, %r35, 4;
	add.s64 	%rd8, %rd1, %rd7;
	ld.global.f32 	%f1, [%rd8];
	mul.wide.s32 	%rd9, %r39, 4;
	add.s64 	%rd10, %rd2, %rd9;
	ld.global.f32 	%f2, [%rd10];
	setp.gt.f32 	%p2, %f1, %f2;
	selp.f32 	%f3, %f1, %f2, %p2;
	mul.wide.s32 	%rd11, %r40, 4;
	add.s64 	%rd12, %rd3, %rd11;
	st.global.f32 	[%rd12], %f3;
	add.s32 	%r40, %r40, %r3;
	setp.lt.s32 	%p3, %r40, %r18;
	@%p3 bra 	$L__BB32_2;
$L__BB32_3:
	ret;

}
	// .globl	_Z12_max_64_16_4PdS_S_iiiiiiiiiiiii
.visible .entry _Z12_max_64_16_4PdS_S_iiiiiiiiiiiii(
	.param .u64 .ptr .align 1 _Z12_max_64_16_4PdS_S_iiiiiiiiiiiii_param_0,
	.param .u64 .ptr .align 1 _Z12_max_64_16_4PdS_S_iiiiiiiiiiiii_param_1,
	.param .u64 .ptr .align 1 _Z12_max_64_16_4PdS_S_iiiiiiiiiiiii_param_2,
	.param .u32 _Z12_max_64_16_4PdS_S_iiiiiiiiiiiii_param_3,
	.param .u32 _Z12_max_64_16_4PdS_S_iiiiiiiiiiiii_param_4,
	.param .u32 _Z12_max_64_16_4PdS_S_iiiiiiiiiiiii_param_5,
	.param .u32 _Z12_max_64_16_4PdS_S_iiiiiiiiiiiii_param_6,
	.param .u32 _Z12_max_64_16_4PdS_S_iiiiiiiiiiiii_param_7,
	.param .u32 _Z12_max_64_16_4PdS_S_iiiiiiiiiiiii_param_8,
	.param .u32 _Z12_max_64_16_4PdS_S_iiiiiiiiiiiii_param_9,
	.param .u32 _Z12_max_64_16_4PdS_S_iiiiiiiiiiiii_param_10,
	.param .u32 _Z12_max_64_16_4PdS_S_iiiiiiiiiiiii_param_11,
	.param .u32 _Z12_max_64_16_4PdS_S_iiiiiiiiiiiii_param_12,
	.param .u32 _Z12_max_64_16_4PdS_S_iiiiiiiiiiiii_param_13,
	.param .u32 _Z12_max_64_16_4PdS_S_iiiiiiiiiiiii_param_14,
	.param .u32 _Z12_max_64_16_4PdS_S_iiiiiiiiiiiii_param_15
)
{
	.reg .pred 	%p<4>;
	.reg .b32 	%r<41>;
	.reg .b64 	%rd<13>;
	.reg .b64 	%fd<4>;

	ld.param.u64 	%rd4, [_Z12_max_64_16_4PdS_S_iiiiiiiiiiiii_param_0];
	ld.param.u64 	%rd5, [_Z12_max_64_16_4PdS_S_iiiiiiiiiiiii_param_1];
	ld.param.u64 	%rd6, [_Z12_max_64_16_4PdS_S_iiiiiiiiiiiii_param_2];
	ld.param.u32 	%r6, [_Z12_max_64_16_4PdS_S_iiiiiiiiiiiii_param_3];
	ld.param.u32 	%r7, [_Z12_max_64_16_4PdS_S_iiiiiiiiiiiii_param_4];
	ld.param.u32 	%r8, [_Z12_max_64_16_4PdS_S_iiiiiiiiiiiii_param_5];
	ld.param.u32 	%r9, [_Z12_max_64_16_4PdS_S_iiiiiiiiiiiii_param_6];
	ld.param.u32 	%r10, [_Z12_max_64_16_4PdS_S_iiiiiiiiiiiii_param_7];
	ld.param.u32 	%r11, [_Z12_max_64_16_4PdS_S_iiiiiiiiiiiii_param_8];
	ld.param.u32 	%r12, [_Z12_max_64_16_4PdS_S_iiiiiiiiiiiii_param_9];
	ld.param.u32 	%r13, [_Z12_max_64_16_4PdS_S_iiiiiiiiiiiii_param_10];
	ld.param.u32 	%r14, [_Z12_max_64_16_4PdS_S_iiiiiiiiiiiii_param_11];
	ld.param.u32 	%r15, [_Z12_max_64_16_4PdS_S_iiiiiiiiiiiii_param_12];
	ld.param.u32 	%r16, [_Z12_max_64_16_4PdS_S_iiiiiiiiiiiii_param_13];
	ld.param.u32 	%r17, [_Z12_max_64_16_4PdS_S_iiiiiiiiiiiii_param_14];
	ld.param.u32 	%r18, [_Z12_max_64_16_4PdS_S_iiiiiiiiiiiii_param_15];
	mov.u32 	%r19, %tid.x;
	mov.u32 	%r20, %ctaid.x;
	mov.u32 	%r1, %ntid.x;
	mad.lo.s32 	%r40, %r20, %r1, %r19;
	setp.ge.s32 	%p1, %r40, %r18;
	@%p1 bra 	$L__BB33_3;
	mov.u32 	%r21, %nctaid.x;
	mul.lo.s32 	%r3, %r1, %r21;
	cvta.to.global.u64 	%rd1, %rd4;
	cvta.to.global.u64 	%rd2, %rd5;
	cvta.to.global.u64 	%rd3, %rd6;
$L__BB33_2:
	div.s32 	%r22, %r40, %r17;
	mul.lo.s32 	%r23, %r22, %r17;
	sub.s32 	%r24, %r40, %r23;
	div.s32 	%r25, %r24, %r16;
	mul.lo.s32 	%r26, %r25, %r16;
	sub.s32 	%r27, %r24, %r26;
	div.s32 	%r28, %r27, %r15;
	mul.lo.s32 	%r29, %r28, %r15;
	sub.s32 	%r30, %r27, %r29;
	div.s32 	%r31, %r30, %r14;
	mul.lo.s32 	%r32, %r22, %r9;
	mad.lo.s32 	%r33, %r25, %r8, %r32;
	mad.lo.s32 	%r34, %r28, %r7, %r33;
	mad.lo.s32 	%r35, %r31, %r6, %r34;
	mul.lo.s32 	%r36, %r22, %r13;
	mad.lo.s32 	%r37, %r25, %r12, %r36;
	mad.lo.s32 	%r38, %r28, %r11, %r37;
	mad.lo.s32 	%r39, %r31, %r10, %r38;
	mul.wide.s32 	%rd7, %r35, 8;
	add.s64 	%rd8, %rd1, %rd7;
	ld.global.f64 	%fd1, [%rd8];
	mul.wide.s32 	%rd9, %r39, 8;
	add.s64 	%rd10, %rd2, %rd9;
	ld.global.f64 	%fd2, [%rd10];
	setp.gt.f64 	%p2, %fd1, %fd2;
	selp.f64 	%fd3, %fd1, %fd2, %p2;
	mul.wide.s32 	%rd11, %r40, 8;
	add.s64 	%rd12, %rd3, %rd11;
	st.global.f64 	[%rd12], %fd3;
	add.s32 	%r40, %r40, %r3;
	setp.lt.s32 	%p3, %r40, %r18;
	@%p3 bra 	$L__BB33_2;
$L__BB33_3:
	ret;

}
	// .globl	_Z12_max_32_16_5PfS_S_iiiiiiiiiiiiiiii
.visible .entry _Z12_max_32_16_5PfS_S_iiiiiiiiiiiiiiii(
	.param .u64 .ptr .align 1 _Z12_max_32_16_5PfS_S_iiiiiiiiiiiiiiii_param_0,
	.param .u64 .ptr .align 1 _Z12_max_32_16_5PfS_S_iiiiiiiiiiiiiiii_param_1,
	.param .u64 .ptr .align 1 _Z12_max_32_16_5PfS_S_iiiiiiiiiiiiiiii_param_2,
	.param .u32 _Z12_max_32_16_5PfS_S_iiiiiiiiiiiiiiii_param_3,
	.param .u32 _Z12_max_32_16_5PfS_S_iiiiiiiiiiiiiiii_param_4,
	.param .u32 _Z12_max_32_16_5PfS_S_iiiiiiiiiiiiiiii_param_5,
	.param .u32 _Z12_max_32_16_5PfS_S_iiiiiiiiiiiiiiii_param_6,
	.param .u32 _Z12_max_32_16_5PfS_S_iiiiiiiiiiiiiiii_param_7,
	.param .u32 _Z12_max_32_16_5PfS_S_iiiiiiiiiiiiiiii_param_8,
	.param .u32 _Z12_max_32_16_5PfS_S_iiiiiiiiiiiiiiii_param_9,
	.param .u32 _Z12_max_32_16_5PfS_S_iiiiiiiiiiiiiiii_param_10,
	.param .u32 _Z12_max_32_16_5PfS_S_iiiiiiiiiiiiiiii_param_11,
	.param .u32 _Z12_max_32_16_5PfS_S_iiiiiiiiiiiiiiii_param_12,
	.param .u32 _Z12_max_32_16_5PfS_S_iiiiiiiiiiiiiiii_param_13,
	.param .u32 _Z12_max_32_16_5PfS_S_iiiiiiiiiiiiiiii_param_14,
	.param .u32 _Z12_max_32_16_5PfS_S_iiiiiiiiiiiiiiii_param_15,
	.param .u32 _Z12_max_32_16_5PfS_S_iiiiiiiiiiiiiiii_param_16,
	.param .u32 _Z12_max_32_16_5PfS_S_iiiiiiiiiiiiiiii_param_17,
	.param .u32 _Z12_max_32_16_5PfS_S_iiiiiiiiiiiiiiii_param_18
)
{
	.reg .pred 	%p<4>;
	.reg .b32 	%r<52>;
	.reg .b32 	%f<4>;
	.reg .b64 	%rd<13>;

	ld.param.u64 	%rd4, [_Z12_max_32_16_5PfS_S_iiiiiiiiiiiiiiii_param_0];
	ld.param.u64 	%rd5, [_Z12_max_32_16_5PfS_S_iiiiiiiiiiiiiiii_param_1];
	ld.param.u64 	%rd6, [_Z12_max_32_16_5PfS_S_iiiiiiiiiiiiiiii_param_2];
	ld.param.u32 	%r7, [_Z12_max_32_16_5PfS_S_iiiiiiiiiiiiiiii_param_4];
	ld.param.u32 	%r9, [_Z12_max_32_16_5PfS_S_iiiiiiiiiiiiiiii_param_6];
	ld.param.u32 	%r10, [_Z12_max_32_16_5PfS_S_iiiiiiiiiiiiiiii_param_7];
	ld.param.u32 	%r11, [_Z12_max_32_16_5PfS_S_iiiiiiiiiiiiiiii_param_8];
	ld.param.u32 	%r13, [_Z12_max_32_16_5PfS_S_iiiiiiiiiiiiiiii_param_10];
	ld.param.u32 	%r14, [_Z12_max_32_16_5PfS_S_iiiiiiiiiiiiiiii_param_11];
	ld.param.u32 	%r15, [_Z12_max_32_16_5PfS_S_iiiiiiiiiiiiiiii_param_12];
	ld.param.u32 	%r16, [_Z12_max_32_16_5PfS_S_iiiiiiiiiiiiiiii_param_13];
	ld.param.u32 	%r17, [_Z12_max_32_16_5PfS_S_iiiiiiiiiiiiiiii_param_14];
	ld.param.u32 	%r18, [_Z12_max_32_16_5PfS_S_iiiiiiiiiiiiiiii_param_15];
	ld.param.u32 	%r19, [_Z12_max_32_16_5PfS_S_iiiiiiiiiiiiiiii_param_16];
	ld.param.u32 	%r20, [_Z12_max_32_16_5PfS_S_iiiiiiiiiiiiiiii_param_17];
	ld.param.u32 	%r21, [_Z12_max_32_16_5PfS_S_iiiiiiiiiiiiiiii_param_18];
	mov.u32 	%r22, %tid.x;
	mov.u32 	%r23, %ctaid.x;
	mov.u32 	%r1, %ntid.x;
	mad.lo.s32 	%r51, %r23, %r1, %r22;
	setp.ge.s32 	%p1, %r51, %r21;
	@%p1 bra 	$L__BB34_3;
	mov.u32 	%r24, %nctaid.x;
	mul.lo.s32 	%r3, %r1, %r24;
	cvta.to.global.u64 	%rd1, %rd4;
	cvta.to.global.u64 	%rd2, %rd5;
	cvta.to.global.u64 	%rd3, %rd6;
$L__BB34_2:
	ld.param.u32 	%r50, [_Z12_max_32_16_5PfS_S_iiiiiiiiiiiiiiii_param_9];
	ld.param.u32 	%r49, [_Z12_max_32_16_5PfS_S_iiiiiiiiiiiiiiii_param_5];
	ld.param.u32 	%r48, [_Z12_max_32_16_5PfS_S_iiiiiiiiiiiiiiii_param_3];
	div.s32 	%r25, %r51, %r20;
	mul.lo.s32 	%r26, %r25, %r20;
	sub.s32 	%r27, %r51, %r26;
	div.s32 	%r28, %r27, %r19;
	mul.lo.s32 	%r29, %r28, %r19;
	sub.s32 	%r30, %r27, %r29;
	div.s32 	%r31, %r30, %r18;
	mul.lo.s32 	%r32, %r31, %r18;
	sub.s32 	%r33, %r30, %r32;
	div.s32 	%r34, %r33, %r17;
	mul.lo.s32 	%r35, %r34, %r17;
	sub.s32 	%r36, %r33, %r35;
	div.s32 	%r37, %r36, %r16;
	mul.lo.s32 	%r38, %r25, %r10;
	mad.lo.s32 	%r39, %r28, %r9, %r38;
	mad.lo.s32 	%r40, %r31, %r49, %r39;
	mad.lo.s32 	%r41, %r34, %r7, %r40;
	mad.lo.s32 	%r42, %r37, %r48, %r41;
	mul.lo.s32 	%r43, %r25, %r15;
	mad.lo.s32 	%r44, %r28, %r14, %r43;
	mad.lo.s32 	%r45, %r31, %r13, %r44;
	mad.lo.s32 	%r46, %r34, %r50, %r45;
	mad.lo.s32 	%r47, %r37, %r11, %r46;
	mul.wide.s32 	%rd7, %r42, 4;
	add.s64 	%rd8, %rd1, %rd7;
	ld.global.f32 	%f1, [%rd8];
	mul.wide.s32 	%rd9, %r47, 4;
	add.s64 	%rd10, %rd2, %rd9;
	ld.global.f32 	%f2, [%rd10];
	setp.gt.f32 	%p2, %f1, %f2;
	selp.f32 	%f3, %f1, %f2, %p2;
	mul.wide.s32 	%rd11, %r51, 4;
	add.s64 	%rd12, %rd3, %rd11;
	st.global.f32 	[%rd12], %f3;
	add.s32 	%r51, %r51, %r3;
	setp.lt.s32 	%p3, %r51, %r21;
	@%p3 bra 	$L__BB34_2;
$L__BB34_3:
	ret;

}
	// .globl	_Z12_max_64_16_5PdS_S_iiiiiiiiiiiiiiii
.visible .entry _Z12_max_64_16_5PdS_S_iiiiiiiiiiiiiiii(
	.param .u64 .ptr .align 1 _Z12_max_64_16_5PdS_S_iiiiiiiiiiiiiiii_param_0,
	.param .u64 .ptr .align 1 _Z12_max_64_16_5PdS_S_iiiiiiiiiiiiiiii_param_1,
	.param .u64 .ptr .align 1 _Z12_max_64_16_5PdS_S_iiiiiiiiiiiiiiii_param_2,
	.param .u32 _Z12_max_64_16_5PdS_S_iiiiiiiiiiiiiiii_param_3,
	.param .u32 _Z12_max_64_16_5PdS_S_iiiiiiiiiiiiiiii_param_4,
	.param .u32 _Z12_max_64_16_5PdS_S_iiiiiiiiiiiiiiii_param_5,
	.param .u32 _Z12_max_64_16_5PdS_S_iiiiiiiiiiiiiiii_param_6,
	.param .u32 _Z12_max_64_16_5PdS_S_iiiiiiiiiiiiiiii_param_7,
	.param .u32 _Z12_max_64_16_5PdS_S_iiiiiiiiiiiiiiii_param_8,
	.param .u32 _Z12_max_64_16_5PdS_S_iiiiiiiiiiiiiiii_param_9,
	.param .u32 _Z12_max_64_16_5PdS_S_iiiiiiiiiiiiiiii_param_10,
	.param .u32 _Z12_max_64_16_5PdS_S_iiiiiiiiiiiiiiii_param_11,
	.param .u32 _Z12_max_64_16_5PdS_S_iiiiiiiiiiiiiiii_param_12,
	.param .u32 _Z12_max_64_16_5PdS_S_iiiiiiiiiiiiiiii_param_13,
	.param .u32 _Z12_max_64_16_5PdS_S_iiiiiiiiiiiiiiii_param_14,
	.param .u32 _Z12_max_64_16_5PdS_S_iiiiiiiiiiiiiiii_param_15,
	.param .u32 _Z12_max_64_16_5PdS_S_iiiiiiiiiiiiiiii_param_16,
	.param .u32 _Z12_max_64_16_5PdS_S_iiiiiiiiiiiiiiii_param_17,
	.param .u32 _Z12_max_64_16_5PdS_S_iiiiiiiiiiiiiiii_param_18
)
{
	.reg .pred 	%p<4>;
	.reg .b32 	%r<52>;
	.reg .b64 	%rd<13>;
	.reg .b64 	%fd<4>;

	ld.param.u64 	%rd4, [_Z12_max_64_16_5PdS_S_iiiiiiiiiiiiiiii_param_0];
	ld.param.u64 	%rd5, [_Z12_max_64_16_5PdS_S_iiiiiiiiiiiiiiii_param_1];
	ld.param.u64 	%rd6, [_Z12_max_64_16_5PdS_S_iiiiiiiiiiiiiiii_param_2];
	ld.param.u32 	%r7, [_Z12_max_64_16_5PdS_S_iiiiiiiiiiiiiiii_param_4];
	ld.param.u32 	%r9, [_Z12_max_64_16_5PdS_S_iiiiiiiiiiiiiiii_param_6];
	ld.param.u32 	%r10, [_Z12_max_64_16_5PdS_S_iiiiiiiiiiiiiiii_param_7];
	ld.param.u32 	%r11, [_Z12_max_64_16_5PdS_S_iiiiiiiiiiiiiiii_param_8];
	ld.param.u32 	%r13, [_Z12_max_64_16_5PdS_S_iiiiiiiiiiiiiiii_param_10];
	ld.param.u32 	%r14, [_Z12_max_64_16_5PdS_S_iiiiiiiiiiiiiiii_param_11];
	ld.param.u32 	%r15, [_Z12_max_64_16_5PdS_S_iiiiiiiiiiiiiiii_param_12];
	ld.param.u32 	%r16, [_Z12_max_64_16_5PdS_S_iiiiiiiiiiiiiiii_param_13];
	ld.param.u32 	%r17, [_Z12_max_64_16_5PdS_S_iiiiiiiiiiiiiiii_param_14];
	ld.param.u32 	%r18, [_Z12_max_64_16_5PdS_S_iiiiiiiiiiiiiiii_param_15];
	ld.param.u32 	%r19, [_Z12_max_64_16_5PdS_S_iiiiiiiiiiiiiiii_param_16];
	ld.param.u32 	%r20, [_Z12_max_64_16_5PdS_S_iiiiiiiiiiiiiiii_param_17];
	ld.param.u32 	%r21, [_Z12_max_64_16_5PdS_S_iiiiiiiiiiiiiiii_param_18];
	mov.u32 	%r22, %tid.x;
	mov.u32 	%r23, %ctaid.x;
	mov.u32 	%r1, %ntid.x;
	mad.lo.s32 	%r51, %r23, %r1, %r22;
	setp.ge.s32 	%p1, %r51, %r21;
	@%p1 bra 	$L__BB35_3;
	mov.u32 	%r24, %nctaid.x;
	mul.lo.s32 	%r3, %r1, %r24;
	cvta.to.global.u64 	%rd1, %rd4;
	cvta.to.global.u64 	%rd2, %rd5;
	cvta.to.global.u64 	%rd3, %rd6;
$L__BB35_2:
	ld.param.u32 	%r50, [_Z12_max_64_16_5PdS_S_iiiiiiiiiiiiiiii_param_9];
	ld.param.u32 	%r49, [_Z12_max_64_16_5PdS_S_iiiiiiiiiiiiiiii_param_5];
	ld.param.u32 	%r48, [_Z12_max_64_16_5PdS_S_iiiiiiiiiiiiiiii_param_3];
	div.s32 	%r25, %r51, %r20;
	mul.lo.s32 	%r26, %r25, %r20;
	sub.s32 	%r27, %r51, %r26;
	div.s32 	%r28, %r27, %r19;
	mul.lo.s32 	%r29, %r28, %r19;
	sub.s32 	%r30, %r27, %r29;
	div.s32 	%r31, %r30, %r18;
	mul.lo.s32 	%r32, %r31, %r18;
	sub.s32 	%r33, %r30, %r32;
	div.s32 	%r34, %r33, %r17;
	mul.lo.s32 	%r35, %r34, %r17;
	sub.s32 	%r36, %r33, %r35;
	div.s32 	%r37, %r36, %r16;
	mul.lo.s32 	%r38, %r25, %r10;
	mad.lo.s32 	%r39, %r28, %r9, %r38;
	mad.lo.s32 	%r40, %r31, %r49, %r39;
	mad.lo.s32 	%r41, %r34, %r7, %r40;
	mad.lo.s32 	%r42, %r37, %r48, %r41;
	mul.lo.s32 	%r43, %r25, %r15;
	mad.lo.s32 	%r44, %r28, %r14, %r43;
	mad.lo.s32 	%r45, %r31, %r13, %r44;
	mad.lo.s32 	%r46, %r34, %r50, %r45;
	mad.lo.s32 	%r47, %r37, %r11, %r46;
	mul.wide.s32 	%rd7, %r42, 8;
	add.s64 	%rd8, %rd1, %rd7;
	ld.global.f64 	%fd1, [%rd8];
	mul.wide.s32 	%rd9, %r47, 8;
	add.s64 	%rd10, %rd2, %rd9;
	ld.global.f64 	%fd2, [%rd10];
	setp.gt.f64 	%p2, %fd1, %fd2;
	selp.f64 	%fd3, %fd1, %fd2, %p2;
	mul.wide.s32 	%rd11, %r51, 8;
	add.s64 	%rd12, %rd3, %rd11;
	st.global.f64 	[%rd12], %fd3;
	add.s32 	%r51, %r51, %r3;
	setp.lt.s32 	%p3, %r51, %r21;
	@%p3 bra 	$L__BB35_2;
$L__BB35_3:
	ret;

}
	// .globl	_Z12_min_32_16_3PfS_S_iiiiiiiiii
.visible .entry _Z12_min_32_16_3PfS_S_iiiiiiiiii(
	.param .u64 .ptr .align 1 _Z12_min_32_16_3PfS_S_iiiiiiiiii_param_0,
	.param .u64 .ptr .align 1 _Z12_min_32_16_3PfS_S_iiiiiiiiii_param_1,
	.param .u64 .ptr .align 1 _Z12_min_32_16_3PfS_S_iiiiiiiiii_param_2,
	.param .u32 _Z12_min_32_16_3PfS_S_iiiiiiiiii_param_3,
	.param .u32 _Z12_min_32_16_3PfS_S_iiiiiiiiii_param_4,
	.param .u32 _Z12_min_32_16_3PfS_S_iiiiiiiiii_param_5,
	.param .u32 _Z12_min_32_16_3PfS_S_iiiiiiiiii_param_6,
	.param .u32 _Z12_min_32_16_3PfS_S_iiiiiiiiii_param_7,
	.param .u32 _Z12_min_32_16_3PfS_S_iiiiiiiiii_param_8,
	.param .u32 _Z12_min_32_16_3PfS_S_iiiiiiiiii_param_9,
	.param .u32 _Z12_min_32_16_3PfS_S_iiiiiiiiii_param_10,
	.param .u32 _Z12_min_32_16_3PfS_S_iiiiiiiiii_param_11,
	.param .u32 _Z12_min_32_16_3PfS_S_iiiiiiiiii_param_12
)
{
	.reg .pred 	%p<4>;
	.reg .b32 	%r<33>;
	.reg .b32 	%f<4>;
	.reg .b64 	%rd<13>;

	ld.param.u64 	%rd4, [_Z12_min_32_16_3PfS_S_iiiiiiiiii_param_0];
	ld.param.u64 	%rd5, [_Z12_min_32_16_3PfS_S_iiiiiiiiii_param_1];
	ld.param.u64 	%rd6, [_Z12_min_32_16_3PfS_S_iiiiiiiiii_param_2];
	ld.param.u32 	%r6, [_Z12_min_32_16_3PfS_S_iiiiiiiiii_param_3];
	ld.param.u32 	%r7, [_Z12_min_32_16_3PfS_S_iiiiiiiiii_param_4];
	ld.param.u32 	%r8, [_Z12_min_32_16_3PfS_S_iiiiiiiiii_param_5];
	ld.param.u32 	%r9, [_Z12_min_32_16_3PfS_S_iiiiiiiiii_param_6];
	ld.param.u32 	%r10, [_Z12_min_32_16_3PfS_S_iiiiiiiiii_param_7];
	ld.param.u32 	%r11, [_Z12_min_32_16_3PfS_S_iiiiiiiiii_param_8];
	ld.param.u32 	%r12, [_Z12_min_32_16_3PfS_S_iiiiiiiiii_param_9];
	ld.param.u32 	%r13, [_Z12_min_32_16_3PfS_S_iiiiiiiiii_param_10];
	ld.param.u32 	%r14, [_Z12_min_32_16_3PfS_S_iiiiiiiiii_param_11];
	ld.param.u32 	%r15, [_Z12_min_32_16_3PfS_S_iiiiiiiiii_param_12];
	mov.u32 	%r16, %tid.x;
	mov.u32 	%r17, %ctaid.x;
	mov.u32 	%r1, %ntid.x;
	mad.lo.s32 	%r32, %r17, %r1, %r16;
	setp.ge.s32 	%p1, %r32, %r15;
	@%p1 bra 	$L__BB36_3;
	mov.u32 	%r18, %nctaid.x;
	mul.lo.s32 	%r3, %r1, %r18;
	cvta.to.global.u64 	%rd1, %rd4;
	cvta.to.global.u64 	%rd2, %rd5;
	cvta.to.global.u64 	%rd3, %rd6;
$L__BB36_2:
	div.s32 	%r19, %r32, %r14;
	mul.lo.s32 	%r20, %r19, %r14;
	sub.s32 	%r21, %r32, %r20;
	div.s32 	%r22, %r21, %r13;
	mul.lo.s32 	%r23, %r22, %r13;
	sub.s32 	%r24, %r21, %r23;
	div.s32 	%r25, %r24, %r12;
	mul.lo.s32 	%r26, %r19, %r8;
	mad.lo.s32 	%r27, %r22, %r7, %r26;
	mad.lo.s32 	%r28, %r25, %r6, %r27;
	mul.lo.s32 	%r29, %r19, %r11;
	mad.lo.s32 	%r30, %r22, %r10, %r29;
	mad.lo.s32 	%r31, %r25, %r9, %r30;
	mul.wide.s32 	%rd7, %r28, 4;
	add.s64 	%rd8, %rd1, %rd7;
	ld.global.f32 	%f1, [%rd8];
	mul.wide.s32 	%rd9, %r31, 4;
	add.s64 	%rd10, %rd2, %rd9;
	ld.global.f32 	%f2, [%rd10];
	setp.lt.f32 	%p2, %f1, %f2;
	selp.f32 	%f3, %f1, %f2, %p2;
	mul.wide.s32 	%rd11, %r32, 4;
	add.s64 	%rd12, %rd3, %rd11;
	st.global.f32 	[%rd12], %f3;
	add.s32 	%r32, %r32, %r3;
	setp.lt.s32 	%p3, %r32, %r15;
	@%p3 bra 	$L__BB36_2;
$L__BB36_3:
	ret;

}
	// .globl	_Z12_min_64_16_3PdS_S_iiiiiiiiii
.visible .entry _Z12_min_64_16_3PdS_S_iiiiiiiiii(
	.param .u64 .ptr .align 1 _Z12_min_64_16_3PdS_S_iiiiiiiiii_param_0,
	.param .u64 .ptr .align 1 _Z12_min_64_16_3PdS_S_iiiiiiiiii_param_1,
	.param .u64 .ptr .align 1 _Z12_min_64_16_3PdS_S_iiiiiiiiii_param_2,
	.param .u32 _Z12_min_64_16_3PdS_S_iiiiiiiiii_param_3,
	.param .u32 _Z12_min_64_16_3PdS_S_iiiiiiiiii_param_4,
	.param .u32 _Z12_min_64_16_3PdS_S_iiiiiiiiii_param_5,
	.param .u32 _Z12_min_64_16_3PdS_S_iiiiiiiiii_param_6,
	.param .u32 _Z12_min_64_16_3PdS_S_iiiiiiiiii_param_7,
	.param .u32 _Z12_min_64_16_3PdS_S_iiiiiiiiii_param_8,
	.param .u32 _Z12_min_64_16_3PdS_S_iiiiiiiiii_param_9,
	.param .u32 _Z12_min_64_16_3PdS_S_iiiiiiiiii_param_10,
	.param .u32 _Z12_min_64_16_3PdS_S_iiiiiiiiii_param_11,
	.param .u32 _Z12_min_64_16_3PdS_S_iiiiiiiiii_param_12
)
{
	.reg .pred 	%p<4>;
	.reg .b32 	%r<33>;
	.reg .b64 	%rd<13>;
	.reg .b64 	%fd<4>;

	ld.param.u64 	%rd4, [_Z12_min_64_16_3PdS_S_iiiiiiiiii_param_0];
	ld.param.u64 	%rd5, [_Z12_min_64_16_3PdS_S_iiiiiiiiii_param_1];
	ld.param.u64 	%rd6, [_Z12_min_64_16_3PdS_S_iiiiiiiiii_param_2];
	ld.param.u32 	%r6, [_Z12_min_64_16_3PdS_S_iiiiiiiiii_param_3];
	ld.param.u32 	%r7, [_Z12_min_64_16_3PdS_S_iiiiiiiiii_param_4];
	ld.param.u32 	%r8, [_Z12_min_64_16_3PdS_S_iiiiiiiiii_param_5];
	ld.param.u32 	%r9, [_Z12_min_64_16_3PdS_S_iiiiiiiiii_param_6];
	ld.param.u32 	%r10, [_Z12_min_64_16_3PdS_S_iiiiiiiiii_param_7];
	ld.param.u32 	%r11, [_Z12_min_64_16_3PdS_S_iiiiiiiiii_param_8];
	ld.param.u32 	%r12, [_Z12_min_64_16_3PdS_S_iiiiiiiiii_param_9];
	ld.param.u32 	%r13, [_Z12_min_64_16_3PdS_S_iiiiiiiiii_param_10];
	ld.param.u32 	%r14, [_Z12_min_64_16_3PdS_S_iiiiiiiiii_param_11];
	ld.param.u32 	%r15, [_Z12_min_64_16_3PdS_S_iiiiiiiiii_param_12];
	mov.u32 	%r16, %tid.x;
	mov.u32 	%r17, %ctaid.x;
	mov.u32 	%r1, %ntid.x;
	mad.lo.s32 	%r32, %r17, %r1, %r16;
	setp.ge.s32 	%p1, %r32, %r15;
	@%p1 bra 	$L__BB37_3;
	mov.u32 	%r18, %nctaid.x;
	mul.lo.s32 	%r3, %r1, %r18;
	cvta.to.global.u64 	%rd1, %rd4;
	cvta.to.global.u64 	%rd2, %rd5;
	cvta.to.global.u64 	%rd3, %rd6;
$L__BB37_2:
	div.s32 	%r19, %r32, %r14;
	mul.lo.s32 	%r20, %r19, %r14;
	sub.s32 	%r21, %r32, %r20;
	div.s32 	%r22, %r21, %r13;
	mul.lo.s32 	%r23, %r22, %r13;
	sub.s32 	%r24, %r21, %r23;
	div.s32 	%r25, %r24, %r12;
	mul.lo.s32 	%r26, %r19, %r8;
	mad.lo.s32 	%r27, %r22, %r7, %r26;
	mad.lo.s32 	%r28, %r25, %r6, %r27;
	mul.lo.s32 	%r29, %r19, %r11;
	mad.lo.s32 	%r30, %r22, %r10, %r29;
	mad.lo.s32 	%r31, %r25, %r9, %r30;
	mul.wide.s32 	%rd7, %r28, 8;
	add.s64 	%rd8, %rd1, %rd7;
	ld.global.f64 	%fd1, [%rd8];
	mul.wide.s32 	%rd9, %r31, 8;
	add.s64 	%rd10, %rd2, %rd9;
	ld.global.f64 	%fd2, [%rd10];
	setp.lt.f64 	%p2, %fd1, %fd2;
	selp.f64 	%fd3, %fd1, %fd2, %p2;
	mul.wide.s32 	%rd11, %r32, 8;
	add.s64 	%rd12, %rd3, %rd11;
	st.global.f64 	[%rd12], %fd3;
	add.s32 	%r32, %r32, %r3;
	setp.lt.s32 	%p3, %r32, %r15;
	@%p3 bra 	$L__BB37_2;
$L__BB37_3:
	ret;

}
	// .globl	_Z12_min_32_16_4PfS_S_iiiiiiiiiiiii
.visible .entry _Z12_min_32_16_4PfS_S_iiiiiiiiiiiii(
	.param .u64 .ptr .align 1 _Z12_min_32_16_4PfS_S_iiiiiiiiiiiii_param_0,
	.param .u64 .ptr .align 1 _Z12_min_32_16_4PfS_S_iiiiiiiiiiiii_param_1,
	.param .u64 .ptr .align 1 _Z12_min_32_16_4PfS_S_iiiiiiiiiiiii_param_2,
	.param .u32 _Z12_min_32_16_4PfS_S_iiiiiiiiiiiii_param_3,
	.param .u32 _Z12_min_32_16_4PfS_S_iiiiiiiiiiiii_param_4,
	.param .u32 _Z12_min_32_16_4PfS_S_iiiiiiiiiiiii_param_5,
	.param .u32 _Z12_min_32_16_4PfS_S_iiiiiiiiiiiii_param_6,
	.param .u32 _Z12_min_32_16_4PfS_S_iiiiiiiiiiiii_param_7,
	.param .u32 _Z12_min_32_16_4PfS_S_iiiiiiiiiiiii_param_8,
	.param .u32 _Z12_min_32_16_4PfS_S_iiiiiiiiiiiii_param_9,
	.param .u32 _Z12_min_32_16_4PfS_S_iiiiiiiiiiiii_param_10,
	.param .u32 _Z12_min_32_16_4PfS_S_iiiiiiiiiiiii_param_11,
	.param .u32 _Z12_min_32_16_4PfS_S_iiiiiiiiiiiii_param_12,
	.param .u32 _Z12_min_32_16_4PfS_S_iiiiiiiiiiiii_param_13,
	.param .u32 _Z12_min_32_16_4PfS_S_iiiiiiiiiiiii_param_14,
	.param .u32 _Z12_min_32_16_4PfS_S_iiiiiiiiiiiii_param_15
)
{
	.reg .pred 	%p<4>;
	.reg .b32 	%r<41>;
	.reg .b32 	%f<4>;
	.reg .b64 	%rd<13>;

	ld.param.u64 	%rd4, [_Z12_min_32_16_4PfS_S_iiiiiiiiiiiii_param_0];
	ld.param.u64 	%rd5, [_Z12_min_32_16_4PfS_S_iiiiiiiiiiiii_param_1];
	ld.param.u64 	%rd6, [_Z12_min_32_16_4PfS_S_iiiiiiiiiiiii_param_2];
	ld.param.u32 	%r6, [_Z12_min_32_16_4PfS_S_iiiiiiiiiiiii_param_3];
	ld.param.u32 	%r7, [_Z12_min_32_16_4PfS_S_iiiiiiiiiiiii_param_4];
	ld.param.u32 	%r8, [_Z12_min_32_16_4PfS_S_iiiiiiiiiiiii_param_5];
	ld.param.u32 	%r9, [_Z12_min_32_16_4PfS_S_iiiiiiiiiiiii_param_6];
	ld.param.u32 	%r10, [_Z12_min_32_16_4PfS_S_iiiiiiiiiiiii_param_7];
	ld.param.u32 	%r11, [_Z12_min_32_16_4PfS_S_iiiiiiiiiiiii_param_8];
	ld.param.u32 	%r12, [_Z12_min_32_16_4PfS_S_iiiiiiiiiiiii_param_9];
	ld.param.u32 	%r13, [_Z12_min_32_16_4PfS_S_iiiiiiiiiiiii_param_10];
	ld.param.u32 	%r14, [_Z12_min_32_16_4PfS_S_iiiiiiiiiiiii_param_11];
	ld.param.u32 	%r15, [_Z12_min_32_16_4PfS_S_iiiiiiiiiiiii_param_12];
	ld.param.u32 	%r16, [_Z12_min_32_16_4PfS_S_iiiiiiiiiiiii_param_13];
	ld.param.u32 	%r17, [_Z12_min_32_16_4PfS_S_iiiiiiiiiiiii_param_14];
	ld.param.u32 	%r18, [_Z12_min_32_16_4PfS_S_iiiiiiiiiiiii_param_15];
	mov.u32 	%r19, %tid.x;
	mov.u32 	%r20, %ctaid.x;
	mov.u32 	%r1, %ntid.x;
	mad.lo.s32 	%r40, %r20, %r1, %r19;
	setp.ge.s32 	%p1, %r40, %r18;
	@%p1 bra 	$L__BB38_3;
	mov.u32 	%r21, %nctaid.x;
	mul.lo.s32 	%r3, %r1, %r21;
	cvta.to.global.u64 	%rd1, %rd4;
	cvta.to.global.u64 	%rd2, %rd5;
	cvta.to.global.u64 	%rd3, %rd6;
$L__BB38_2:
	div.s32 	%r22, %r40, %r17;
	mul.lo.s32 	%r23, %r22, %r17;
	sub.s32 	%r24, %r40, %r23;
	div.s32 	%r25, %r24, %r16;
	mul.lo.s32 	%r26, %r25, %r16;
	sub.s32 	%r27, %r24, %r26;
	div.s32 	%r28, %r27, %r15;
	mul.lo.s32 	%r29, %r28, %r15;
	sub.s32 	%r30, %r27, %r29;
	div.s32 	%r31, %r30, %r14;
	mul.lo.s32 	%r32, %r22, %r9;
	mad.lo.s32 	%r33, %r25, %r8, %r32;
	mad.lo.s32 	%r34, %r28, %r7, %r33;
	mad.lo.s32 	%r35, %r31, %r6, %r34;
	mul.lo.s32 	%r36, %r22, %r13;
	mad.lo.s32 	%r37, %r25, %r12, %r36;
	mad.lo.s32 	%r38, %r28, %r11, %r37;
	mad.lo.s32 	%r39, %r31, %r10, %r38;
	mul.wide.s32 	%rd7, %r35, 4;
	add.s64 	%rd8, %rd1, %rd7;
	ld.global.f32 	%f1, [%rd8];
	mul.wide.s32 	%rd9, %r39, 4;
	add.s64 	%rd10, %rd2, %rd9;
	ld.global.f32 	%f2, [%rd10];
	setp.lt.f32 	%p2, %f1, %f2;
	selp.f32 	%f3, %f1, %f2, %p2;
	mul.wide.s32 	%rd11, %r40, 4;
	add.s64 	%rd12, %rd3, %rd11;
	st.global.f32 	[%rd12], %f3;
	add.s32 	%r40, %r40, %r3;
	setp.lt.s32 	%p3, %r40, %r18;
	@%p3 bra 	$L__BB38_2;
$L__BB38_3:
	ret;

}
	// .globl	_Z12_min_64_16_4PdS_S_iiiiiiiiiiiii
.visible .entry _Z12_min_64_16_4PdS_S_iiiiiiiiiiiii(
	.param .u64 .ptr .align 1 _Z12_min_64_16_4PdS_S_iiiiiiiiiiiii_param_0,
	.param .u64 .ptr .align 1 _Z12_min_64_16_4PdS_S_iiiiiiiiiiiii_param_1,
	.param .u64 .ptr .align 1 _Z12_min_64_16_4PdS_S_iiiiiiiiiiiii_param_2,
	.param .u32 _Z12_min_64_16_4PdS_S_iiiiiiiiiiiii_param_3,
	.param .u32 _Z12_min_64_16_4PdS_S_iiiiiiiiiiiii_param_4,
	.param .u32 _Z12_min_64_16_4PdS_S_iiiiiiiiiiiii_param_5,
	.param .u32 _Z12_min_64_16_4PdS_S_iiiiiiiiiiiii_param_6,
	.param .u32 _Z12_min_64_16_4PdS_S_iiiiiiiiiiiii_param_7,
	.param .u32 _Z12_min_64_16_4PdS_S_iiiiiiiiiiiii_param_8,
	.param .u32 _Z12_min_64_16_4PdS_S_iiiiiiiiiiiii_param_9,
	.param .u32 _Z12_min_64_16_4PdS_S_iiiiiiiiiiiii_param_10,
	.param .u32 _Z12_min_64_16_4PdS_S_iiiiiiiiiiiii_param_11,
	.param .u32 _Z12_min_64_16_4PdS_S_iiiiiiiiiiiii_param_12,
	.param .u32 _Z12_min_64_16_4PdS_S_iiiiiiiiiiiii_param_13,
	.param .u32 _Z12_min_64_16_4PdS_S_iiiiiiiiiiiii_param_14,
	.param .u32 _Z12_min_64_16_4PdS_S_iiiiiiiiiiiii_param_15
)
{
	.reg .pred 	%p<4>;
	.reg .b32 	%r<41>;
	.reg .b64 	%rd<13>;
	.reg .b64 	%fd<4>;

	ld.param.u64 	%rd4, [_Z12_min_64_16_4PdS_S_iiiiiiiiiiiii_param_0];
	ld.param.u64 	%rd5, [_Z12_min_64_16_4PdS_S_iiiiiiiiiiiii_param_1];
	ld.param.u64 	%rd6, [_Z12_min_64_16_4PdS_S_iiiiiiiiiiiii_param_2];
	ld.param.u32 	%r6, [_Z12_min_64_16_4PdS_S_iiiiiiiiiiiii_param_3];
	ld.param.u32 	%r7, [_Z12_min_64_16_4PdS_S_iiiiiiiiiiiii_param_4];
	ld.param.u32 	%r8, [_Z12_min_64_16_4PdS_S_iiiiiiiiiiiii_param_5];
	ld.param.u32 	%r9, [_Z12_min_64_16_4PdS_S_iiiiiiiiiiiii_param_6];
	ld.param.u32 	%r10, [_Z12_min_64_16_4PdS_S_iiiiiiiiiiiii_param_7];
	ld.param.u32 	%r11, [_Z12_min_64_16_4PdS_S_iiiiiiiiiiiii_param_8];
	ld.param.u32 	%r12, [_Z12_min_64_16_4PdS_S_iiiiiiiiiiiii_param_9];
	ld.param.u32 	%r13, [_Z12_min_64_16_4PdS_S_iiiiiiiiiiiii_param_10];
	ld.param.u32 	%r14, [_Z12_min_64_16_4PdS_S_iiiiiiiiiiiii_param_11];
	ld.param.u32 	%r15, [_Z12_min_64_16_4PdS_S_iiiiiiiiiiiii_param_12];
	ld.param.u32 	%r16, [_Z12_min_64_16_4PdS_S_iiiiiiiiiiiii_param_13];
	ld.param.u32 	%r17, [_Z12_min_64_16_4PdS_S_iiiiiiiiiiiii_param_14];
	ld.param.u32 	%r18, [_Z12_min_64_16_4PdS_S_iiiiiiiiiiiii_param_15];
	mov.u32 	%r19, %tid.x;
	mov.u32 	%r20, %ctaid.x;
	mov.u32 	%r1, %ntid.x;
	mad.lo.s32 	%r40, %r20, %r1, %r19;
	setp.ge.s32 	%p1, %r40, %r18;
	@%p1 bra 	$L__BB39_3;
	mov.u32 	%r21, %nctaid.x;
	mul.lo.s32 	%r3, %r1, %r21;
	cvta.to.global.u64 	%rd1, %rd4;
	cvta.to.global.u64 	%rd2, %rd5;
	cvta.to.global.u64 	%rd3, %rd6;
$L__BB39_2:
	div.s32 	%r22, %r40, %r17;
	mul.lo.s32 	%r23, %r22, %r17;
	sub.s32 	%r24, %r40, %r23;
	div.s32 	%r25, %r24, %r16;
	mul.lo.s32 	%r26, %r25, %r16;
	sub.s32 	%r27, %r24, %r26;
	div.s32 	%r28, %r27, %r15;
	mul.lo.s32 	%r29, %r28, %r15;
	sub.s32 	%r30, %r27, %r29;
	div.s32 	%r31, %r30, %r14;
	mul.lo.s32 	%r32, %r22, %r9;
	mad.lo.s32 	%r33, %r25, %r8, %r32;
	mad.lo.s32 	%r34, %r28, %r7, %r33;
	mad.lo.s32 	%r35, %r31, %r6, %r34;
	mul.lo.s32 	%r36, %r22, %r13;
	mad.lo.s32 	%r37, %r25, %r12, %r36;
	mad.lo.s32 	%r38, %r28, %r11, %r37;
	mad.lo.s32 	%r39, %r31, %r10, %r38;
	mul.wide.s32 	%rd7, %r35, 8;
	add.s64 	%rd8, %rd1, %rd7;
	ld.global.f64 	%fd1, [%rd8];
	mul.wide.s32 	%rd9, %r39, 8;
	add.s64 	%rd10, %rd2, %rd9;
	ld.global.f64 	%fd2, [%rd10];
	setp.lt.f64 	%p2, %fd1, %fd2;
	selp.f64 	%fd3, %fd1, %fd2, %p2;
	mul.wide.s32 	%rd11, %r40, 8;
	add.s64 	%rd12, %rd3, %rd11;
	st.global.f64 	[%rd12], %fd3;
	add.s32 	%r40, %r40, %r3;
	setp.lt.s32 	%p3, %r40, %r18;
	@%p3 bra 	$L__BB39_2;
$L__BB39_3:
	ret;

}
	// .globl	_Z12_min_32_16_5PfS_S_iiiiiiiiiiiiiiii
.visible .entry _Z12_min_32_16_5PfS_S_iiiiiiiiiiiiiiii(
	.param .u64 .ptr .align 1 _Z12_min_32_16_5PfS_S_iiiiiiiiiiiiiiii_param_0,
	.param .u64 .ptr .align 1 _Z12_min_32_16_5PfS_S_iiiiiiiiiiiiiiii_param_1,
	.param .u64 .ptr .align 1 _Z12_min_32_16_5PfS_S_iiiiiiiiiiiiiiii_param_2,
	.param .u32 _Z12_min_32_16_5PfS_S_iiiiiiiiiiiiiiii_param_3,
	.param .u32 _Z12_min_32_16_5PfS_S_iiiiiiiiiiiiiiii_param_4,
	.param .u32 _Z12_min_32_16_5PfS_S_iiiiiiiiiiiiiiii_param_5,
	.param .u32 _Z12_min_32_16_5PfS_S_iiiiiiiiiiiiiiii_param_6,
	.param .u32 _Z12_min_32_16_5PfS_S_iiiiiiiiiiiiiiii_param_7,
	.param .u32 _Z12_min_32_16_5PfS_S_iiiiiiiiiiiiiiii_param_8,
	.param .u32 _Z12_min_32_16_5PfS_S_iiiiiiiiiiiiiiii_param_9,
	.param .u32 _Z12_min_32_16_5PfS_S_iiiiiiiiiiiiiiii_param_10,
	.param .u32 _Z12_min_32_16_5PfS_S_iiiiiiiiiiiiiiii_param_11,
	.param .u32 _Z12_min_32_16_5PfS_S_iiiiiiiiiiiiiiii_param_12,
	.param .u32 _Z12_min_32_16_5PfS_S_iiiiiiiiiiiiiiii_param_13,
	.param .u32 _Z12_min_32_16_5PfS_S_iiiiiiiiiiiiiiii_param_14,
	.param .u32 _Z12_min_32_16_5PfS_S_iiiiiiiiiiiiiiii_param_15,
	.param .u32 _Z12_min_32_16_5PfS_S_iiiiiiiiiiiiiiii_param_16,
	.param .u32 _Z12_min_32_16_5PfS_S_iiiiiiiiiiiiiiii_param_17,
	.param .u32 _Z12_min_32_16_5PfS_S_iiiiiiiiiiiiiiii_param_18
)
{
	.reg .pred 	%p<4>;
	.reg .b32 	%r<52>;
	.reg .b32 	%f<4>;
	.reg .b64 	%rd<13>;

	ld.param.u64 	%rd4, [_Z12_min_32_16_5PfS_S_iiiiiiiiiiiiiiii_param_0];
	ld.param.u64 	%rd5, [_Z12_min_32_16_5PfS_S_iiiiiiiiiiiiiiii_param_1];
	ld.param.u64 	%rd6, [_Z12_min_32_16_5PfS_S_iiiiiiiiiiiiiiii_param_2];
	ld.param.u32 	%r7, [_Z12_min_32_16_5PfS_S_iiiiiiiiiiiiiiii_param_4];
	ld.param.u32 	%r9, [_Z12_min_32_16_5PfS_S_iiiiiiiiiiiiiiii_param_6];
	ld.param.u32 	%r10, [_Z12_min_32_16_5PfS_S_iiiiiiiiiiiiiiii_param_7];
	ld.param.u32 	%r11, [_Z12_min_32_16_5PfS_S_iiiiiiiiiiiiiiii_param_8];
	ld.param.u32 	%r13, [_Z12_min_32_16_5PfS_S_iiiiiiiiiiiiiiii_param_10];
	ld.param.u32 	%r14, [_Z12_min_32_16_5PfS_S_iiiiiiiiiiiiiiii_param_11];
	ld.param.u32 	%r15, [_Z12_min_32_16_5PfS_S_iiiiiiiiiiiiiiii_param_12];
	ld.param.u32 	%r16, [_Z12_min_32_16_5PfS_S_iiiiiiiiiiiiiiii_param_13];
	ld.param.u32 	%r17, [_Z12_min_32_16_5PfS_S_iiiiiiiiiiiiiiii_param_14];
	ld.param.u32 	%r18, [_Z12_min_32_16_5PfS_S_iiiiiiiiiiiiiiii_param_15];
	ld.param.u32 	%r19, [_Z12_min_32_16_5PfS_S_iiiiiiiiiiiiiiii_param_16];
	ld.param.u32 	%r20, [_Z12_min_32_16_5PfS_S_iiiiiiiiiiiiiiii_param_17];
	ld.param.u32 	%r21, [_Z12_min_32_16_5PfS_S_iiiiiiiiiiiiiiii_param_18];
	mov.u32 	%r22, %tid.x;
	mov.u32 	%r23, %ctaid.x;
	mov.u32 	%r1, %ntid.x;
	mad.lo.s32 	%r51, %r23, %r1, %r22;
	setp.ge.s32 	%p1, %r51, %r21;
	@%p1 bra 	$L__BB40_3;
	mov.u32 	%r24, %nctaid.x;
	mul.lo.s32 	%r3, %r1, %r24;
	cvta.to.global.u64 	%rd1, %rd4;
	cvta.to.global.u64 	%rd2, %rd5;
	cvta.to.global.u64 	%rd3, %rd6;
$L__BB40_2:
	ld.param.u32 	%r50, [_Z12_min_32_16_5PfS_S_iiiiiiiiiiiiiiii_param_9];
	ld.param.u32 	%r49, [_Z12_min_32_16_5PfS_S_iiiiiiiiiiiiiiii_param_5];
	ld.param.u32 	%r48, [_Z12_min_32_16_5PfS_S_iiiiiiiiiiiiiiii_param_3];
	div.s32 	%r25, %r51, %r20;
	mul.lo.s32 	%r26, %r25, %r20;
	sub.s32 	%r27, %r51, %r26;
	div.s32 	%r28, %r27, %r19;
	mul.lo.s32 	%r29, %r28, %r19;
	sub.s32 	%r30, %r27, %r29;
	div.s32 	%r31, %r30, %r18;
	mul.lo.s32 	%r32, %r31, %r18;
	sub.s32 	%r33, %r30, %r32;
	div.s32 	%r34, %r33, %r17;
	mul.lo.s32 	%r35, %r34, %r17;
	sub.s32 	%r36, %r33, %r35;
	div.s32 	%r37, %r36, %r16;
	mul.lo.s32 	%r38, %r25, %r10;
	mad.lo.s32 	%r39, %r28, %r9, %r38;
	mad.lo.s32 	%r40, %r31, %r49, %r39;
	mad.lo.s32 	%r41, %r34, %r7, %r40;
	mad.lo.s32 	%r42, %r37, %r48, %r41;
	mul.lo.s32 	%r43, %r25, %r15;
	mad.lo.s32 	%r44, %r28, %r14, %r43;
	mad.lo.s32 	%r45, %r31, %r13, %r44;
	mad.lo.s32 	%r46, %r34, %r50, %r45;
	mad.lo.s32 	%r47, %r37, %r11, %r46;
	mul.wide.s32 	%rd7, %r42, 4;
	add.s64 	%rd8, %rd1, %rd7;
	ld.global.f32 	%f1, [%rd8];
	mul.wide.s32 	%rd9, %r47, 4;
	add.s64 	%rd10, %rd2, %rd9;
	ld.global.f32 	%f2, [%rd10];
	setp.lt.f32 	%p2, %f1, %f2;
	selp.f32 	%f3, %f1, %f2, %p2;
	mul.wide.s32 	%rd11, %r51, 4;
	add.s64 	%rd12, %rd3, %rd11;
	st.global.f32 	[%rd12], %f3;
	add.s32 	%r51, %r51, %r3;
	setp.lt.s32 	%p3, %r51, %r21;
	@%p3 bra 	$L__BB40_2;
$L__BB40_3:
	ret;

}
	// .globl	_Z12_min_64_16_5PdS_S_iiiiiiiiiiiiiiii
.visible .entry _Z12_min_64_16_5PdS_S_iiiiiiiiiiiiiiii(
	.param .u64 .ptr .align 1 _Z12_min_64_16_5PdS_S_iiiiiiiiiiiiiiii_param_0,
	.param .u64 .ptr .align 1 _Z12_min_64_16_5PdS_S_iiiiiiiiiiiiiiii_param_1,
	.param .u64 .ptr .align 1 _Z12_min_64_16_5PdS_S_iiiiiiiiiiiiiiii_param_2,
	.param .u32 _Z12_min_64_16_5PdS_S_iiiiiiiiiiiiiiii_param_3,
	.param .u32 _Z12_min_64_16_5PdS_S_iiiiiiiiiiiiiiii_param_4,
	.param .u32 _Z12_min_64_16_5PdS_S_iiiiiiiiiiiiiiii_param_5,
	.param .u32 _Z12_min_64_16_5PdS_S_iiiiiiiiiiiiiiii_param_6,
	.param .u32 _Z12_min_64_16_5PdS_S_iiiiiiiiiiiiiiii_param_7,
	.param .u32 _Z12_min_64_16_5PdS_S_iiiiiiiiiiiiiiii_param_8,
	.param .u32 _Z12_min_64_16_5PdS_S_iiiiiiiiiiiiiiii_param_9,
	.param .u32 _Z12_min_64_16_5PdS_S_iiiiiiiiiiiiiiii_param_10,
	.param .u32 _Z12_min_64_16_5PdS_S_iiiiiiiiiiiiiiii_param_11,
	.param .u32 _Z12_min_64_16_5PdS_S_iiiiiiiiiiiiiiii_param_12,
	.param .u32 _Z12_min_64_16_5PdS_S_iiiiiiiiiiiiiiii_param_13,
	.param .u32 _Z12_min_64_16_5PdS_S_iiiiiiiiiiiiiiii_param_14,
	.param .u32 _Z12_min_64_16_5PdS_S_iiiiiiiiiiiiiiii_param_15,
	.param .u32 _Z12_min_64_16_5PdS_S_iiiiiiiiiiiiiiii_param_16,
	.param .u32 _Z12_min_64_16_5PdS_S_iiiiiiiiiiiiiiii_param_17,
	.param .u32 _Z12_min_64_16_5PdS_S_iiiiiiiiiiiiiiii_param_18
)
{
	.reg .pred 	%p<4>;
	.reg .b32 	%r<52>;
	.reg .b64 	%rd<13>;
	.reg .b64 	%fd<4>;

	ld.param.u64 	%rd4, [_Z12_min_64_16_5PdS_S_iiiiiiiiiiiiiiii_param_0];
	ld.param.u64 	%rd5, [_Z12_min_64_16_5PdS_S_iiiiiiiiiiiiiiii_param_1];
	ld.param.u64 	%rd6, [_Z12_min_64_16_5PdS_S_iiiiiiiiiiiiiiii_param_2];
	ld.param.u32 	%r7, [_Z12_min_64_16_5PdS_S_iiiiiiiiiiiiiiii_param_4];
	ld.param.u32 	%r9, [_Z12_min_64_16_5PdS_S_iiiiiiiiiiiiiiii_param_6];
	ld.param.u32 	%r10, [_Z12_min_64_16_5PdS_S_iiiiiiiiiiiiiiii_param_7];
	ld.param.u32 	%r11, [_Z12_min_64_16_5PdS_S_iiiiiiiiiiiiiiii_param_8];
	ld.param.u32 	%r13, [_Z12_min_64_16_5PdS_S_iiiiiiiiiiiiiiii_param_10];
	ld.param.u32 	%r14, [_Z12_min_64_16_5PdS_S_iiiiiiiiiiiiiiii_param_11];
	ld.param.u32 	%r15, [_Z12_min_64_16_5PdS_S_iiiiiiiiiiiiiiii_param_12];
	ld.param.u32 	%r16, [_Z12_min_64_16_5PdS_S_iiiiiiiiiiiiiiii_param_13];
	ld.param.u32 	%r17, [_Z12_min_64_16_5PdS_S_iiiiiiiiiiiiiiii_param_14];
	ld.param.u32 	%r18, [_Z12_min_64_16_5PdS_S_iiiiiiiiiiiiiiii_param_15];
	ld.param.u32 	%r19, [_Z12_min_64_16_5PdS_S_iiiiiiiiiiiiiiii_param_16];
	ld.param.u32 	%r20, [_Z12_min_64_16_5PdS_S_iiiiiiiiiiiiiiii_param_17];
	ld.param.u32 	%r21, [_Z12_min_64_16_5PdS_S_iiiiiiiiiiiiiiii_param_18];
	mov.u32 	%r22, %tid.x;
	mov.u32 	%r23, %ctaid.x;
	mov.u32 	%r1, %ntid.x;
	mad.lo.s32 	%r51, %r23, %r1, %r22;
	setp.ge.s32 	%p1, %r51, %r21;
	@%p1 bra 	$L__BB41_3;
	mov.u32 	%r24, %nctaid.x;
	mul.lo.s32 	%r3, %r1, %r24;
	cvta.to.global.u64 	%rd1, %rd4;
	cvta.to.global.u64 	%rd2, %rd5;
	cvta.to.global.u64 	%rd3, %rd6;
$L__BB41_2:
	ld.param.u32 	%r50, [_Z12_min_64_16_5PdS_S_iiiiiiiiiiiiiiii_param_9];
	ld.param.u32 	%r49, [_Z12_min_64_16_5PdS_S_iiiiiiiiiiiiiiii_param_5];
	ld.param.u32 	%r48, [_Z12_min_64_16_5PdS_S_iiiiiiiiiiiiiiii_param_3];
	div.s32 	%r25, %r51, %r20;
	mul.lo.s32 	%r26, %r25, %r20;
	sub.s32 	%r27, %r51, %r26;
	div.s32 	%r28, %r27, %r19;
	mul.lo.s32 	%r29, %r28, %r19;
	sub.s32 	%r30, %r27, %r29;
	div.s32 	%r31, %r30, %r18;
	mul.lo.s32 	%r32, %r31, %r18;
	sub.s32 	%r33, %r30, %r32;
	div.s32 	%r34, %r33, %r17;
	mul.lo.s32 	%r35, %r34, %r17;
	sub.s32 	%r36, %r33, %r35;
	div.s32 	%r37, %r36, %r16;
	mul.lo.s32 	%r38, %r25, %r10;
	mad.lo.s32 	%r39, %r28, %r9, %r38;
	mad.lo.s32 	%r40, %r31, %r49, %r39;
	mad.lo.s32 	%r41, %r34, %r7, %r40;
	mad.lo.s32 	%r42, %r37, %r48, %r41;
	mul.lo.s32 	%r43, %r25, %r15;
	mad.lo.s32 	%r44, %r28, %r14, %r43;
	mad.lo.s32 	%r45, %r31, %r13, %r44;
	mad.lo.s32 	%r46, %r34, %r50, %r45;
	mad.lo.s32 	%r47, %r37, %r11, %r46;
	mul.wide.s32 	%rd7, %r42, 8;
	add.s64 	%rd8, %rd1, %rd7;
	ld.global.f64 	%fd1, [%rd8];
	mul.wide.s32 	%rd9, %r47, 8;
	add.s64 	%rd10, %rd2, %rd9;
	ld.global.f64 	%fd2, [%rd10];
	setp.lt.f64 	%p2, %fd1, %fd2;
	selp.f64 	%fd3, %fd1, %fd2, %p2;
	mul.wide.s32 	%rd11, %r51, 8;
	add.s64 	%rd12, %rd3, %rd11;
	st.global.f64 	[%rd12], %fd3;
	add.s32 	%r51, %r51, %r3;
	setp.lt.s32 	%p3, %r51, %r21;
	@%p3 bra 	$L__BB41_2;
$L__BB41_3:
	ret;

}
	// .globl	_Z11_eq_32_16_3PfS_S_iiiiiiiiii
.visible .entry _Z11_eq_32_16_3PfS_S_iiiiiiiiii(
	.param .u64 .ptr .align 1 _Z11_eq_32_16_3PfS_S_iiiiiiiiii_param_0,
	.param .u64 .ptr .align 1 _Z11_eq_32_16_3PfS_S_iiiiiiiiii_param_1,
	.param .u64 .ptr .align 1 _Z11_eq_32_16_3PfS_S_iiiiiiiiii_param_2,
	.param .u32 _Z11_eq_32_16_3PfS_S_iiiiiiiiii_param_3,
	.param .u32 _Z11_eq_32_16_3PfS_S_iiiiiiiiii_param_4,
	.param .u32 _Z11_eq_32_16_3PfS_S_iiiiiiiiii_param_5,
	.param .u32 _Z11_eq_32_16_3PfS_S_iiiiiiiiii_param_6,
	.param .u32 _Z11_eq_32_16_3PfS_S_iiiiiiiiii_param_7,
	.param .u32 _Z11_eq_32_16_3PfS_S_iiiiiiiiii_param_8,
	.param .u32 _Z11_eq_32_16_3PfS_S_iiiiiiiiii_param_9,
	.param .u32 _Z11_eq_32_16_3PfS_S_iiiiiiiiii_param_10,
	.param .u32 _Z11_eq_32_16_3PfS_S_iiiiiiiiii_param_11,
	.param .u32 _Z11_eq_32_16_3PfS_S_iiiiiiiiii_param_12
)
{
	.reg .pred 	%p<4>;
	.reg .b32 	%r<33>;
	.reg .b32 	%f<4>;
	.reg .b64 	%rd<13>;

	ld.param.u64 	%rd4, [_Z11_eq_32_16_3PfS_S_iiiiiiiiii_param_0];
	ld.param.u64 	%rd5, [_Z11_eq_32_16_3PfS_S_iiiiiiiiii_param_1];
	ld.param.u64 	%rd6, [_Z11_eq_32_16_3PfS_S_iiiiiiiiii_param_2];
	ld.param.u32 	%r6, [_Z11_eq_32_16_3PfS_S_iiiiiiiiii_param_3];
	ld.param.u32 	%r7, [_Z11_eq_32_16_3PfS_S_iiiiiiiiii_param_4];
	ld.param.u32 	%r8, [_Z11_eq_32_16_3PfS_S_iiiiiiiiii_param_5];
	ld.param.u32 	%r9, [_Z11_eq_32_16_3PfS_S_iiiiiiiiii_param_6];
	ld.param.u32 	%r10, [_Z11_eq_32_16_3PfS_S_iiiiiiiiii_param_7];
	ld.param.u32 	%r11, [_Z11_eq_32_16_3PfS_S_iiiiiiiiii_param_8];
	ld.param.u32 	%r12, [_Z11_eq_32_16_3PfS_S_iiiiiiiiii_param_9];
	ld.param.u32 	%r13, [_Z11_eq_32_16_3PfS_S_iiiiiiiiii_param_10];
	ld.param.u32 	%r14, [_Z11_eq_32_16_3PfS_S_iiiiiiiiii_param_11];
	ld.param.u32 	%r15, [_Z11_eq_32_16_3PfS_S_iiiiiiiiii_param_12];
	mov.u32 	%r16, %tid.x;
	mov.u32 	%r17, %ctaid.x;
	mov.u32 	%r1, %ntid.x;
	mad.lo.s32 	%r32, %r17, %r1, %r16;
	setp.ge.s32 	%p1, %r32, %r15;
	@%p1 bra 	$L__BB42_3;
	mov.u32 	%r18, %nctaid.x;
	mul.lo.s32 	%r3, %r1, %r18;
	cvta.to.global.u64 	%rd1, %rd4;
	cvta.to.global.u64 	%rd2, %rd5;
	cvta.to.global.u64 	%rd3, %rd6;
$L__BB42_2:
	div.s32 	%r19, %r32, %r14;
	mul.lo.s32 	%r20, %r19, %r14;
	sub.s32 	%r21, %r32, %r20;
	div.s32 	%r22, %r21, %r13;
	mul.lo.s32 	%r23, %r22, %r13;
	sub.s32 	%r24, %r21, %r23;
	div.s32 	%r25, %r24, %r12;
	mul.lo.s32 	%r26, %r19, %r8;
	mad.lo.s32 	%r27, %r22, %r7, %r26;
	mad.lo.s32 	%r28, %r25, %r6, %r27;
	mul.lo.s32 	%r29, %r19, %r11;
	mad.lo.s32 	%r30, %r22, %r10, %r29;
	mad.lo.s32 	%r31, %r25, %r9, %r30;
	mul.wide.s32 	%rd7, %r28, 4;
	add.s64 	%rd8, %rd1, %rd7;
	ld.global.f32 	%f1, [%rd8];
	mul.wide.s32 	%rd9, %r31, 4;
	add.s64 	%rd10, %rd2, %rd9;
	ld.global.f32 	%f2, [%rd10];
	setp.eq.f32 	%p2, %f1, %f2;
	selp.f32 	%f3, 0f3F800000, 0f00000000, %p2;
	mul.wide.s32 	%rd11, %r32, 4;
	add.s64 	%rd12, %rd3, %rd11;
	st.global.f32 	[%rd12], %f3;
	add.s32 	%r32, %r32, %r3;
	setp.lt.s32 	%p3, %r32, %r15;
	@%p3 bra 	$L__BB42_2;
$L__BB42_3:
	ret;

}
	// .globl	_Z11_eq_64_16_3PdS_S_iiiiiiiiii
.visible .entry _Z11_eq_64_16_3PdS_S_iiiiiiiiii(
	.param .u64 .ptr .align 1 _Z11_eq_64_16_3PdS_S_iiiiiiiiii_param_0,
	.param .u64 .ptr .align 1 _Z11_eq_64_16_3PdS_S_iiiiiiiiii_param_1,
	.param .u64 .ptr .align 1 _Z11_eq_64_16_3PdS_S_iiiiiiiiii_param_2,
	.param .u32 _Z11_eq_64_16_3PdS_S_iiiiiiiiii_param_3,
	.param .u32 _Z11_eq_64_16_3PdS_S_iiiiiiiiii_param_4,
	.param .u32 _Z11_eq_64_16_3PdS_S_iiiiiiiiii_param_5,
	.param .u32 _Z11_eq_64_16_3PdS_S_iiiiiiiiii_param_6,
	.param .u32 _Z11_eq_64_16_3PdS_S_iiiiiiiiii_param_7,
	.param .u32 _Z11_eq_64_16_3PdS_S_iiiiiiiiii_param_8,
	.param .u32 _Z11_eq_64_16_3PdS_S_iiiiiiiiii_param_9,
	.param .u32 _Z11_eq_64_16_3PdS_S_iiiiiiiiii_param_10,
	.param .u32 _Z11_eq_64_16_3PdS_S_iiiiiiiiii_param_11,
	.param .u32 _Z11_eq_64_16_3PdS_S_iiiiiiiiii_param_12
)
{
	.reg .pred 	%p<4>;
	.reg .b32 	%r<33>;
	.reg .b64 	%rd<13>;
	.reg .b64 	%fd<4>;

	ld.param.u64 	%rd4, [_Z11_eq_64_16_3PdS_S_iiiiiiiiii_param_0];
	ld.param.u64 	%rd5, [_Z11_eq_64_16_3PdS_S_iiiiiiiiii_param_1];
	ld.param.u64 	%rd6, [_Z11_eq_64_16_3PdS_S_iiiiiiiiii_param_2];
	ld.param.u32 	%r6, [_Z11_eq_64_16_3PdS_S_iiiiiiiiii_param_3];
	ld.param.u32 	%r7, [_Z11_eq_64_16_3PdS_S_iiiiiiiiii_param_4];
	ld.param.u32 	%r8, [_Z11_eq_64_16_3PdS_S_iiiiiiiiii_param_5];
	ld.param.u32 	%r9, [_Z11_eq_64_16_3PdS_S_iiiiiiiiii_param_6];
	ld.param.u32 	%r10, [_Z11_eq_64_16_3PdS_S_iiiiiiiiii_param_7];
	ld.param.u32 	%r11, [_Z11_eq_64_16_3PdS_S_iiiiiiiiii_param_8];
	ld.param.u32 	%r12, [_Z11_eq_64_16_3PdS_S_iiiiiiiiii_param_9];
	ld.param.u32 	%r13, [_Z11_eq_64_16_3PdS_S_iiiiiiiiii_param_10];
	ld.param.u32 	%r14, [_Z11_eq_64_16_3PdS_S_iiiiiiiiii_param_11];
	ld.param.u32 	%r15, [_Z11_eq_64_16_3PdS_S_iiiiiiiiii_param_12];
	mov.u32 	%r16, %tid.x;
	mov.u32 	%r17, %ctaid.x;
	mov.u32 	%r1, %ntid.x;
	mad.lo.s32 	%r32, %r17, %r1, %r16;
	setp.ge.s32 	%p1, %r32, %r15;
	@%p1 bra 	$L__BB43_3;
	mov.u32 	%r18, %nctaid.x;
	mul.lo.s32 	%r3, %r1, %r18;
	cvta.to.global.u64 	%rd1, %rd4;
	cvta.to.global.u64 	%rd2, %rd5;
	cvta.to.global.u64 	%rd3, %rd6;
$L__BB43_2:
	div.s32 	%r19, %r32, %r14;
	mul.lo.s32 	%r20, %r19, %r14;
	sub.s32 	%r21, %r32, %r20;
	div.s32 	%r22, %r21, %r13;
	mul.lo.s32 	%r23, %r22, %r13;
	sub.s32 	%r24, %r21, %r23;
	div.s32 	%r25, %r24, %r12;
	mul.lo.s32 	%r26, %r19, %r8;
	mad.lo.s32 	%r27, %r22, %r7, %r26;
	mad.lo.s32 	%r28, %r25, %r6, %r27;
	mul.lo.s32 	%r29, %r19, %r11;
	mad.lo.s32 	%r30, %r22, %r10, %r29;
	mad.lo.s32 	%r31, %r25, %r9, %r30;
	mul.wide.s32 	%rd7, %r28, 8;
	add.s64 	%rd8, %rd1, %rd7;
	ld.global.f64 	%fd1, [%rd8];
	mul.wide.s32 	%rd9, %r31, 8;
	add.s64 	%rd10, %rd2, %rd9;
	ld.global.f64 	%fd2, [%rd10];
	setp.eq.f64 	%p2, %fd1, %fd2;
	selp.f64 	%fd3, 0d3FF0000000000000, 0d0000000000000000, %p2;
	mul.wide.s32 	%rd11, %r32, 8;
	add.s64 	%rd12, %rd3, %rd11;
	st.global.f64 	[%rd12], %fd3;
	add.s32 	%r32, %r32, %r3;
	setp.lt.s32 	%p3, %r32, %r15;
	@%p3 bra 	$L__BB43_2;
$L__BB43_3:
	ret;

}
	// .globl	_Z11_eq_32_16_4PfS_S_iiiiiiiiiiiii
.visible .entry _Z11_eq_32_16_4PfS_S_iiiiiiiiiiiii(
	.param .u64 .ptr .align 1 _Z11_eq_32_16_4PfS_S_iiiiiiiiiiiii_param_0,
	.param .u64 .ptr .align 1 _Z11_eq_32_16_4PfS_S_iiiiiiiiiiiii_param_1,
	.param .u64 .ptr .align 1 _Z11_eq_32_16_4PfS_S_iiiiiiiiiiiii_param_2,
	.param .u32 _Z11_eq_32_16_4PfS_S_iiiiiiiiiiiii_param_3,
	.param .u32 _Z11_eq_32_16_4PfS_S_iiiiiiiiiiiii_param_4,
	.param .u32 _Z11_eq_32_16_4PfS_S_iiiiiiiiiiiii_param_5,
	.param .u32 _Z11_eq_32_16_4PfS_S_iiiiiiiiiiiii_param_6,
	.param .u32 _Z11_eq_32_16_4PfS_S_iiiiiiiiiiiii_param_7,
	.param .u32 _Z11_eq_32_16_4PfS_S_iiiiiiiiiiiii_param_8,
	.param .u32 _Z11_eq_32_16_4PfS_S_iiiiiiiiiiiii_param_9,
	.param .u32 _Z11_eq_32_16_4PfS_S_iiiiiiiiiiiii_param_10,
	.param .u32 _Z11_eq_32_16_4PfS_S_iiiiiiiiiiiii_param_11,
	.param .u32 _Z11_eq_32_16_4PfS_S_iiiiiiiiiiiii_param_12,
	.param .u32 _Z11_eq_32_16_4PfS_S_iiiiiiiiiiiii_param_13,
	.param .u32 _Z11_eq_32_16_4PfS_S_iiiiiiiiiiiii_param_14,
	.param .u32 _Z11_eq_32_16_4PfS_S_iiiiiiiiiiiii_param_15
)
{
	.reg .pred 	%p<4>;
	.reg .b32 	%r<41>;
	.reg .b32 	%f<4>;
	.reg .b64 	%rd<13>;

	ld.param.u64 	%rd4, [_Z11_eq_32_16_4PfS_S_iiiiiiiiiiiii_param_0];
	ld.param.u64 	%rd5, [_Z11_eq_32_16_4PfS_S_iiiiiiiiiiiii_param_1];
	ld.param.u64 	%rd6, [_Z11_eq_32_16_4PfS_S_iiiiiiiiiiiii_param_2];
	ld.param.u32 	%r6, [_Z11_eq_32_16_4PfS_S_iiiiiiiiiiiii_param_3];
	ld.param.u32 	%r7, [_Z11_eq_32_16_4PfS_S_iiiiiiiiiiiii_param_4];
	ld.param.u32 	%r8, [_Z11_eq_32_16_4PfS_S_iiiiiiiiiiiii_param_5];
	ld.param.u32 	%r9, [_Z11_eq_32_16_4PfS_S_iiiiiiiiiiiii_param_6];
	ld.param.u32 	%r10, [_Z11_eq_32_16_4PfS_S_iiiiiiiiiiiii_param_7];
	ld.param.u32 	%r11, [_Z11_eq_32_16_4PfS_S_iiiiiiiiiiiii_param_8];
	ld.param.u32 	%r12, [_Z11_eq_32_16_4PfS_S_iiiiiiiiiiiii_param_9];
	ld.param.u32 	%r13, [_Z11_eq_32_16_4PfS_S_iiiiiiiiiiiii_param_10];
	ld.param.u32 	%r14, [_Z11_eq_32_16_4PfS_S_iiiiiiiiiiiii_param_11];
	ld.param.u32 	%r15, [_Z11_eq_32_16_4PfS_S_iiiiiiiiiiiii_param_12];
	ld.param.u32 	%r16, [_Z11_eq_32_16_4PfS_S_iiiiiiiiiiiii_param_13];
	ld.param.u32 	%r17, [_Z11_eq_32_16_4PfS_S_iiiiiiiiiiiii_param_14];
	ld.param.u32 	%r18, [_Z11_eq_32_16_4PfS_S_iiiiiiiiiiiii_param_15];
	mov.u32 	%r19, %tid.x;
	mov.u32 	%r20, %ctaid.x;
	mov.u32 	%r1, %ntid.x;
	mad.lo.s32 	%r40, %r20, %r1, %r19;
	setp.ge.s32 	%p1, %r40, %r18;
	@%p1 bra 	$L__BB44_3;
	mov.u32 	%r21, %nctaid.x;
	mul.lo.s32 	%r3, %r1, %r21;
	cvta.to.global.u64 	%rd1, %rd4;
	cvta.to.global.u64 	%rd2, %rd5;
	cvta.to.global.u64 	%rd3, %rd6;
$L__BB44_2:
	div.s32 	%r22, %r40, %r17;
	mul.lo.s32 	%r23, %r22, %r17;
	sub.s32 	%r24, %r40, %r23;
	div.s32 	%r25, %r24, %r16;
	mul.lo.s32 	%r26, %r25, %r16;
	sub.s32 	%r27, %r24, %r26;
	div.s32 	%r28, %r27, %r15;
	mul.lo.s32 	%r29, %r28, %r15;
	sub.s32 	%r30, %r27, %r29;
	div.s32 	%r31, %r30, %r14;
	mul.lo.s32 	%r32, %r22, %r9;
	mad.lo.s32 	%r33, %r25, %r8, %r32;
	mad.lo.s32 	%r34, %r28, %r7, %r33;
	mad.lo.s32 	%r35, %r31, %r6, %r34;
	mul.lo.s32 	%r36, %r22, %r13;
	mad.lo.s32 	%r37, %r25, %r12, %r36;
	mad.lo.s32 	%r38, %r28, %r11, %r37;
	mad.lo.s32 	%r39, %r31, %r10, %r38;
	mul.wide.s32 	%rd7, %r35, 4;
	add.s64 	%rd8, %rd1, %rd7;
	ld.global.f32 	%f1, [%rd8];
	mul.wide.s32 	%rd9, %r39, 4;
	add.s64 	%rd10, %rd2, %rd9;
	ld.global.f32 	%f2, [%rd10];
	setp.eq.f32 	%p2, %f1, %f2;
	selp.f32 	%f3, 0f3F800000, 0f00000000, %p2;
	mul.wide.s32 	%rd11, %r40, 4;
	add.s64 	%rd12, %rd3, %rd11;
	st.global.f32 	[%rd12], %f3;
	add.s32 	%r40, %r40, %r3;
	setp.lt.s32 	%p3, %r40, %r18;
	@%p3 bra 	$L__BB44_2;
$L__BB44_3:
	ret;

}
	// .globl	_Z11_eq_64_16_4PdS_S_iiiiiiiiiiiii
.visible .entry _Z11_eq_64_16_4PdS_S_iiiiiiiiiiiii(
	.param .u64 .ptr .align 1 _Z11_eq_64_16_4PdS_S_iiiiiiiiiiiii_param_0,
	.param .u64 .ptr .align 1 _Z11_eq_64_16_4PdS_S_iiiiiiiiiiiii_param_1,
	.param .u64 .ptr .align 1 _Z11_eq_64_16_4PdS_S_iiiiiiiiiiiii_param_2,
	.param .u32 _Z11_eq_64_16_4PdS_S_iiiiiiiiiiiii_param_3,
	.param .u32 _Z11_eq_64_16_4PdS_S_iiiiiiiiiiiii_param_4,
	.param .u32 _Z11_eq_64_16_4PdS_S_iiiiiiiiiiiii_param_5,
	.param .u32 _Z11_eq_64_16_4PdS_S_iiiiiiiiiiiii_param_6,
	.param .u32 _Z11_eq_64_16_4PdS_S_iiiiiiiiiiiii_param_7,
	.param .u32 _Z11_eq_64_16_4PdS_S_iiiiiiiiiiiii_param_8,
	.param .u32 _Z11_eq_64_16_4PdS_S_iiiiiiiiiiiii_param_9,
	.param .u32 _Z11_eq_64_16_4PdS_S_iiiiiiiiiiiii_param_10,
	.param .u32 _Z11_eq_64_16_4PdS_S_iiiiiiiiiiiii_param_11,
	.param .u32 _Z11_eq_64_16_4PdS_S_iiiiiiiiiiiii_param_12,
	.param .u32 _Z11_eq_64_16_4PdS_S_iiiiiiiiiiiii_param_13,
	.param .u32 _Z11_eq_64_16_4PdS_S_iiiiiiiiiiiii_param_14,
	.param .u32 _Z11_eq_64_16_4PdS_S_iiiiiiiiiiiii_param_15
)
{
	.reg .pred 	%p<4>;
	.reg .b32 	%r<41>;
	.reg .b64 	%rd<13>;
	.reg .b64 	%fd<4>;

	ld.param.u64 	%rd4, [_Z11_eq_64_16_4PdS_S_iiiiiiiiiiiii_param_0];
	ld.param.u64 	%rd5, [_Z11_eq_64_16_4PdS_S_iiiiiiiiiiiii_param_1];
	ld.param.u64 	%rd6, [_Z11_eq_64_16_4PdS_S_iiiiiiiiiiiii_param_2];
	ld.param.u32 	%r6, [_Z11_eq_64_16_4PdS_S_iiiiiiiiiiiii_param_3];
	ld.param.u32 	%r7, [_Z11_eq_64_16_4PdS_S_iiiiiiiiiiiii_param_4];
	ld.param.u32 	%r8, [_Z11_eq_64_16_4PdS_S_iiiiiiiiiiiii_param_5];
	ld.param.u32 	%r9, [_Z11_eq_64_16_4PdS_S_iiiiiiiiiiiii_param_6];
	ld.param.u32 	%r10, [_Z11_eq_64_16_4PdS_S_iiiiiiiiiiiii_param_7];
	ld.param.u32 	%r11, [_Z11_eq_64_16_4PdS_S_iiiiiiiiiiiii_param_8];
	ld.param.u32 	%r12, [_Z11_eq_64_16_4PdS_S_iiiiiiiiiiiii_param_9];
	ld.param.u32 	%r13, [_Z11_eq_64_16_4PdS_S_iiiiiiiiiiiii_param_10];
	ld.param.u32 	%r14, [_Z11_eq_64_16_4PdS_S_iiiiiiiiiiiii_param_11];
	ld.param.u32 	%r15, [_Z11_eq_64_16_4PdS_S_iiiiiiiiiiiii_param_12];
	ld.param.u32 	%r16, [_Z11_eq_64_16_4PdS_S_iiiiiiiiiiiii_param_13];
	ld.param.u32 	%r17, [_Z11_eq_64_16_4PdS_S_iiiiiiiiiiiii_param_14];
	ld.param.u32 	%r18, [_Z11_eq_64_16_4PdS_S_iiiiiiiiiiiii_param_15];
	mov.u32 	%r19, %tid.x;
	mov.u32 	%r20, %ctaid.x;
	mov.u32 	%r1, %ntid.x;
	mad.lo.s32 	%r40, %r20, %r1, %r19;
	setp.ge.s32 	%p1, %r40, %r18;
	@%p1 bra 	$L__BB45_3;
	mov.u32 	%r21, %nctaid.x;
	mul.lo.s32 	%r3, %r1, %r21;
	cvta.to.global.u64 	%rd1, %rd4;
	cvta.to.global.u64 	%rd2, %rd5;
	cvta.to.global.u64 	%rd3, %rd6;
$L__BB45_2:
	div.s32 	%r22, %r40, %r17;
	mul.lo.s32 	%r23, %r22, %r17;
	sub.s32 	%r24, %r40, %r23;
	div.s32 	%r25, %r24, %r16;
	mul.lo.s32 	%r26, %r25, %r16;
	sub.s32 	%r27, %r24, %r26;
	div.s32 	%r28, %r27, %r15;
	mul.lo.s32 	%r29, %r28, %r15;
	sub.s32 	%r30, %r27, %r29;
	div.s32 	%r31, %r30, %r14;
	mul.lo.s32 	%r32, %r22, %r9;
	mad.lo.s32 	%r33, %r25, %r8, %r32;
	mad.lo.s32 	%r34, %r28, %r7, %r33;
	mad.lo.s32 	%r35, %r31, %r6, %r34;
	mul.lo.s32 	%r36, %r22, %r13;
	mad.lo.s32 	%r37, %r25, %r12, %r36;
	mad.lo.s32 	%r38, %r28, %r11, %r37;
	mad.lo.s32 	%r39, %r31, %r10, %r38;
	mul.wide.s32 	%rd7, %r35, 8;
	add.s64 	%rd8, %rd1, %rd7;
	ld.global.f64 	%fd1, [%rd8];
	mul.wide.s32 	%rd9, %r39, 8;
	add.s64 	%rd10, %rd2, %rd9;
	ld.global.f64 	%fd2, [%rd10];
	setp.eq.f64 	%p2, %fd1, %fd2;
	selp.f64 	%fd3, 0d3FF0000000000000, 0d0000000000000000, %p2;
	mul.wide.s32 	%rd11, %r40, 8;
	add.s64 	%rd12, %rd3, %rd11;
	st.global.f64 	[%rd12], %fd3;
	add.s32 	%r40, %r40, %r3;
	setp.lt.s32 	%p3, %r40, %r18;
	@%p3 bra 	$L__BB45_2;
$L__BB45_3:
	ret;

}
	// .globl	_Z11_eq_32_16_5PfS_S_iiiiiiiiiiiiiiii
.visible .entry _Z11_eq_32_16_5PfS_S_iiiiiiiiiiiiiiii(
	.param .u64 .ptr .align 1 _Z11_eq_32_16_5PfS_S_iiiiiiiiiiiiiiii_param_0,
	.param .u64 .ptr .align 1 _Z11_eq_32_16_5PfS_S_iiiiiiiiiiiiiiii_param_1,
	.param .u64 .ptr .align 1 _Z11_eq_32_16_5PfS_S_iiiiiiiiiiiiiiii_param_2,
	.param .u32 _Z11_eq_32_16_5PfS_S_iiiiiiiiiiiiiiii_param_3,
	.param .u32 _Z11_eq_32_16_5PfS_S_iiiiiiiiiiiiiiii_param_4,
	.param .u32 _Z11_eq_32_16_5PfS_S_iiiiiiiiiiiiiiii_param_5,
	.param .u32 _Z11_eq_32_16_5PfS_S_iiiiiiiiiiiiiiii_param_6,
	.param .u32 _Z11_eq_32_16_5PfS_S_iiiiiiiiiiiiiiii_param_7,
	.param .u32 _Z11_eq_32_16_5PfS_S_iiiiiiiiiiiiiiii_param_8,
	.param .u32 _Z11_eq_32_16_5PfS_S_iiiiiiiiiiiiiiii_param_9,
	.param .u32 _Z11_eq_32_16_5PfS_S_iiiiiiiiiiiiiiii_param_10,
	.param .u32 _Z11_eq_32_16_5PfS_S_iiiiiiiiiiiiiiii_param_11,
	.param .u32 _Z11_eq_32_16_5PfS_S_iiiiiiiiiiiiiiii_param_12,
	.param .u32 _Z11_eq_32_16_5PfS_S_iiiiiiiiiiiiiiii_param_13,
	.param .u32 _Z11_eq_32_16_5PfS_S_iiiiiiiiiiiiiiii_param_14,
	.param .u32 _Z11_eq_32_16_5PfS_S_iiiiiiiiiiiiiiii_param_15,
	.param .u32 _Z11_eq_32_16_5PfS_S_iiiiiiiiiiiiiiii_param_16,
	.param .u32 _Z11_eq_32_16_5PfS_S_iiiiiiiiiiiiiiii_param_17,
	.param .u32 _Z11_eq_32_16_5PfS_S_iiiiiiiiiiiiiiii_param_18
)
{
	.reg .pred 	%p<4>;
	.reg .b32 	%r<52>;
	.reg .b32 	%f<4>;
	.reg .b64 	%rd<13>;

	ld.param.u64 	%rd4, [_Z11_eq_32_16_5PfS_S_iiiiiiiiiiiiiiii_param_0];
	ld.param.u64 	%rd5, [_Z11_eq_32_16_5PfS_S_iiiiiiiiiiiiiiii_param_1];
	ld.param.u64 	%rd6, [_Z11_eq_32_16_5PfS_S_iiiiiiiiiiiiiiii_param_2];
	ld.param.u32 	%r7, [_Z11_eq_32_16_5PfS_S_iiiiiiiiiiiiiiii_param_4];
	ld.param.u32 	%r9, [_Z11_eq_32_16_5PfS_S_iiiiiiiiiiiiiiii_param_6];
	ld.param.u32 	%r10, [_Z11_eq_32_16_5PfS_S_iiiiiiiiiiiiiiii_param_7];
	ld.param.u32 	%r11, [_Z11_eq_32_16_5PfS_S_iiiiiiiiiiiiiiii_param_8];
	ld.param.u32 	%r13, [_Z11_eq_32_16_5PfS_S_iiiiiiiiiiiiiiii_param_10];
	ld.param.u32 	%r14, [_Z11_eq_32_16_5PfS_S_iiiiiiiiiiiiiiii_param_11];
	ld.param.u32 	%r15, [_Z11_eq_32_16_5PfS_S_iiiiiiiiiiiiiiii_param_12];
	ld.param.u32 	%r16, [_Z11_eq_32_16_5PfS_S_iiiiiiiiiiiiiiii_param_13];
	ld.param.u32 	%r17, [_Z11_eq_32_16_5PfS_S_iiiiiiiiiiiiiiii_param_14];
	ld.param.u32 	%r18, [_Z11_eq_32_16_5PfS_S_iiiiiiiiiiiiiiii_param_15];
	ld.param.u32 	%r19, [_Z11_eq_32_16_5PfS_S_iiiiiiiiiiiiiiii_param_16];
	ld.param.u32 	%r20, [_Z11_eq_32_16_5PfS_S_iiiiiiiiiiiiiiii_param_17];
	ld.param.u32 	%r21, [_Z11_eq_32_16_5PfS_S_iiiiiiiiiiiiiiii_param_18];
	mov.u32 	%r22, %tid.x;
	mov.u32 	%r23, %ctaid.x;
	mov.u32 	%r1, %ntid.x;
	mad.lo.s32 	%r51, %r23, %r1, %r22;
	setp.ge.s32 	%p1, %r51, %r21;
	@%p1 bra 	$L__BB46_3;
	mov.u32 	%r24, %nctaid.x;
	mul.lo.s32 	%r3, %r1, %r24;
	cvta.to.global.u64 	%rd1, %rd4;
	cvta.to.global.u64 	%rd2, %rd5;
	cvta.to.global.u64 	%rd3, %rd6;
$L__BB46_2:
	ld.param.u32 	%r50, [_Z11_eq_32_16_5PfS_S_iiiiiiiiiiiiiiii_param_9];
	ld.param.u32 	%r49, [_Z11_eq_32_16_5PfS_S_iiiiiiiiiiiiiiii_param_5];
	ld.param.u32 	%r48, [_Z11_eq_32_16_5PfS_S_iiiiiiiiiiiiiiii_param_3];
	div.s32 	%r25, %r51, %r20;
	mul.lo.s32 	%r26, %r25, %r20;
	sub.s32 	%r27, %r51, %r26;
	div.s32 	%r28, %r27, %r19;
	mul.lo.s32 	%r29, %r28, %r19;
	sub.s32 	%r30, %r27, %r29;
	div.s32 	%r31, %r30, %r18;
	mul.lo.s32 	%r32, %r31, %r18;
	sub.s32 	%r33, %r30, %r32;
	div.s32 	%r34, %r33, %r17;
	mul.lo.s32 	%r35, %r34, %r17;
	sub.s32 	%r36, %r33, %r35;
	div.s32 	%r37, %r36, %r16;
	mul.lo.s32 	%r38, %r25, %r10;
	mad.lo.s32 	%r39, %r28, %r9, %r38;
	mad.lo.s32 	%r40, %r31, %r49, %r39;
	mad.lo.s32 	%r41, %r34, %r7, %r40;
	mad.lo.s32 	%r42, %r37, %r48, %r41;
	mul.lo.s32 	%r43, %r25, %r15;
	mad.lo.s32 	%r44, %r28, %r14, %r43;
	mad.lo.s32 	%r45, %r31, %r13, %r44;
	mad.lo.s32 	%r46, %r34, %r50, %r45;
	mad.lo.s32 	%r47, %r37, %r11, %r46;
	mul.wide.s32 	%rd7, %r42, 4;
	add.s64 	%rd8, %rd1, %rd7;
	ld.global.f32 	%f1, [%rd8];
	mul.wide.s32 	%rd9, %r47, 4;
	add.s64 	%rd10, %rd2, %rd9;
	ld.global.f32 	%f2, [%rd10];
	setp.eq.f32 	%p2, %f1, %f2;
	selp.f32 	%f3, 0f3F800000, 0f00000000, %p2;
	mul.wide.s32 	%rd11, %r51, 4;
	add.s64 	%rd12, %rd3, %rd11;
	st.global.f32 	[%rd12], %f3;
	add.s32 	%r51, %r51, %r3;
	setp.lt.s32 	%p3, %r51, %r21;
	@%p3 bra 	$L__BB46_2;
$L__BB46_3:
	ret;

}
	// .globl	_Z11_eq_64_16_5PdS_S_iiiiiiiiiiiiiiii
.visible .entry _Z11_eq_64_16_5PdS_S_iiiiiiiiiiiiiiii(
	.param .u64 .ptr .align 1 _Z11_eq_64_16_5PdS_S_iiiiiiiiiiiiiiii_param_0,
	.param .u64 .ptr .align 1 _Z11_eq_64_16_5PdS_S_iiiiiiiiiiiiiiii_param_1,
	.param .u64 .ptr .align 1 _Z11_eq_64_16_5PdS_S_iiiiiiiiiiiiiiii_param_2,
	.param .u32 _Z11_eq_64_16_5PdS_S_iiiiiiiiiiiiiiii_param_3,
	.param .u32 _Z11_eq_64_16_5PdS_S_iiiiiiiiiiiiiiii_param_4,
	.param .u32 _Z11_eq_64_16_5PdS_S_iiiiiiiiiiiiiiii_param_5,
	.param .u32 _Z11_eq_64_16_5PdS_S_iiiiiiiiiiiiiiii_param_6,
	.param .u32 _Z11_eq_64_16_5PdS_S_iiiiiiiiiiiiiiii_param_7,
	.param .u32 _Z11_eq_64_16_5PdS_S_iiiiiiiiiiiiiiii_param_8,
	.param .u32 _Z11_eq_64_16_5PdS_S_iiiiiiiiiiiiiiii_param_9,
	.param .u32 _Z11_eq_64_16_5PdS_S_iiiiiiiiiiiiiiii_param_10,
	.param .u32 _Z11_eq_64_16_5PdS_S_iiiiiiiiiiiiiiii_param_11,
	.param .u32 _Z11_eq_64_16_5PdS_S_iiiiiiiiiiiiiiii_param_12,
	.param .u32 _Z11_eq_64_16_5PdS_S_iiiiiiiiiiiiiiii_param_13,
	.param .u32 _Z11_eq_64_16_5PdS_S_iiiiiiiiiiiiiiii_param_14,
	.param .u32 _Z11_eq_64_16_5PdS_S_iiiiiiiiiiiiiiii_param_15,
	.param .u32 _Z11_eq_64_16_5PdS_S_iiiiiiiiiiiiiiii_param_16,
	.param .u32 _Z11_eq_64_16_5PdS_S_iiiiiiiiiiiiiiii_param_17,
	.param .u32 _Z11_eq_64_16_5PdS_S_iiiiiiiiiiiiiiii_param_18
)
{
	.reg .pred 	%p<4>;
	.reg .b32 	%r<52>;
	.reg .b64 	%rd<13>;
	.reg .b64 	%fd<4>;

	ld.param.u64 	%rd4, [_Z11_eq_64_16_5PdS_S_iiiiiiiiiiiiiiii_param_0];
	ld.param.u64 	%rd5, [_Z11_eq_64_16_5PdS_S_iiiiiiiiiiiiiiii_param_1];
	ld.param.u64 	%rd6, [_Z11_eq_64_16_5PdS_S_iiiiiiiiiiiiiiii_param_2];
	ld.param.u32 	%r7, [_Z11_eq_64_16_5PdS_S_iiiiiiiiiiiiiiii_param_4];
	ld.param.u32 	%r9, [_Z11_eq_64_16_5PdS_S_iiiiiiiiiiiiiiii_param_6];
	ld.param.u32 	%r10, [_Z11_eq_64_16_5PdS_S_iiiiiiiiiiiiiiii_param_7];
	ld.param.u32 	%r11, [_Z11_eq_64_16_5PdS_S_iiiiiiiiiiiiiiii_param_8];
	ld.param.u32 	%r13, [_Z11_eq_64_16_5PdS_S_iiiiiiiiiiiiiiii_param_10];
	ld.param.u32 	%r14, [_Z11_eq_64_16_5PdS_S_iiiiiiiiiiiiiiii_param_11];
	ld.param.u32 	%r15, [_Z11_eq_64_16_5PdS_S_iiiiiiiiiiiiiiii_param_12];
	ld.param.u32 	%r16, [_Z11_eq_64_16_5PdS_S_iiiiiiiiiiiiiiii_param_13];
	ld.param.u32 	%r17, [_Z11_eq_64_16_5PdS_S_iiiiiiiiiiiiiiii_param_14];
	ld.param.u32 	%r18, [_Z11_eq_64_16_5PdS_S_iiiiiiiiiiiiiiii_param_15];
	ld.param.u32 	%r19, [_Z11_eq_64_16_5PdS_S_iiiiiiiiiiiiiiii_param_16];
	ld.param.u32 	%r20, [_Z11_eq_64_16_5PdS_S_iiiiiiiiiiiiiiii_param_17];
	ld.param.u32 	%r21, [_Z11_eq_64_16_5PdS_S_iiiiiiiiiiiiiiii_param_18];
	mov.u32 	%r22, %tid.x;
	mov.u32 	%r23, %ctaid.x;
	mov.u32 	%r1, %ntid.x;
	mad.lo.s32 	%r51, %r23, %r1, %r22;
	setp.ge.s32 	%p1, %r51, %r21;
	@%p1 bra 	$L__BB47_3;
	mov.u32 	%r24, %nctaid.x;
	mul.lo.s32 	%r3, %r1, %r24;
	cvta.to.global.u64 	%rd1, %rd4;
	cvta.to.global.u64 	%rd2, %rd5;
	cvta.to.global.u64 	%rd3, %rd6;
$L__BB47_2:
	ld.param.u32 	%r50, [_Z11_eq_64_16_5PdS_S_iiiiiiiiiiiiiiii_param_9];
	ld.param.u32 	%r49, [_Z11_eq_64_16_5PdS_S_iiiiiiiiiiiiiiii_param_5];
	ld.param.u32 	%r48, [_Z11_eq_64_16_5PdS_S_iiiiiiiiiiiiiiii_param_3];
	div.s32 	%r25, %r51, %r20;
	mul.lo.s32 	%r26, %r25, %r20;
	sub.s32 	%r27, %r51, %r26;
	div.s32 	%r28, %r27, %r19;
	mul.lo.s32 	%r29, %r28, %r19;
	sub.s32 	%r30, %r27, %r29;
	div.s32 	%r31, %r30, %r18;
	mul.lo.s32 	%r32, %r31, %r18;
	sub.s32 	%r33, %r30, %r32;
	div.s32 	%r34, %r33, %r17;
	mul.lo.s32 	%r35, %r34, %r17;
	sub.s32 	%r36, %r33, %r35;
	div.s32 	%r37, %r36, %r16;
	mul.lo.s32 	%r38, %r25, %r10;
	mad.lo.s32 	%r39, %r28, %r9, %r38;
	mad.lo.s32 	%r40, %r31, %r49, %r39;
	mad.lo.s32 	%r41, %r34, %r7, %r40;
	mad.lo.s32 	%r42, %r37, %r48, %r41;
	mul.lo.s32 	%r43, %r25, %r15;
	mad.lo.s32 	%r44, %r28, %r14, %r43;
	mad.lo.s32 	%r45, %r31, %r13, %r44;
	mad.lo.s32 	%r46, %r34, %r50, %r45;
	mad.lo.s32 	%r47, %r37, %r11, %r46;
	mul.wide.s32 	%rd7, %r42, 8;
	add.s64 	%rd8, %rd1, %rd7;
	ld.global.f64 	%fd1, [%rd8];
	mul.wide.s32 	%rd9, %r47, 8;
	add.s64 	%rd10, %rd2, %rd9;
	ld.global.f64 	%fd2, [%rd10];
	setp.eq.f64 	%p2, %fd1, %fd2;
	selp.f64 	%fd3, 0d3FF0000000000000, 0d0000000000000000, %p2;
	mul.wide.s32 	%rd11, %r51, 8;
	add.s64 	%rd12, %rd3, %rd11;
	st.global.f64 	[%rd12], %fd3;
	add.s32 	%r51, %r51, %r3;
	setp.lt.s32 	%p3, %r51, %r21;
	@%p3 bra 	$L__BB47_2;
$L__BB47_3:
	ret;

}
	// .globl	_Z11_ne_32_16_3PfS_S_iiiiiiiiii
.visible .entry _Z11_ne_32_16_3PfS_S_iiiiiiiiii(
	.param .u64 .ptr .align 1 _Z11_ne_32_16_3PfS_S_iiiiiiiiii_param_0,
	.param .u64 .ptr .align 1 _Z11_ne_32_16_3PfS_S_iiiiiiiiii_param_1,
	.param .u64 .ptr .align 1 _Z11_ne_32_16_3PfS_S_iiiiiiiiii_param_2,
	.param .u32 _Z11_ne_32_16_3PfS_S_iiiiiiiiii_param_3,
	.param .u32 _Z11_ne_32_16_3PfS_S_iiiiiiiiii_param_4,
	.param .u32 _Z11_ne_32_16_3PfS_S_iiiiiiiiii_param_5,
	.param .u32 _Z11_ne_32_16_3PfS_S_iiiiiiiiii_param_6,
	.param .u32 _Z11_ne_32_16_3PfS_S_iiiiiiiiii_param_7,
	.param .u32 _Z11_ne_32_16_3PfS_S_iiiiiiiiii_param_8,
	.param .u32 _Z11_ne_32_16_3PfS_S_iiiiiiiiii_param_9,
	.param .u32 _Z11_ne_32_16_3PfS_S_iiiiiiiiii_param_10,
	.param .u32 _Z11_ne_32_16_3PfS_S_iiiiiiiiii_param_11,
	.param .u32 _Z11_ne_32_16_3PfS_S_iiiiiiiiii_param_12
)
{
	.reg .pred 	%p<4>;
	.reg .b32 	%r<33>;
	.reg .b32 	%f<4>;
	.reg .b64 	%rd<13>;

	ld.param.u64 	%rd4, [_Z11_ne_32_16_3PfS_S_iiiiiiiiii_param_0];
	ld.param.u64 	%rd5, [_Z11_ne_32_16_3PfS_S_iiiiiiiiii_param_1];
	ld.param.u64 	%rd6, [_Z11_ne_32_16_3PfS_S_iiiiiiiiii_param_2];
	ld.param.u32 	%r6, [_Z11_ne_32_16_3PfS_S_iiiiiiiiii_param_3];
	ld.param.u32 	%r7, [_Z11_ne_32_16_3PfS_S_iiiiiiiiii_param_4];
	ld.param.u32 	%r8, [_Z11_ne_32_16_3PfS_S_iiiiiiiiii_param_5];
	ld.param.u32 	%r9, [_Z11_ne_32_16_3PfS_S_iiiiiiiiii_param_6];
	ld.param.u32 	%r10, [_Z11_ne_32_16_3PfS_S_iiiiiiiiii_param_7];
	ld.param.u32 	%r11, [_Z11_ne_32_16_3PfS_S_iiiiiiiiii_param_8];
	ld.param.u32 	%r12, [_Z11_ne_32_16_3PfS_S_iiiiiiiiii_param_9];
	ld.param.u32 	%r13, [_Z11_ne_32_16_3PfS_S_iiiiiiiiii_param_10];
	ld.param.u32 	%r14, [_Z11_ne_32_16_3PfS_S_iiiiiiiiii_param_11];
	ld.param.u32 	%r15, [_Z11_ne_32_16_3PfS_S_iiiiiiiiii_param_12];
	mov.u32 	%r16, %tid.x;
	mov.u32 	%r17, %ctaid.x;
	mov.u32 	%r1, %ntid.x;
	mad.lo.s32 	%r32, %r17, %r1, %r16;
	setp.ge.s32 	%p1, %r32, %r15;
	@%p1 bra 	$L__BB48_3;
	mov.u32 	%r18, %nctaid.x;
	mul.lo.s32 	%r3, %r1, %r18;
	cvta.to.global.u64 	%rd1, %rd4;
	cvta.to.global.u64 	%rd2, %rd5;
	cvta.to.global.u64 	%rd3, %rd6;
$L__BB48_2:
	div.s32 	%r19, %r32, %r14;
	mul.lo.s32 	%r20, %r19, %r14;
	sub.s32 	%r21, %r32, %r20;
	div.s32 	%r22, %r21, %r13;
	mul.lo.s32 	%r23, %r22, %r13;
	sub.s32 	%r24, %r21, %r23;
	div.s32 	%r25, %r24, %r12;
	mul.lo.s32 	%r26, %r19, %r8;
	mad.lo.s32 	%r27, %r22, %r7, %r26;
	mad.lo.s32 	%r28, %r25, %r6, %r27;
	mul.lo.s32 	%r29, %r19, %r11;
	mad.lo.s32 	%r30, %r22, %r10, %r29;
	mad.lo.s32 	%r31, %r25, %r9, %r30;
	mul.wide.s32 	%rd7, %r28, 4;
	add.s64 	%rd8, %rd1, %rd7;
	ld.global.f32 	%f1, [%rd8];
	mul.wide.s32 	%rd9, %r31, 4;
	add.s64 	%rd10, %rd2, %rd9;
	ld.global.f32 	%f2, [%rd10];
	setp.neu.f32 	%p2, %f1, %f2;
	selp.f32 	%f3, 0f3F800000, 0f00000000, %p2;
	mul.wide.s32 	%rd11, %r32, 4;
	add.s64 	%rd12, %rd3, %rd11;
	st.global.f32 	[%rd12], %f3;
	add.s32 	%r32, %r32, %r3;
	setp.lt.s32 	%p3, %r32, %r15;
	@%p3 bra 	$L__BB48_2;
$L__BB48_3:
	ret;

}
	// .globl	_Z11_ne_64_16_3PdS_S_iiiiiiiiii
.visible .entry _Z11_ne_64_16_3PdS_S_iiiiiiiiii(
	.param .u64 .ptr .align 1 _Z11_ne_64_16_3PdS_S_iiiiiiiiii_param_0,
	.param .u64 .ptr .align 1 _Z11_ne_64_16_3PdS_S_iiiiiiiiii_param_1,
	.param .u64 .ptr .align 1 _Z11_ne_64_16_3PdS_S_iiiiiiiiii_param_2,
	.param .u32 _Z11_ne_64_16_3PdS_S_iiiiiiiiii_param_3,
	.param .u32 _Z11_ne_64_16_3PdS_S_iiiiiiiiii_param_4,
	.param .u32 _Z11_ne_64_16_3PdS_S_iiiiiiiiii_param_5,
	.param .u32 _Z11_ne_64_16_3PdS_S_iiiiiiiiii_param_6,
	.param .u32 _Z11_ne_64_16_3PdS_S_iiiiiiiiii_param_7,
	.param .u32 _Z11_ne_64_16_3PdS_S_iiiiiiiiii_param_8,
	.param .u32 _Z11_ne_64_16_3PdS_S_iiiiiiiiii_param_9,
	.param .u32 _Z11_ne_64_16_3PdS_S_iiiiiiiiii_param_10,
	.param .u32 _Z11_ne_64_16_3PdS_S_iiiiiiiiii_param_11,
	.param .u32 _Z11_ne_64_16_3PdS_S_iiiiiiiiii_param_12
)
{
	.reg .pred 	%p<4>;
	.reg .b32 	%r<33>;
	.reg .b64 	%rd<13>;
	.reg .b64 	%fd<4>;

	ld.param.u64 	%rd4, [_Z11_ne_64_16_3PdS_S_iiiiiiiiii_param_0];
	ld.param.u64 	%rd5, [_Z11_ne_64_16_3PdS_S_iiiiiiiiii_param_1];
	ld.param.u64 	%rd6, [_Z11_ne_64_16_3PdS_S_iiiiiiiiii_param_2];
	ld.param.u32 	%r6, [_Z11_ne_64_16_3PdS_S_iiiiiiiiii_param_3];
	ld.param.u32 	%r7, [_Z11_ne_64_16_3PdS_S_iiiiiiiiii_param_4];
	ld.param.u32 	%r8, [_Z11_ne_64_16_3PdS_S_iiiiiiiiii_param_5];
	ld.param.u32 	%r9, [_Z11_ne_64_16_3PdS_S_iiiiiiiiii_param_6];
	ld.param.u32 	%r10, [_Z11_ne_64_16_3PdS_S_iiiiiiiiii_param_7];
	ld.param.u32 	%r11, [_Z11_ne_64_16_3PdS_S_iiiiiiiiii_param_8];
	ld.param.u32 	%r12, [_Z11_ne_64_16_3PdS_S_iiiiiiiiii_param_9];
	ld.param.u32 	%r13, [_Z11_ne_64_16_3PdS_S_iiiiiiiiii_param_10];
	ld.param.u32 	%r14, [_Z11_ne_64_16_3PdS_S_iiiiiiiiii_param_11];
	ld.param.u32 	%r15, [_Z11_ne_64_16_3PdS_S_iiiiiiiiii_param_12];
	mov.u32 	%r16, %tid.x;
	mov.u32 	%r17, %ctaid.x;
	mov.u32 	%r1, %ntid.x;
	mad.lo.s32 	%r32, %r17, %r1, %r16;
	setp.ge.s32 	%p1, %r32, %r15;
	@%p1 bra 	$L__BB49_3;
	mov.u32 	%r18, %nctaid.x;
	mul.lo.s32 	%r3, %r1, %r18;
	cvta.to.global.u64 	%rd1, %rd4;
	cvta.to.global.u64 	%rd2, %rd5;
	cvta.to.global.u64 	%rd3, %rd6;
$L__BB49_2:
	div.s32 	%r19, %r32, %r14;
	mul.lo.s32 	%r20, %r19, %r14;
	sub.s32 	%r21, %r32, %r20;
	div.s32 	%r22, %r21, %r13;
	mul.lo.s32 	%r23, %r22, %r13;
	sub.s32 	%r24, %r21, %r23;
	div.s32 	%r25, %r24, %r12;
	mul.lo.s32 	%r26, %r19, %r8;
	mad.lo.s32 	%r27, %r22, %r7, %r26;
	mad.lo.s32 	%r28, %r25, %r6, %r27;
	mul.lo.s32 	%r29, %r19, %r11;
	mad.lo.s32 	%r30, %r22, %r10, %r29;
	mad.lo.s32 	%r31, %r25, %r9, %r30;
	mul.wide.s32 	%rd7, %r28, 8;
	add.s64 	%rd8, %rd1, %rd7;
	ld.global.f64 	%fd1, [%rd8];
	mul.wide.s32 	%rd9, %r31, 8;
	add.s64 	%rd10, %rd2, %rd9;
	ld.global.f64 	%fd2, [%rd10];
	setp.neu.f64 	%p2, %fd1, %fd2;
	selp.f64 	%fd3, 0d3FF0000000000000, 0d0000000000000000, %p2;
	mul.wide.s32 	%rd11, %r32, 8;
	add.s64 	%rd12, %rd3, %rd11;
	st.global.f64 	[%rd12], %fd3;
	add.s32 	%r32, %r32, %r3;
	setp.lt.s32 	%p3, %r32, %r15;
	@%p3 bra 	$L__BB49_2;
$L__BB49_3:
	ret;

}
	// .globl	_Z11_ne_32_16_4PfS_S_iiiiiiiiiiiii
.visible .entry _Z11_ne_32_16_4PfS_S_iiiiiiiiiiiii(
	.param .u64 .ptr .align 1 _Z11_ne_32_16_4PfS_S_iiiiiiiiiiiii_param_0,
	.param .u64 .ptr .align 1 _Z11_ne_32_16_4PfS_S_iiiiiiiiiiiii_param_1,
	.param .u64 .ptr .align 1 _Z11_ne_32_16_4PfS_S_iiiiiiiiiiiii_param_2,
	.param .u32 _Z11_ne_32_16_4PfS_S_iiiiiiiiiiiii_param_3,
	.param .u32 _Z11_ne_32_16_4PfS_S_iiiiiiiiiiiii_param_4,
	.param .u32 _Z11_ne_32_16_4PfS_S_iiiiiiiiiiiii_param_5,
	.param .u32 _Z11_ne_32_16_4PfS_S_iiiiiiiiiiiii_param_6,
	.param .u32 _Z11_ne_32_16_4PfS_S_iiiiiiiiiiiii_param_7,
	.param .u32 _Z11_ne_32_16_4PfS_S_iiiiiiiiiiiii_param_8,
	.param .u32 _Z11_ne_32_16_4PfS_S_iiiiiiiiiiiii_param_9,
	.param .u32 _Z11_ne_32_16_4PfS_S_iiiiiiiiiiiii_param_10,
	.param .u32 _Z11_ne_32_16_4PfS_S_iiiiiiiiiiiii_param_11,
	.param .u32 _Z11_ne_32_16_4PfS_S_iiiiiiiiiiiii_param_12,
	.param .u32 _Z11_ne_32_16_4PfS_S_iiiiiiiiiiiii_param_13,
	.param .u32 _Z11_ne_32_16_4PfS_S_iiiiiiiiiiiii_param_14,
	.param .u32 _Z11_ne_32_16_4PfS_S_iiiiiiiiiiiii_param_15
)
{
	.reg .pred 	%p<4>;
	.reg .b32 	%r<41>;
	.reg .b32 	%f<4>;
	.reg .b64 	%rd<13>;

	ld.param.u64 	%rd4, [_Z11_ne_32_16_4PfS_S_iiiiiiiiiiiii_param_0];
	ld.param.u64 	%rd5, [_Z11_ne_32_16_4PfS_S_iiiiiiiiiiiii_param_1];
	ld.param.u64 	%rd6, [_Z11_ne_32_16_4PfS_S_iiiiiiiiiiiii_param_2];
	ld.param.u32 	%r6, [_Z11_ne_32_16_4PfS_S_iiiiiiiiiiiii_param_3];
	ld.param.u32 	%r7, [_Z11_ne_32_16_4PfS_S_iiiiiiiiiiiii_param_4];
	ld.param.u32 	%r8, [_Z11_ne_32_16_4PfS_S_iiiiiiiiiiiii_param_5];
	ld.param.u32 	%r9, [_Z11_ne_32_16_4PfS_S_iiiiiiiiiiiii_param_6];
	ld.param.u32 	%r10, [_Z11_ne_32_16_4PfS_S_iiiiiiiiiiiii_param_7];
	ld.param.u32 	%r11, [_Z11_ne_32_16_4PfS_S_iiiiiiiiiiiii_param_8];
	ld.param.u32 	%r12, [_Z11_ne_32_16_4PfS_S_iiiiiiiiiiiii_param_9];
	ld.param.u32 	%r13, [_Z11_ne_32_16_4PfS_S_iiiiiiiiiiiii_param_10];
	ld.param.u32 	%r14, [_Z11_ne_32_16_4PfS_S_iiiiiiiiiiiii_param_11];
	ld.param.u32 	%r15, [_Z11_ne_32_16_4PfS_S_iiiiiiiiiiiii_param_12];
	ld.param.u32 	%r16, [_Z11_ne_32_16_4PfS_S_iiiiiiiiiiiii_param_13];
	ld.param.u32 	%r17, [_Z11_ne_32_16_4PfS_S_iiiiiiiiiiiii_param_14];
	ld.param.u32 	%r18, [_Z11_ne_32_16_4PfS_S_iiiiiiiiiiiii_param_15];
	mov.u32 	%r19, %tid.x;
	mov.u32 	%r20, %ctaid.x;
	mov.u32 	%r1, %ntid.x;
	mad.lo.s32 	%r40, %r20, %r1, %r19;
	setp.ge.s32 	%p1, %r40, %r18;
	@%p1 bra 	$L__BB50_3;
	mov.u32 	%r21, %nctaid.x;
	mul.lo.s32 	%r3, %r1, %r21;
	cvta.to.global.u64 	%rd1, %rd4;
	cvta.to.global.u64 	%rd2, %rd5;
	cvta.to.global.u64 	%rd3, %rd6;
$L__BB50_2:
	div.s32 	%r22, %r40, %r17;
	mul.lo.s32 	%r23, %r22, %r17;
	sub.s32 	%r24, %r40, %r23;
	div.s32 	%r25, %r24, %r16;
	mul.lo.s32 	%r26, %r25, %r16;
	sub.s32 	%r27, %r24, %r26;
	div.s32 	%r28, %r27, %r15;
	mul.lo.s32 	%r29, %r28, %r15;
	sub.s32 	%r30, %r27, %r29;
	div.s32 	%r31, %r30, %r14;
	mul.lo.s32 	%r32, %r22, %r9;
	mad.lo.s32 	%r33, %r25, %r8, %r32;
	mad.lo.s32 	%r34, %r28, %r7, %r33;
	mad.lo.s32 	%r35, %r31, %r6, %r34;
	mul.lo.s32 	%r36, %r22, %r13;
	mad.lo.s32 	%r37, %r25, %r12, %r36;
	mad.lo.s32 	%r38, %r28, %r11, %r37;
	mad.lo.s32 	%r39, %r31, %r10, %r38;
	mul.wide.s32 	%rd7, %r35, 4;
	add.s64 	%rd8, %rd1, %rd7;
	ld.global.f32 	%f1, [%rd8];
	mul.wide.s32 	%rd9, %r39, 4;
	add.s64 	%rd10, %rd2, %rd9;
	ld.global.f32 	%f2, [%rd10];
	setp.neu.f32 	%p2, %f1, %f2;
	selp.f32 	%f3, 0f3F800000, 0f00000000, %p2;
	mul.wide.s32 	%rd11, %r40, 4;
	add.s64 	%rd12, %rd3, %rd11;
	st.global.f32 	[%rd12], %f3;
	add.s32 	%r40, %r40, %r3;
	setp.lt.s32 	%p3, %r40, %r18;
	@%p3 bra 	$L__BB50_2;
$L__BB50_3:
	ret;

}
	// .globl	_Z11_ne_64_16_4PdS_S_iiiiiiiiiiiii
.visible .entry _Z11_ne_64_16_4PdS_S_iiiiiiiiiiiii(
	.param .u64 .ptr .align 1 _Z11_ne_64_16_4PdS_S_iiiiiiiiiiiii_param_0,
	.param .u64 .ptr .align 1 _Z11_ne_64_16_4PdS_S_iiiiiiiiiiiii_param_1,
	.param .u64 .ptr .align 1 _Z11_ne_64_16_4PdS_S_iiiiiiiiiiiii_param_2,
	.param .u32 _Z11_ne_64_16_4PdS_S_iiiiiiiiiiiii_param_3,
	.param .u32 _Z11_ne_64_16_4PdS_S_iiiiiiiiiiiii_param_4,
	.param .u32 _Z11_ne_64_16_4PdS_S_iiiiiiiiiiiii_param_5,
	.param .u32 _Z11_ne_64_16_4PdS_S_iiiiiiiiiiiii_param_6,
	.param .u32 _Z11_ne_64_16_4PdS_S_iiiiiiiiiiiii_param_7,
	.param .u32 _Z11_ne_64_16_4PdS_S_iiiiiiiiiiiii_param_8,
	.param .u32 _Z11_ne_64_16_4PdS_S_iiiiiiiiiiiii_param_9,
	.param .u32 _Z11_ne_64_16_4PdS_S_iiiiiiiiiiiii_param_10,
	.param .u32 _Z11_ne_64_16_4PdS_S_iiiiiiiiiiiii_param_11,
	.param .u32 _Z11_ne_64_16_4PdS_S_iiiiiiiiiiiii_param_12,
	.param .u32 _Z11_ne_64_16_4PdS_S_iiiiiiiiiiiii_param_13,
	.param .u32 _Z11_ne_64_16_4PdS_S_iiiiiiiiiiiii_param_14,
	.param .u32 _Z11_ne_64_16_4PdS_S_iiiiiiiiiiiii_param_15
)
{
	.reg .pred 	%p<4>;
	.reg .b32 	%r<41>;
	.reg .b64 	%rd<13>;
	.reg .b64 	%fd<4>;

	ld.param.u64 	%rd4, [_Z11_ne_64_16_4PdS_S_iiiiiiiiiiiii_param_0];
	ld.param.u64 	%rd5, [_Z11_ne_64_16_4PdS_S_iiiiiiiiiiiii_param_1];
	ld.param.u64 	%rd6, [_Z11_ne_64_16_4PdS_S_iiiiiiiiiiiii_param_2];
	ld.param.u32 	%r6, [_Z11_ne_64_16_4PdS_S_iiiiiiiiiiiii_param_3];
	ld.param.u32 	%r7, [_Z11_ne_64_16_4PdS_S_iiiiiiiiiiiii_param_4];
	ld.param.u32 	%r8, [_Z11_ne_64_16_4PdS_S_iiiiiiiiiiiii_param_5];
	ld.param.u32 	%r9, [_Z11_ne_64_16_4PdS_S_iiiiiiiiiiiii_param_6];
	ld.param.u32 	%r10, [_Z11_ne_64_16_4PdS_S_iiiiiiiiiiiii_param_7];
	ld.param.u32 	%r11, [_Z11_ne_64_16_4PdS_S_iiiiiiiiiiiii_param_8];
	ld.param.u32 	%r12, [_Z11_ne_64_16_4PdS_S_iiiiiiiiiiiii_param_9];
	ld.param.u32 	%r13, [_Z11_ne_64_16_4PdS_S_iiiiiiiiiiiii_param_10];
	ld.param.u32 	%r14, [_Z11_ne_64_16_4PdS_S_iiiiiiiiiiiii_param_11];
	ld.param.u32 	%r15, [_Z11_ne_64_16_4PdS_S_iiiiiiiiiiiii_param_12];
	ld.param.u32 	%r16, [_Z11_ne_64_16_4PdS_S_iiiiiiiiiiiii_param_13];
	ld.param.u32 	%r17, [_Z11_ne_64_16_4PdS_S_iiiiiiiiiiiii_param_14];
	ld.param.u32 	%r18, [_Z11_ne_64_16_4PdS_S_iiiiiiiiiiiii_param_15];
	mov.u32 	%r19, %tid.x;
	mov.u32 	%r20, %ctaid.x;
	mov.u32 	%r1, %ntid.x;
	mad.lo.s32 	%r40, %r20, %r1, %r19;
	setp.ge.s32 	%p1, %r40, %r18;
	@%p1 bra 	$L__BB51_3;
	mov.u32 	%r21, %nctaid.x;
	mul.lo.s32 	%r3, %r1, %r21;
	cvta.to.global.u64 	%rd1, %rd4;
	cvta.to.global.u64 	%rd2, %rd5;
	cvta.to.global.u64 	%rd3, %rd6;
$L__BB51_2:
	div.s32 	%r22, %r40, %r17;
	mul.lo.s32 	%r23, %r22, %r17;
	sub.s32 	%r24, %r40, %r23;
	div.s32 	%r25, %r24, %r16;
	mul.lo.s32 	%r26, %r25, %r16;
	sub.s32 	%r27, %r24, %r26;
	div.s32 	%r28, %r27, %r15;
	mul.lo.s32 	%r29, %r28, %r15;
	sub.s32 	%r30, %r27, %r29;
	div.s32 	%r31, %r30, %r14;
	mul.lo.s32 	%r32, %r22, %r9;
	mad.lo.s32 	%r33, %r25, %r8, %r32;
	mad.lo.s32 	%r34, %r28, %r7, %r33;
	mad.lo.s32 	%r35, %r31, %r6, %r34;
	mul.lo.s32 	%r36, %r22, %r13;
	mad.lo.s32 	%r37, %r25, %r12, %r36;
	mad.lo.s32 	%r38, %r28, %r11, %r37;
	mad.lo.s32 	%r39, %r31, %r10, %r38;
	mul.wide.s32 	%rd7, %r35, 8;
	add.s64 	%rd8, %rd1, %rd7;
	ld.global.f64 	%fd1, [%rd8];
	mul.wide.s32 	%rd9, %r39, 8;
	add.s64 	%rd10, %rd2, %rd9;
	ld.global.f64 	%fd2, [%rd10];
	setp.neu.f64 	%p2, %fd1, %fd2;
	selp.f64 	%fd3, 0d3FF0000000000000, 0d0000000000000000, %p2;
	mul.wide.s32 	%rd11, %r40, 8;
	add.s64 	%rd12, %rd3, %rd11;
	st.global.f64 	[%rd12], %fd3;
	add.s32 	%r40, %r40, %r3;
	setp.lt.s32 	%p3, %r40, %r18;
	@%p3 bra 	$L__BB51_2;
$L__BB51_3:
	ret;

}
	// .globl	_Z11_ne_32_16_5PfS_S_iiiiiiiiiiiiiiii
.visible .entry _Z11_ne_32_16_5PfS_S_iiiiiiiiiiiiiiii(
	.param .u64 .ptr .align 1 _Z11_ne_32_16_5PfS_S_iiiiiiiiiiiiiiii_param_0,
	.param .u64 .ptr .align 1 _Z11_ne_32_16_5PfS_S_iiiiiiiiiiiiiiii_param_1,
	.param .u64 .ptr .align 1 _Z11_ne_32_16_5PfS_S_iiiiiiiiiiiiiiii_param_2,
	.param .u32 _Z11_ne_32_16_5PfS_S_iiiiiiiiiiiiiiii_param_3,
	.param .u32 _Z11_ne_32_16_5PfS_S_iiiiiiiiiiiiiiii_param_4,
	.param .u32 _Z11_ne_32_16_5PfS_S_iiiiiiiiiiiiiiii_param_5,
	.param .u32 _Z11_ne_32_16_5PfS_S_iiiiiiiiiiiiiiii_param_6,
	.param .u32 _Z11_ne_32_16_5PfS_S_iiiiiiiiiiiiiiii_param_7,
	.param .u32 _Z11_ne_32_16_5PfS_S_iiiiiiiiiiiiiiii_param_8,
	.param .u32 _Z11_ne_32_16_5PfS_S_iiiiiiiiiiiiiiii_param_9,
	.param .u32 _Z11_ne_32_16_5PfS_S_iiiiiiiiiiiiiiii_param_10,
	.param .u32 _Z11_ne_32_16_5PfS_S_iiiiiiiiiiiiiiii_param_11,
	.param .u32 _Z11_ne_32_16_5PfS_S_iiiiiiiiiiiiiiii_param_12,
	.param .u32 _Z11_ne_32_16_5PfS_S_iiiiiiiiiiiiiiii_param_13,
	.param .u32 _Z11_ne_32_16_5PfS_S_iiiiiiiiiiiiiiii_param_14,
	.param .u32 _Z11_ne_32_16_5PfS_S_iiiiiiiiiiiiiiii_param_15,
	.param .u32 _Z11_ne_32_16_5PfS_S_iiiiiiiiiiiiiiii_param_16,
	.param .u32 _Z11_ne_32_16_5PfS_S_iiiiiiiiiiiiiiii_param_17,
	.param .u32 _Z11_ne_32_16_5PfS_S_iiiiiiiiiiiiiiii_param_18
)
{
	.reg .pred 	%p<4>;
	.reg .b32 	%r<52>;
	.reg .b32 	%f<4>;
	.reg .b64 	%rd<13>;

	ld.param.u64 	%rd4, [_Z11_ne_32_16_5PfS_S_iiiiiiiiiiiiiiii_param_0];
	ld.param.u64 	%rd5, [_Z11_ne_32_16_5PfS_S_iiiiiiiiiiiiiiii_param_1];
	ld.param.u64 	%rd6, [_Z11_ne_32_16_5PfS_S_iiiiiiiiiiiiiiii_param_2];
	ld.param.u32 	%r7, [_Z11_ne_32_16_5PfS_S_iiiiiiiiiiiiiiii_param_4];
	ld.param.u32 	%r9, [_Z11_ne_32_16_5PfS_S_iiiiiiiiiiiiiiii_param_6];
	ld.param.u32 	%r10, [_Z11_ne_32_16_5PfS_S_iiiiiiiiiiiiiiii_param_7];
	ld.param.u32 	%r11, [_Z11_ne_32_16_5PfS_S_iiiiiiiiiiiiiiii_param_8];
	ld.param.u32 	%r13, [_Z11_ne_32_16_5PfS_S_iiiiiiiiiiiiiiii_param_10];
	ld.param.u32 	%r14, [_Z11_ne_32_16_5PfS_S_iiiiiiiiiiiiiiii_param_11];
	ld.param.u32 	%r15, [_Z11_ne_32_16_5PfS_S_iiiiiiiiiiiiiiii_param_12];
	ld.param.u32 	%r16, [_Z11_ne_32_16_5PfS_S_iiiiiiiiiiiiiiii_param_13];
	ld.param.u32 	%r17, [_Z11_ne_32_16_5PfS_S_iiiiiiiiiiiiiiii_param_14];
	ld.param.u32 	%r18, [_Z11_ne_32_16_5PfS_S_iiiiiiiiiiiiiiii_param_15];
	ld.param.u32 	%r19, [_Z11_ne_32_16_5PfS_S_iiiiiiiiiiiiiiii_param_16];
	ld.param.u32 	%r20, [_Z11_ne_32_16_5PfS_S_iiiiiiiiiiiiiiii_param_17];
	ld.param.u32 	%r21, [_Z11_ne_32_16_5PfS_S_iiiiiiiiiiiiiiii_param_18];
	mov.u32 	%r22, %tid.x;
	mov.u32 	%r23, %ctaid.x;
	mov.u32 	%r1, %ntid.x;
	mad.lo.s32 	%r51, %r23, %r1, %r22;
	setp.ge.s32 	%p1, %r51, %r21;
	@%p1 bra 	$L__BB52_3;
	mov.u32 	%r24, %nctaid.x;
	mul.lo.s32 	%r3, %r1, %r24;
	cvta.to.global.u64 	%rd1, %rd4;
	cvta.to.global.u64 	%rd2, %rd5;
	cvta.to.global.u64 	%rd3, %rd6;
$L__BB52_2:
	ld.param.u32 	%r50, [_Z11_ne_32_16_5PfS_S_iiiiiiiiiiiiiiii_param_9];
	ld.param.u32 	%r49, [_Z11_ne_32_16_5PfS_S_iiiiiiiiiiiiiiii_param_5];
	ld.param.u32 	%r48, [_Z11_ne_32_16_5PfS_S_iiiiiiiiiiiiiiii_param_3];
	div.s32 	%r25, %r51, %r20;
	mul.lo.s32 	%r26, %r25, %r20;
	sub.s32 	%r27, %r51, %r26;
	div.s32 	%r28, %r27, %r19;
	mul.lo.s32 	%r29, %r28, %r19;
	sub.s32 	%r30, %r27, %r29;
	div.s32 	%r31, %r30, %r18;
	mul.lo.s32 	%r32, %r31, %r18;
	sub.s32 	%r33, %r30, %r32;
	div.s32 	%r34, %r33, %r17;
	mul.lo.s32 	%r35, %r34, %r17;
	sub.s32 	%r36, %r33, %r35;
	div.s32 	%r37, %r36, %r16;
	mul.lo.s32 	%r38, %r25, %r10;
	mad.lo.s32 	%r39, %r28, %r9, %r38;
	mad.lo.s32 	%r40, %r31, %r49, %r39;
	mad.lo.s32 	%r41, %r34, %r7, %r40;
	mad.lo.s32 	%r42, %r37, %r48, %r41;
	mul.lo.s32 	%r43, %r25, %r15;
	mad.lo.s32 	%r44, %r28, %r14, %r43;
	mad.lo.s32 	%r45, %r31, %r13, %r44;
	mad.lo.s32 	%r46, %r34, %r50, %r45;
	mad.lo.s32 	%r47, %r37, %r11, %r46;
	mul.wide.s32 	%rd7, %r42, 4;
	add.s64 	%rd8, %rd1, %rd7;
	ld.global.f32 	%f1, [%rd8];
	mul.wide.s32 	%rd9, %r47, 4;
	add.s64 	%rd10, %rd2, %rd9;
	ld.global.f32 	%f2, [%rd10];
	setp.neu.f32 	%p2, %f1, %f2;
	selp.f32 	%f3, 0f3F800000, 0f00000000, %p2;
	mul.wide.s32 	%rd11, %r51, 4;
	add.s64 	%rd12, %rd3, %rd11;
	st.global.f32 	[%rd12], %f3;
	add.s32 	%r51, %r51, %r3;
	setp.lt.s32 	%p3, %r51, %r21;
	@%p3 bra 	$L__BB52_2;
$L__BB52_3:
	ret;

}
	// .globl	_Z11_ne_64_16_5PdS_S_iiiiiiiiiiiiiiii
.visible .entry _Z11_ne_64_16_5PdS_S_iiiiiiiiiiiiiiii(
	.param .u64 .ptr .align 1 _Z11_ne_64_16_5PdS_S_iiiiiiiiiiiiiiii_param_0,
	.param .u64 .ptr .align 1 _Z11_ne_64_16_5PdS_S_iiiiiiiiiiiiiiii_param_1,
	.param .u64 .ptr .align 1 _Z11_ne_64_16_5PdS_S_iiiiiiiiiiiiiiii_param_2,
	.param .u32 _Z11_ne_64_16_5PdS_S_iiiiiiiiiiiiiiii_param_3,
	.param .u32 _Z11_ne_64_16_5PdS_S_iiiiiiiiiiiiiiii_param_4,
	.param .u32 _Z11_ne_64_16_5PdS_S_iiiiiiiiiiiiiiii_param_5,
	.param .u32 _Z11_ne_64_16_5PdS_S_iiiiiiiiiiiiiiii_param_6,
	.param .u32 _Z11_ne_64_16_5PdS_S_iiiiiiiiiiiiiiii_param_7,
	.param .u32 _Z11_ne_64_16_5PdS_S_iiiiiiiiiiiiiiii_param_8,
	.param .u32 _Z11_ne_64_16_5PdS_S_iiiiiiiiiiiiiiii_param_9,
	.param .u32 _Z11_ne_64_16_5PdS_S_iiiiiiiiiiiiiiii_param_10,
	.param .u32 _Z11_ne_64_16_5PdS_S_iiiiiiiiiiiiiiii_param_11,
	.param .u32 _Z11_ne_64_16_5PdS_S_iiiiiiiiiiiiiiii_param_12,
	.param .u32 _Z11_ne_64_16_5PdS_S_iiiiiiiiiiiiiiii_param_13,
	.param .u32 _Z11_ne_64_16_5PdS_S_iiiiiiiiiiiiiiii_param_14,
	.param .u32 _Z11_ne_64_16_5PdS_S_iiiiiiiiiiiiiiii_param_15,
	.param .u32 _Z11_ne_64_16_5PdS_S_iiiiiiiiiiiiiiii_param_16,
	.param .u32 _Z11_ne_64_16_5PdS_S_iiiiiiiiiiiiiiii_param_17,
	.param .u32 _Z11_ne_64_16_5PdS_S_iiiiiiiiiiiiiiii_param_18
)
{
	.reg .pred 	%p<4>;
	.reg .b32 	%r<52>;
	.reg .b64 	%rd<13>;
	.reg .b64 	%fd<4>;

	ld.param.u64 	%rd4, [_Z11_ne_64_16_5PdS_S_iiiiiiiiiiiiiiii_param_0];
	ld.param.u64 	%rd5, [_Z11_ne_64_16_5PdS_S_iiiiiiiiiiiiiiii_param_1];
	ld.param.u64 	%rd6, [_Z11_ne_64_16_5PdS_S_iiiiiiiiiiiiiiii_param_2];
	ld.param.u32 	%r7, [_Z11_ne_64_16_5PdS_S_iiiiiiiiiiiiiiii_param_4];
	ld.param.u32 	%r9, [_Z11_ne_64_16_5PdS_S_iiiiiiiiiiiiiiii_param_6];
	ld.param.u32 	%r10, [_Z11_ne_64_16_5PdS_S_iiiiiiiiiiiiiiii_param_7];
	ld.param.u32 	%r11, [_Z11_ne_64_16_5PdS_S_iiiiiiiiiiiiiiii_param_8];
	ld.param.u32 	%r13, [_Z11_ne_64_16_5PdS_S_iiiiiiiiiiiiiiii_param_10];
	ld.param.u32 	%r14, [_Z11_ne_64_16_5PdS_S_iiiiiiiiiiiiiiii_param_11];
	ld.param.u32 	%r15, [_Z11_ne_64_16_5PdS_S_iiiiiiiiiiiiiiii_param_12];
	ld.param.u32 	%r16, [_Z11_ne_64_16_5PdS_S_iiiiiiiiiiiiiiii_param_13];
	ld.param.u32 	%r17, [_Z11_ne_64_16_5PdS_S_iiiiiiiiiiiiiiii_param_14];
	ld.param.u32 	%r18, [_Z11_ne_64_16_5PdS_S_iiiiiiiiiiiiiiii_param_15];
	ld.param.u32 	%r19, [_Z11_ne_64_16_5PdS_S_iiiiiiiiiiiiiiii_param_16];
	ld.param.u32 	%r20, [_Z11_ne_64_16_5PdS_S_iiiiiiiiiiiiiiii_param_17];
	ld.param.u32 	%r21, [_Z11_ne_64_16_5PdS_S_iiiiiiiiiiiiiiii_param_18];
	mov.u32 	%r22, %tid.x;
	mov.u32 	%r23, %ctaid.x;
	mov.u32 	%r1, %ntid.x;
	mad.lo.s32 	%r51, %r23, %r1, %r22;
	setp.ge.s32 	%p1, %r51, %r21;
	@%p1 bra 	$L__BB53_3;
	mov.u32 	%r24, %nctaid.x;
	mul.lo.s32 	%r3, %r1, %r24;
	cvta.to.global.u64 	%rd1, %rd4;
	cvta.to.global.u64 	%rd2, %rd5;
	cvta.to.global.u64 	%rd3, %rd6;
$L__BB53_2:
	ld.param.u32 	%r50, [_Z11_ne_64_16_5PdS_S_iiiiiiiiiiiiiiii_param_9];
	ld.param.u32 	%r49, [_Z11_ne_64_16_5PdS_S_iiiiiiiiiiiiiiii_param_5];
	ld.param.u32 	%r48, [_Z11_ne_64_16_5PdS_S_iiiiiiiiiiiiiiii_param_3];
	div.s32 	%r25, %r51, %r20;
	mul.lo.s32 	%r26, %r25, %r20;
	sub.s32 	%r27, %r51, %r26;
	div.s32 	%r28, %r27, %r19;
	mul.lo.s32 	%r29, %r28, %r19;
	sub.s32 	%r30, %r27, %r29;
	div.s32 	%r31, %r30, %r18;
	mul.lo.s32 	%r32, %r31, %r18;
	sub.s32 	%r33, %r30, %r32;
	div.s32 	%r34, %r33, %r17;
	mul.lo.s32 	%r35, %r34, %r17;
	sub.s32 	%r36, %r33, %r35;
	div.s32 	%r37, %r36, %r16;
	mul.lo.s32 	%r38, %r25, %r10;
	mad.lo.s32 	%r39, %r28, %r9, %r38;
	mad.lo.s32 	%r40, %r31, %r49, %r39;
	mad.lo.s32 	%r41, %r34, %r7, %r40;
	mad.lo.s32 	%r42, %r37, %r48, %r41;
	mul.lo.s32 	%r43, %r25, %r15;
	mad.lo.s32 	%r44, %r28, %r14, %r43;
	mad.lo.s32 	%r45, %r31, %r13, %r44;
	mad.lo.s32 	%r46, %r34, %r50, %r45;
	mad.lo.s32 	%r47, %r37, %r11, %r46;
	mul.wide.s32 	%rd7, %r42, 8;
	add.s64 	%rd8, %rd1, %rd7;
	ld.global.f64 	%fd1, [%rd8];
	mul.wide.s32 	%rd9, %r47, 8;
	add.s64 	%rd10, %rd2, %rd9;
	ld.global.f64 	%fd2, [%rd10];
	setp.neu.f64 	%p2, %fd1, %fd2;
	selp.f64 	%fd3, 0d3FF0000000000000, 0d0000000000000000, %p2;
	mul.wide.s32 	%rd11, %r51, 8;
	add.s64 	%rd12, %rd3, %rd11;
	st.global.f64 	[%rd12], %fd3;
	add.s32 	%r51, %r51, %r3;
	setp.lt.s32 	%p3, %r51, %r21;
	@%p3 bra 	$L__BB53_2;
$L__BB53_3:
	ret;

}
	// .globl	_Z11_gt_32_16_3PfS_S_iiiiiiiiii
.visible .entry _Z11_gt_32_16_3PfS_S_iiiiiiiiii(
	.param .u64 .ptr .align 1 _Z11_gt_32_16_3PfS_S_iiiiiiiiii_param_0,
	.param .u64 .ptr .align 1 _Z11_gt_32_16_3PfS_S_iiiiiiiiii_param_1,
	.param .u64 .ptr .align 1 _Z11_gt_32_16_3PfS_S_iiiiiiiiii_param_2,
	.param .u32 _Z11_gt_32_16_3PfS_S_iiiiiiiiii_param_3,
	.param .u32 _Z11_gt_32_16_3PfS_S_iiiiiiiiii_param_4,
	.param .u32 _Z11_gt_32_16_3PfS_S_iiiiiiiiii_param_5,
	.param .u32 _Z11_gt_32_16_3PfS_S_iiiiiiiiii_param_6,
	.param .u32 _Z11_gt_32_16_3PfS_S_iiiiiiiiii_param_7,
	.param .u32 _Z11_gt_32_16_3PfS_S_iiiiiiiiii_param_8,
	.param .u32 _Z11_gt_32_16_3PfS_S_iiiiiiiiii_param_9,
	.param .u32 _Z11_gt_32_16_3PfS_S_iiiiiiiiii_param_10,
	.param .u32 _Z11_gt_32_16_3PfS_S_iiiiiiiiii_param_11,
	.param .u32 _Z11_gt_32_16_3PfS_S_iiiiiiiiii_param_12
)
{
	.reg .pred 	%p<4>;
	.reg .b32 	%r<33>;
	.reg .b32 	%f<4>;
	.reg .b64 	%rd<13>;

	ld.param.u64 	%rd4, [_Z11_gt_32_16_3PfS_S_iiiiiiiiii_param_0];
	ld.param.u64 	%rd5, [_Z11_gt_32_16_3PfS_S_iiiiiiiiii_param_1];
	ld.param.u64 	%rd6, [_Z11_gt_32_16_3PfS_S_iiiiiiiiii_param_2];
	ld.param.u32 	%r6, [_Z11_gt_32_16_3PfS_S_iiiiiiiiii_param_3];
	ld.param.u32 	%r7, [_Z11_gt_32_16_3PfS_S_iiiiiiiiii_param_4];
	ld.param.u32 	%r8, [_Z11_gt_32_16_3PfS_S_iiiiiiiiii_param_5];
	ld.param.u32 	%r9, [_Z11_gt_32_16_3PfS_S_iiiiiiiiii_param_6];
	ld.param.u32 	%r10, [_Z11_gt_32_16_3PfS_S_iiiiiiiiii_param_7];
	ld.param.u32 	%r11, [_Z11_gt_32_16_3PfS_S_iiiiiiiiii_param_8];
	ld.param.u32 	%r12, [_Z11_gt_32_16_3PfS_S_iiiiiiiiii_param_9];
	ld.param.u32 	%r13, [_Z11_gt_32_16_3PfS_S_iiiiiiiiii_param_10];
	ld.param.u32 	%r14, [_Z11_gt_32_16_3PfS_S_iiiiiiiiii_param_11];
	ld.param.u32 	%r15, [_Z11_gt_32_16_3PfS_S_iiiiiiiiii_param_12];
	mov.u32 	%r16, %tid.x;
	mov.u32 	%r17, %ctaid.x;
	mov.u32 	%r1, %ntid.x;
	mad.lo.s32 	%r32, %r17, %r1, %r16;
	setp.ge.s32 	%p1, %r32, %r15;
	@%p1 bra 	$L__BB54_3;
	mov.u32 	%r18, %nctaid.x;
	mul.lo.s32 	%r3, %r1, %r18;
	cvta.to.global.u64 	%rd1, %rd4;
	cvta.to.global.u64 	%rd2, %rd5;
	cvta.to.global.u64 	%rd3, %rd6;
$L__BB54_2:
	div.s32 	%r19, %r32, %r14;
	mul.lo.s32 	%r20, %r19, %r14;
	sub.s32 	%r21, %r32, %r20;
	div.s32 	%r22, %r21, %r13;
	mul.lo.s32 	%r23, %r22, %r13;
	sub.s32 	%r24, %r21, %r23;
	div.s32 	%r25, %r24, %r12;
	mul.lo.s32 	%r26, %r19, %r8;
	mad.lo.s32 	%r27, %r22, %r7, %r26;
	mad.lo.s32 	%r28, %r25, %r6, %r27;
	mul.lo.s32 	%r29, %r19, %r11;
	mad.lo.s32 	%r30, %r22, %r10, %r29;
	mad.lo.s32 	%r31, %r25, %r9, %r30;
	mul.wide.s32 	%rd7, %r28, 4;
	add.s64 	%rd8, %rd1, %rd7;
	ld.global.f32 	%f1, [%rd8];
	mul.wide.s32 	%rd9, %r31, 4;
	add.s64 	%rd10, %rd2, %rd9;
	ld.global.f32 	%f2, [%rd10];
	setp.gt.f32 	%p2, %f1, %f2;
	selp.f32 	%f3, 0f3F800000, 0f00000000, %p2;
	mul.wide.s32 	%rd11, %r32, 4;
	add.s64 	%rd12, %rd3, %rd11;
	st.global.f32 	[%rd12], %f3;
	add.s32 	%r32, %r32, %r3;
	setp.lt.s32 	%p3, %r32, %r15;
	@%p3 bra 	$L__BB54_2;
$L__BB54_3:
	ret;

}
	// .globl	_Z11_gt_64_16_3PdS_S_iiiiiiiiii
.visible .entry _Z11_gt_64_16_3PdS_S_iiiiiiiiii(
	.param .u64 .ptr .align 1 _Z11_gt_64_16_3PdS_S_iiiiiiiiii_param_0,
	.param .u64 .ptr .align 1 _Z11_gt_64_16_3PdS_S_iiiiiiiiii_param_1,
	.param .u64 .ptr .align 1 _Z11_gt_64_16_3PdS_S_iiiiiiiiii_param_2,
	.param .u32 _Z11_gt_64_16_3PdS_S_iiiiiiiiii_param_3,
	.param .u32 _Z11_gt_64_16_3PdS_S_iiiiiiiiii_param_4,
	.param .u32 _Z11_gt_64_16_3PdS_S_iiiiiiiiii_param_5,
	.param .u32 _Z11_gt_64_16_3PdS_S_iiiiiiiiii_param_6,
	.param .u32 _Z11_gt_64_16_3PdS_S_iiiiiiiiii_param_7,
	.param .u32 _Z11_gt_64_16_3PdS_S_iiiiiiiiii_param_8,
	.param .u32 _Z11_gt_64_16_3PdS_S_iiiiiiiiii_param_9,
	.param .u32 _Z11_gt_64_16_3PdS_S_iiiiiiiiii_param_10,
	.param .u32 _Z11_gt_64_16_3PdS_S_iiiiiiiiii_param_11,
	.param .u32 _Z11_gt_64_16_3PdS_S_iiiiiiiiii_param_12
)
{
	.reg .pred 	%p<4>;
	.reg .b32 	%r<33>;
	.reg .b64 	%rd<13>;
	.reg .b64 	%fd<4>;

	ld.param.u64 	%rd4, [_Z11_gt_64_16_3PdS_S_iiiiiiiiii_param_0];
	ld.param.u64 	%rd5, [_Z11_gt_64_16_3PdS_S_iiiiiiiiii_param_1];
	ld.param.u64 	%rd6, [_Z11_gt_64_16_3PdS_S_iiiiiiiiii_param_2];
	ld.param.u32 	%r6, [_Z11_gt_64_16_3PdS_S_iiiiiiiiii_param_3];
	ld.param.u32 	%r7, [_Z11_gt_64_16_3PdS_S_iiiiiiiiii_param_4];
	ld.param.u32 	%r8, [_Z11_gt_64_16_3PdS_S_iiiiiiiiii_param_5];
	ld.param.u32 	%r9, [_Z11_gt_64_16_3PdS_S_iiiiiiiiii_param_6];
	ld.param.u32 	%r10, [_Z11_gt_64_16_3PdS_S_iiiiiiiiii_param_7];
	ld.param.u32 	%r11, [_Z11_gt_64_16_3PdS_S_iiiiiiiiii_param_8];
	ld.param.u32 	%r12, [_Z11_gt_64_16_3PdS_S_iiiiiiiiii_param_9];
	ld.param.u32 	%r13, [_Z11_gt_64_16_3PdS_S_iiiiiiiiii_param_10];
	ld.param.u32 	%r14, [_Z11_gt_64_16_3PdS_S_iiiiiiiiii_param_11];
	ld.param.u32 	%r15, [_Z11_gt_64_16_3PdS_S_iiiiiiiiii_param_12];
	mov.u32 	%r16, %tid.x;
	mov.u32 	%r17, %ctaid.x;
	mov.u32 	%r1, %ntid.x;
	mad.lo.s32 	%r32, %r17, %r1, %r16;
	setp.ge.s32 	%p1, %r32, %r15;
	@%p1 bra 	$L__BB55_3;
	mov.u32 	%r18, %nctaid.x;
	mul.lo.s32 	%r3, %r1, %r18;
	cvta.to.global.u64 	%rd1, %rd4;
	cvta.to.global.u64 	%rd2, %rd5;
	cvta.to.global.u64 	%rd3, %rd6;
$L__BB55_2:
	div.s32 	%r19, %r32, %r14;
	mul.lo.s32 	%r20, %r19, %r14;
	sub.s32 	%r21, %r32, %r20;
	div.s32 	%r22, %r21, %r13;
	mul.lo.s32 	%r23, %r22, %r13;
	sub.s32 	%r24, %r21, %r23;
	div.s32 	%r25, %r24, %r12;
	mul.lo.s32 	%r26, %r19, %r8;
	mad.lo.s32 	%r27, %r22, %r7, %r26;
	mad.lo.s32 	%r28, %r25, %r6, %r27;
	mul.lo.s32 	%r29, %r19, %r11;
	mad.lo.s32 	%r30, %r22, %r10, %r29;
	mad.lo.s32 	%r31, %r25, %r9, %r30;
	mul.wide.s32 	%rd7, %r28, 8;
	add.s64 	%rd8, %rd1, %rd7;
	ld.global.f64 	%fd1, [%rd8];
	mul.wide.s32 	%rd9, %r31, 8;
	add.s64 	%rd10, %rd2, %rd9;
	ld.global.f64 	%fd2, [%rd10];
	setp.gt.f64 	%p2, %fd1, %fd2;
	selp.f64 	%fd3, 0d3FF0000000000000, 0d0000000000000000, %p2;
	mul.wide.s32 	%rd11, %r32, 8;
	add.s64 	%rd12, %rd3, %rd11;
	st.global.f64 	[%rd12], %fd3;
	add.s32 	%r32, %r32, %r3;
	setp.lt.s32 	%p3, %r32, %r15;
	@%p3 bra 	$L__BB55_2;
$L__BB55_3:
	ret;

}
	// .globl	_Z11_gt_32_16_4PfS_S_iiiiiiiiiiiii
.visible .entry _Z11_gt_32_16_4PfS_S_iiiiiiiiiiiii(
	.param .u64 .ptr .align 1 _Z11_gt_32_16_4PfS_S_iiiiiiiiiiiii_param_0,
	.param .u64 .ptr .align 1 _Z11_gt_32_16_4PfS_S_iiiiiiiiiiiii_param_1,
	.param .u64 .ptr .align 1 _Z11_gt_32_16_4PfS_S_iiiiiiiiiiiii_param_2,
	.param .u32 _Z11_gt_32_16_4PfS_S_iiiiiiiiiiiii_param_3,
	.param .u32 _Z11_gt_32_16_4PfS_S_iiiiiiiiiiiii_param_4,
	.param .u32 _Z11_gt_32_16_4PfS_S_iiiiiiiiiiiii_param_5,
	.param .u32 _Z11_gt_32_16_4PfS_S_iiiiiiiiiiiii_param_6,
	.param .u32 _Z11_gt_32_16_4PfS_S_iiiiiiiiiiiii_param_7,
	.param .u32 _Z11_gt_32_16_4PfS_S_iiiiiiiiiiiii_param_8,
	.param .u32 _Z11_gt_32_16_4PfS_S_iiiiiiiiiiiii_param_9,
	.param .u32 _Z11_gt_32_16_4PfS_S_iiiiiiiiiiiii_param_10,
	.param .u32 _Z11_gt_32_16_4PfS_S_iiiiiiiiiiiii_param_11,
	.param .u32 _Z11_gt_32_16_4PfS_S_iiiiiiiiiiiii_param_12,
	.param .u32 _Z11_gt_32_16_4PfS_S_iiiiiiiiiiiii_param_13,
	.param .u32 _Z11_gt_32_16_4PfS_S_iiiiiiiiiiiii_param_14,
	.param .u32 _Z11_gt_32_16_4PfS_S_iiiiiiiiiiiii_param_15
)
{
	.reg .pred 	%p<4>;
	.reg .b32 	%r<41>;
	.reg .b32 	%f<4>;
	.reg .b64 	%rd<13>;

	ld.param.u64 	%rd4, [_Z11_gt_32_16_4PfS_S_iiiiiiiiiiiii_param_0];
	ld.param.u64 	%rd5, [_Z11_gt_32_16_4PfS_S_iiiiiiiiiiiii_param_1];
	ld.param.u64 	%rd6, [_Z11_gt_32_16_4PfS_S_iiiiiiiiiiiii_param_2];
	ld.param.u32 	%r6, [_Z11_gt_32_16_4PfS_S_iiiiiiiiiiiii_param_3];
	ld.param.u32 	%r7, [_Z11_gt_32_16_4PfS_S_iiiiiiiiiiiii_param_4];
	ld.param.u32 	%r8, [_Z11_gt_32_16_4PfS_S_iiiiiiiiiiiii_param_5];
	ld.param.u32 	%r9, [_Z11_gt_32_16_4PfS_S_iiiiiiiiiiiii_param_6];
	ld.param.u32 	%r10, [_Z11_gt_32_16_4PfS_S_iiiiiiiiiiiii_param_7];
	ld.param.u32 	%r11, [_Z11_gt_32_16_4PfS_S_iiiiiiiiiiiii_param_8];
	ld.param.u32 	%r12, [_Z11_gt_32_16_4PfS_S_iiiiiiiiiiiii_param_9];
	ld.param.u32 	%r13, [_Z11_gt_32_16_4PfS_S_iiiiiiiiiiiii_param_10];
	ld.param.u32 	%r14, [_Z11_gt_32_16_4PfS_S_iiiiiiiiiiiii_param_11];
	ld.param.u32 	%r15, [_Z11_gt_32_16_4PfS_S_iiiiiiiiiiiii_param_12];
	ld.param.u32 	%r16, [_Z11_gt_32_16_4PfS_S_iiiiiiiiiiiii_param_13];
	ld.param.u32 	%r17, [_Z11_gt_32_16_4PfS_S_iiiiiiiiiiiii_param_14];
	ld.param.u32 	%r18, [_Z11_gt_32_16_4PfS_S_iiiiiiiiiiiii_param_15];
	mov.u32 	%r19, %tid.x;
	mov.u32 	%r20, %ctaid.x;
	mov.u32 	%r1, %ntid.x;
	mad.lo.s32 	%r40, %r20, %r1, %r19;
	setp.ge.s32 	%p1, %r40, %r18;
	@%p1 bra 	$L__BB56_3;
	mov.u32 	%r21, %nctaid.x;
	mul.lo.s32 	%r3, %r1, %r21;
	cvta.to.global.u64 	%rd1, %rd4;
	cvta.to.global.u64 	%rd2, %rd5;
	cvta.to.global.u64 	%rd3, %rd6;
$L__BB56_2:
	div.s32 	%r22, %r40, %r17;
	mul.lo.s32 	%r23, %r22, %r17;
	sub.s32 	%r24, %r40, %r23;
	div.s32 	%r25, %r24, %r16;
	mul.lo.s32 	%r26, %r25, %r16;
	sub.s32 	%r27, %r24, %r26;
	div.s32 	%r28, %r27, %r15;
	mul.lo.s32 	%r29, %r28, %r15;
	sub.s32 	%r30, %r27, %r29;
	div.s32 	%r31, %r30, %r14;
	mul.lo.s32 	%r32, %r22, %r9;
	mad.lo.s32 	%r33, %r25, %r8, %r32;
	mad.lo.s32 	%r34, %r28, %r7, %r33;
	mad.lo.s32 	%r35, %r31, %r6, %r34;
	mul.lo.s32 	%r36, %r22, %r13;
	mad.lo.s32 	%r37, %r25, %r12, %r36;
	mad.lo.s32 	%r38, %r28, %r11, %r37;
	mad.lo.s32 	%r39, %r31, %r10, %r38;
	mul.wide.s32 	%rd7, %r35, 4;
	add.s64 	%rd8, %rd1, %rd7;
	ld.global.f32 	%f1, [%rd8];
	mul.wide.s32 	%rd9, %r39, 4;
	add.s64 	%rd10, %rd2, %rd9;
	ld.global.f32 	%f2, [%rd10];
	setp.gt.f32 	%p2, %f1, %f2;
	selp.f32 	%f3, 0f3F800000, 0f00000000, %p2;
	mul.wide.s32 	%rd11, %r40, 4;
	add.s64 	%rd12, %rd3, %rd11;
	st.global.f32 	[%rd12], %f3;
	add.s32 	%r40, %r40, %r3;
	setp.lt.s32 	%p3, %r40, %r18;
	@%p3 bra 	$L__BB56_2;
$L__BB56_3:
	ret;

}
	// .globl	_Z11_gt_64_16_4PdS_S_iiiiiiiiiiiii
.visible .entry _Z11_gt_64_16_4PdS_S_iiiiiiiiiiiii(
	.param .u64 .ptr .align 1 _Z11_gt_64_16_4PdS_S_iiiiiiiiiiiii_param_0,
	.param .u64 .ptr .align 1 _Z11_gt_64_16_4PdS_S_iiiiiiiiiiiii_param_1,
	.param .u64 .ptr .align 1 _Z11_gt_64_16_4PdS_S_iiiiiiiiiiiii_param_2,
	.param .u32 _Z11_gt_64_16_4PdS_S_iiiiiiiiiiiii_param_3,
	.param .u32 _Z11_gt_64_16_4PdS_S_iiiiiiiiiiiii_param_4,
	.param .u32 _Z11_gt_64_16_4PdS_S_iiiiiiiiiiiii_param_5,
	.param .u32 _Z11_gt_64_16_4PdS_S_iiiiiiiiiiiii_param_6,
	.param .u32 _Z11_gt_64_16_4PdS_S_iiiiiiiiiiiii_param_7,
	.param .u32 _Z11_gt_64_16_4PdS_S_iiiiiiiiiiiii_param_8,
	.param .u32 _Z11_gt_64_16_4PdS_S_iiiiiiiiiiiii_param_9,
	.param .u32 _Z11_gt_64_16_4PdS_S_iiiiiiiiiiiii_param_10,
	.param .u32 _Z11_gt_64_16_4PdS_S_iiiiiiiiiiiii_param_11,
	.param .u32 _Z11_gt_64_16_4PdS_S_iiiiiiiiiiiii_param_12,
	.param .u32 _Z11_gt_64_16_4PdS_S_iiiiiiiiiiiii_param_13,
	.param .u32 _Z11_gt_64_16_4PdS_S_iiiiiiiiiiiii_param_14,
	.param .u32 _Z11_gt_64_16_4PdS_S_iiiiiiiiiiiii_param_15
)
{
	.reg .pred 	%p<4>;
	.reg .b32 	%r<41>;
	.reg .b64 	%rd<13>;
	.reg .b64 	%fd<4>;

	ld.param.u64 	%rd4, [_Z11_gt_64_16_4PdS_S_iiiiiiiiiiiii_param_0];
	ld.param.u64 	%rd5, [_Z11_gt_64_16_4PdS_S_iiiiiiiiiiiii_param_1];
	ld.param.u64 	%rd6, [_Z11_gt_64_16_4PdS_S_iiiiiiiiiiiii_param_2];
	ld.param.u32 	%r6, [_Z11_gt_64_16_4PdS_S_iiiiiiiiiiiii_param_3];
	ld.param.u32 	%r7, [_Z11_gt_64_16_4PdS_S_iiiiiiiiiiiii_param_4];
	ld.param.u32 	%r8, [_Z11_gt_64_16_4PdS_S_iiiiiiiiiiiii_param_5];
	ld.param.u32 	%r9, [_Z11_gt_64_16_4PdS_S_iiiiiiiiiiiii_param_6];
	ld.param.u32 	%r10, [_Z11_gt_64_16_4PdS_S_iiiiiiiiiiiii_param_7];
	ld.param.u32 	%r11, [_Z11_gt_64_16_4PdS_S_iiiiiiiiiiiii_param_8];
	ld.param.u32 	%r12, [_Z11_gt_64_16_4PdS_S_iiiiiiiiiiiii_param_9];
	ld.param.u32 	%r13, [_Z11_gt_64_16_4PdS_S_iiiiiiiiiiiii_param_10];
	ld.param.u32 	%r14, [_Z11_gt_64_16_4PdS_S_iiiiiiiiiiiii_param_11];
	ld.param.u32 	%r15, [_Z11_gt_64_16_4PdS_S_iiiiiiiiiiiii_param_12];
	ld.param.u32 	%r16, [_Z11_gt_64_16_4PdS_S_iiiiiiiiiiiii_param_13];
	ld.param.u32 	%r17, [_Z11_gt_64_16_4PdS_S_iiiiiiiiiiiii_param_14];
	ld.param.u32 	%r18, [_Z11_gt_64_16_4PdS_S_iiiiiiiiiiiii_param_15];
	mov.u32 	%r19, %tid.x;
	mov.u32 	%r20, %ctaid.x;
	mov.u32 	%r1, %ntid.x;
	mad.lo.s32 	%r40, %r20, %r1, %r19;
	setp.ge.s32 	%p1, %r40, %r18;
	@%p1 bra 	$L__BB57_3;
	mov.u32 	%r21, %nctaid.x;
	mul.lo.s32 	%r3, %r1, %r21;
	cvta.to.global.u64 	%rd1, %rd4;
	cvta.to.global.u64 	%rd2, %rd5;
	cvta.to.global.u64 	%rd3, %rd6;
$L__BB57_2:
	div.s32 	%r22, %r40, %r17;
	mul.lo.s32 	%r23, %r22, %r17;
	sub.s32 	%r24, %r40, %r23;
	div.s32 	%r25, %r24, %r16;
	mul.lo.s32 	%r26, %r25, %r16;
	sub.s32 	%r27, %r24, %r26;
	div.s32 	%r28, %r27, %r15;
	mul.lo.s32 	%r29, %r28, %r15;
	sub.s32 	%r30, %r27, %r29;
	div.s32 	%r31, %r30, %r14;
	mul.lo.s32 	%r32, %r22, %r9;
	mad.lo.s32 	%r33, %r25, %r8, %r32;
	mad.lo.s32 	%r34, %r28, %r7, %r33;
	mad.lo.s32 	%r35, %r31, %r6, %r34;
	mul.lo.s32 	%r36, %r22, %r13;
	mad.lo.s32 	%r37, %r25, %r12, %r36;
	mad.lo.s32 	%r38, %r28, %r11, %r37;
	mad.lo.s32 	%r39, %r31, %r10, %r38;
	mul.wide.s32 	%rd7, %r35, 8;
	add.s64 	%rd8, %rd1, %rd7;
	ld.global.f64 	%fd1, [%rd8];
	mul.wide.s32 	%rd9, %r39, 8;
	add.s64 	%rd10, %rd2, %rd9;
	ld.global.f64 	%fd2, [%rd10];
	setp.gt.f64 	%p2, %fd1, %fd2;
	selp.f64 	%fd3, 0d3FF0000000000000, 0d0000000000000000, %p2;
	mul.wide.s32 	%rd11, %r40, 8;
	add.s64 	%rd12, %rd3, %rd11;
	st.global.f64 	[%rd12], %fd3;
	add.s32 	%r40, %r40, %r3;
	setp.lt.s32 	%p3, %r40, %r18;
	@%p3 bra 	$L__BB57_2;
$L__BB57_3:
	ret;

}
	// .globl	_Z11_gt_32_16_5PfS_S_iiiiiiiiiiiiiiii
.visible .entry _Z11_gt_32_16_5PfS_S_iiiiiiiiiiiiiiii(
	.param .u64 .ptr .align 1 _Z11_gt_32_16_5PfS_S_iiiiiiiiiiiiiiii_param_0,
	.param .u64 .ptr .align 1 _Z11_gt_32_16_5PfS_S_iiiiiiiiiiiiiiii_param_1,
	.param .u64 .ptr .align 1 _Z11_gt_32_16_5PfS_S_iiiiiiiiiiiiiiii_param_2,
	.param .u32 _Z11_gt_32_16_5PfS_S_iiiiiiiiiiiiiiii_param_3,
	.param .u32 _Z11_gt_32_16_5PfS_S_iiiiiiiiiiiiiiii_param_4,
	.param .u32 _Z11_gt_32_16_5PfS_S_iiiiiiiiiiiiiiii_param_5,
	.param .u32 _Z11_gt_32_16_5PfS_S_iiiiiiiiiiiiiiii_param_6,
	.param .u32 _Z11_gt_32_16_5PfS_S_iiiiiiiiiiiiiiii_param_7,
	.param .u32 _Z11_gt_32_16_5PfS_S_iiiiiiiiiiiiiiii_param_8,
	.param .u32 _Z11_gt_32_16_5PfS_S_iiiiiiiiiiiiiiii_param_9,
	.param .u32 _Z11_gt_32_16_5PfS_S_iiiiiiiiiiiiiiii_param_10,
	.param .u32 _Z11_gt_32_16_5PfS_S_iiiiiiiiiiiiiiii_param_11,
	.param .u32 _Z11_gt_32_16_5PfS_S_iiiiiiiiiiiiiiii_param_12,
	.param .u32 _Z11_gt_32_16_5PfS_S_iiiiiiiiiiiiiiii_param_13,
	.param .u32 _Z11_gt_32_16_5PfS_S_iiiiiiiiiiiiiiii_param_14,
	.param .u32 _Z11_gt_32_16_5PfS_S_iiiiiiiiiiiiiiii_param_15,
	.param .u32 _Z11_gt_32_16_5PfS_S_iiiiiiiiiiiiiiii_param_16,
	.param .u32 _Z11_gt_32_16_5PfS_S_iiiiiiiiiiiiiiii_param_17,
	.param .u32 _Z11_gt_32_16_5PfS_S_iiiiiiiiiiiiiiii_param_18
)
{
	.reg .pred 	%p<4>;
	.reg .b32 	%r<52>;
	.reg .b32 	%f<4>;
	.reg .b64 	%rd<13>;

	ld.param.u64 	%rd4, [_Z11_gt_32_16_5PfS_S_iiiiiiiiiiiiiiii_param_0];
	ld.param.u64 	%rd5, [_Z11_gt_32_16_5PfS_S_iiiiiiiiiiiiiiii_param_1];
	ld.param.u64 	%rd6, [_Z11_gt_32_16_5PfS_S_iiiiiiiiiiiiiiii_param_2];
	ld.param.u32 	%r7, [_Z11_gt_32_16_5PfS_S_iiiiiiiiiiiiiiii_param_4];
	ld.param.u32 	%r9, [_Z11_gt_32_16_5PfS_S_iiiiiiiiiiiiiiii_param_6];
	ld.param.u32 	%r10, [_Z11_gt_32_16_5PfS_S_iiiiiiiiiiiiiiii_param_7];
	ld.param.u32 	%r11, [_Z11_gt_32_16_5PfS_S_iiiiiiiiiiiiiiii_param_8];
	ld.param.u32 	%r13, [_Z11_gt_32_16_5PfS_S_iiiiiiiiiiiiiiii_param_10];
	ld.param.u32 	%r14, [_Z11_gt_32_16_5PfS_S_iiiiiiiiiiiiiiii_param_11];
	ld.param.u32 	%r15, [_Z11_gt_32_16_5PfS_S_iiiiiiiiiiiiiiii_param_12];
	ld.param.u32 	%r16, [_Z11_gt_32_16_5PfS_S_iiiiiiiiiiiiiiii_param_13];
	ld.param.u32 	%r17, [_Z11_gt_32_16_5PfS_S_iiiiiiiiiiiiiiii_param_14];
	ld.param.u32 	%r18, [_Z11_gt_32_16_5PfS_S_iiiiiiiiiiiiiiii_param_15];
	ld.param.u32 	%r19, [_Z11_gt_32_16_5PfS_S_iiiiiiiiiiiiiiii_param_16];
	ld.param.u32 	%r20, [_Z11_gt_32_16_5PfS_S_iiiiiiiiiiiiiiii_param_17];
	ld.param.u32 	%r21, [_Z11_gt_32_16_5PfS_S_iiiiiiiiiiiiiiii_param_18];
	mov.u32 	%r22, %tid.x;
	mov.u32 	%r23, %ctaid.x;
	mov.u32 	%r1, %ntid.x;
	mad.lo.s32 	%r51, %r23, %r1, %r22;
	setp.ge.s32 	%p1, %r51, %r21;
	@%p1 bra 	$L__BB58_3;
	mov.u32 	%r24, %nctaid.x;
	mul.lo.s32 	%r3, %r1, %r24;
	cvta.to.global.u64 	%rd1, %rd4;
	cvta.to.global.u64 	%rd2, %rd5;
	cvta.to.global.u64 	%rd3, %rd6;
$L__BB58_2:
	ld.param.u32 	%r50, [_Z11_gt_32_16_5PfS_S_iiiiiiiiiiiiiiii_param_9];
	ld.param.u32 	%r49, [_Z11_gt_32_16_5PfS_S_iiiiiiiiiiiiiiii_param_5];
	ld.param.u32 	%r48, [_Z11_gt_32_16_5PfS_S_iiiiiiiiiiiiiiii_param_3];
	div.s32 	%r25, %r51, %r20;
	mul.lo.s32 	%r26, %r25, %r20;
	sub.s32 	%r27, %r51, %r26;
	div.s32 	%r28, %r27, %r19;
	mul.lo.s32 	%r29, %r28, %r19;
	sub.s32 	%r30, %r27, %r29;
	div.s32 	%r31, %r30, %r18;
	mul.lo.s32 	%r32, %r31, %r18;
	sub.s32 	%r33, %r30, %r32;
	div.s32 	%r34, %r33, %r17;
	mul.lo.s32 	%r35, %r34, %r17;
	sub.s32 	%r36, %r33, %r35;
	div.s32 	%r37, %r36, %r16;
	mul.lo.s32 	%r38, %r25, %r10;
	mad.lo.s32 	%r39, %r28, %r9, %r38;
	mad.lo.s32 	%r40, %r31, %r49, %r39;
	mad.lo.s32 	%r41, %r34, %r7, %r40;
	mad.lo.s32 	%r42, %r37, %r48, %r41;
	mul.lo.s32 	%r43, %r25, %r15;
	mad.lo.s32 	%r44, %r28, %r14, %r43;
	mad.lo.s32 	%r45, %r31, %r13, %r44;
	mad.lo.s32 	%r46, %r34, %r50, %r45;
	mad.lo.s32 	%r47, %r37, %r11, %r46;
	mul.wide.s32 	%rd7, %r42, 4;
	add.s64 	%rd8, %rd1, %rd7;
	ld.global.f32 	%f1, [%rd8];
	mul.wide.s32 	%rd9, %r47, 4;
	add.s64 	%rd10, %rd2, %rd9;
	ld.global.f32 	%f2, [%rd10];
	setp.gt.f32 	%p2, %f1, %f2;
	selp.f32 	%f3, 0f3F800000, 0f00000000, %p2;
	mul.wide.s32 	%rd11, %r51, 4;
	add.s64 	%rd12, %rd3, %rd11;
	st.global.f32 	[%rd12], %f3;
	add.s32 	%r51, %r51, %r3;
	setp.lt.s32 	%p3, %r51, %r21;
	@%p3 bra 	$L__BB58_2;
$L__BB58_3:
	ret;

}
	// .globl	_Z11_gt_64_16_5PdS_S_iiiiiiiiiiiiiiii
.visible .entry _Z11_gt_64_16_5PdS_S_iiiiiiiiiiiiiiii(
	.param .u64 .ptr .align 1 _Z11_gt_64_16_5PdS_S_iiiiiiiiiiiiiiii_param_0,
	.param .u64 .ptr .align 1 _Z11_gt_64_16_5PdS_S_iiiiiiiiiiiiiiii_param_1,
	.param .u64 .ptr .align 1 _Z11_gt_64_16_5PdS_S_iiiiiiiiiiiiiiii_param_2,
	.param .u32 _Z11_gt_64_16_5PdS_S_iiiiiiiiiiiiiiii_param_3,
	.param .u32 _Z11_gt_64_16_5PdS_S_iiiiiiiiiiiiiiii_param_4,
	.param .u32 _Z11_gt_64_16_5PdS_S_iiiiiiiiiiiiiiii_param_5,
	.param .u32 _Z11_gt_64_16_5PdS_S_iiiiiiiiiiiiiiii_param_6,
	.param .u32 _Z11_gt_64_16_5PdS_S_iiiiiiiiiiiiiiii_param_7,
	.param .u32 _Z11_gt_64_16_5PdS_S_iiiiiiiiiiiiiiii_param_8,
	.param .u32 _Z11_gt_64_16_5PdS_S_iiiiiiiiiiiiiiii_param_9,
	.param .u32 _Z11_gt_64_16_5PdS_S_iiiiiiiiiiiiiiii_param_10,
	.param .u32 _Z11_gt_64_16_5PdS_S_iiiiiiiiiiiiiiii_param_11,
	.param .u32 _Z11_gt_64_16_5PdS_S_iiiiiiiiiiiiiiii_param_12,
	.param .u32 _Z11_gt_64_16_5PdS_S_iiiiiiiiiiiiiiii_param_13,
	.param .u32 _Z11_gt_64_16_5PdS_S_iiiiiiiiiiiiiiii_param_14,
	.param .u32 _Z11_gt_64_16_5PdS_S_iiiiiiiiiiiiiiii_param_15,
	.param .u32 _Z11_gt_64_16_5PdS_S_iiiiiiiiiiiiiiii_param_16,
	.param .u32 _Z11_gt_64_16_5PdS_S_iiiiiiiiiiiiiiii_param_17,
	.param .u32 _Z11_gt_64_16_5PdS_S_iiiiiiiiiiiiiiii_param_18
)
{
	.reg .pred 	%p<4>;
	.reg .b32 	%r<52>;
	.reg .b64 	%rd<13>;
	.reg .b64 	%fd<4>;

	ld.param.u64 	%rd4, [_Z11_gt_64_16_5PdS_S_iiiiiiiiiiiiiiii_param_0];
	ld.param.u64 	%rd5, [_Z11_gt_64_16_5PdS_S_iiiiiiiiiiiiiiii_param_1];
	ld.param.u64 	%rd6, [_Z11_gt_64_16_5PdS_S_iiiiiiiiiiiiiiii_param_2];
	ld.param.u32 	%r7, [_Z11_gt_64_16_5PdS_S_iiiiiiiiiiiiiiii_param_4];
	ld.param.u32 	%r9, [_Z11_gt_64_16_5PdS_S_iiiiiiiiiiiiiiii_param_6];
	ld.param.u32 	%r10, [_Z11_gt_64_16_5PdS_S_iiiiiiiiiiiiiiii_param_7];
	ld.param.u32 	%r11, [_Z11_gt_64_16_5PdS_S_iiiiiiiiiiiiiiii_param_8];
	ld.param.u32 	%r13, [_Z11_gt_64_16_5PdS_S_iiiiiiiiiiiiiiii_param_10];
	ld.param.u32 	%r14, [_Z11_gt_64_16_5PdS_S_iiiiiiiiiiiiiiii_param_11];
	ld.param.u32 	%r15, [_Z11_gt_64_16_5PdS_S_iiiiiiiiiiiiiiii_param_12];
	ld.param.u32 	%r16, [_Z11_gt_64_16_5PdS_S_iiiiiiiiiiiiiiii_param_13];
	ld.param.u32 	%r17, [_Z11_gt_64_16_5PdS_S_iiiiiiiiiiiiiiii_param_14];
	ld.param.u32 	%r18, [_Z11_gt_64_16_5PdS_S_iiiiiiiiiiiiiiii_param_15];
	ld.param.u32 	%r19, [_Z11_gt_64_16_5PdS_S_iiiiiiiiiiiiiiii_param_16];
	ld.param.u32 	%r20, [_Z11_gt_64_16_5PdS_S_iiiiiiiiiiiiiiii_param_17];
	ld.param.u32 	%r21, [_Z11_gt_64_16_5PdS_S_iiiiiiiiiiiiiiii_param_18];
	mov.u32 	%r22, %tid.x;
	mov.u32 	%r23, %ctaid.x;
	mov.u32 	%r1, %ntid.x;
	mad.lo.s32 	%r51, %r23, %r1, %r22;
	setp.ge.s32 	%p1, %r51, %r21;
	@%p1 bra 	$L__BB59_3;
	mov.u32 	%r24, %nctaid.x;
	mul.lo.s32 	%r3, %r1, %r24;
	cvta.to.global.u64 	%rd1, %rd4;
	cvta.to.global.u64 	%rd2, %rd5;
	cvta.to.global.u64 	%rd3, %rd6;
$L__BB59_2:
	ld.param.u32 	%r50, [_Z11_gt_64_16_5PdS_S_iiiiiiiiiiiiiiii_param_9];
	ld.param.u32 	%r49, [_Z11_gt_64_16_5PdS_S_iiiiiiiiiiiiiiii_param_5];
	ld.param.u32 	%r48, [_Z11_gt_64_16_5PdS_S_iiiiiiiiiiiiiiii_param_3];
	div.s32 	%r25, %r51, %r20;
	mul.lo.s32 	%r26, %r25, %r20;
	sub.s32 	%r27, %r51, %r26;
	div.s32 	%r28, %r27, %r19;
	mul.lo.s32 	%r29, %r28, %r19;
	sub.s32 	%r30, %r27, %r29;
	div.s32 	%r31, %r30, %r18;
	mul.lo.s32 	%r32, %r31, %r18;
	sub.s32 	%r33, %r30, %r32;
	div.s32 	%r34, %r33, %r17;
	mul.lo.s32 	%r35, %r34, %r17;
	sub.s32 	%r36, %r33, %r35;
	div.s32 	%r37, %r36, %r16;
	mul.lo.s32 	%r38, %r25, %r10;
	mad.lo.s32 	%r39, %r28, %r9, %r38;
	mad.lo.s32 	%r40, %r31, %r49, %r39;
	mad.lo.s32 	%r41, %r34, %r7, %r40;
	mad.lo.s32 	%r42, %r37, %r48, %r41;
	mul.lo.s32 	%r43, %r25, %r15;
	mad.lo.s32 	%r44, %r28, %r14, %r43;
	mad.lo.s32 	%r45, %r31, %r13, %r44;
	mad.lo.s32 	%r46, %r34, %r50, %r45;
	mad.lo.s32 	%r47, %r37, %r11, %r46;
	mul.wide.s32 	%rd7, %r42, 8;
	add.s64 	%rd8, %rd1, %rd7;
	ld.global.f64 	%fd1, [%rd8];
	mul.wide.s32 	%rd9, %r47, 8;
	add.s64 	%rd10, %rd2, %rd9;
	ld.global.f64 	%fd2, [%rd10];
	setp.gt.f64 	%p2, %fd1, %fd2;
	selp.f64 	%fd3, 0d3FF0000000000000, 0d0000000000000000, %p2;
	mul.wide.s32 	%rd11, %r51, 8;
	add.s64 	%rd12, %rd3, %rd11;
	st.global.f64 	[%rd12], %fd3;
	add.s32 	%r51, %r51, %r3;
	setp.lt.s32 	%p3, %r51, %r21;
	@%p3 bra 	$L__BB59_2;
$L__BB59_3:
	ret;

}
	// .globl	_Z11_ge_32_16_3PfS_S_iiiiiiiiii
.visible .entry _Z11_ge_32_16_3PfS_S_iiiiiiiiii(
	.param .u64 .ptr .align 1 _Z11_ge_32_16_3PfS_S_iiiiiiiiii_param_0,
	.param .u64 .ptr .align 1 _Z11_ge_32_16_3PfS_S_iiiiiiiiii_param_1,
	.param .u64 .ptr .align 1 _Z11_ge_32_16_3PfS_S_iiiiiiiiii_param_2,
	.param .u32 _Z11_ge_32_16_3PfS_S_iiiiiiiiii_param_3,
	.param .u32 _Z11_ge_32_16_3PfS_S_iiiiiiiiii_param_4,
	.param .u32 _Z11_ge_32_16_3PfS_S_iiiiiiiiii_param_5,
	.param .u32 _Z11_ge_32_16_3PfS_S_iiiiiiiiii_param_6,
	.param .u32 _Z11_ge_32_16_3PfS_S_iiiiiiiiii_param_7,
	.param .u32 _Z11_ge_32_16_3PfS_S_iiiiiiiiii_param_8,
	.param .u32 _Z11_ge_32_16_3PfS_S_iiiiiiiiii_param_9,
	.param .u32 _Z11_ge_32_16_3PfS_S_iiiiiiiiii_param_10,
	.param .u32 _Z11_ge_32_16_3PfS_S_iiiiiiiiii_param_11,
	.param .u32 _Z11_ge_32_16_3PfS_S_iiiiiiiiii_param_12
)
{
	.reg .pred 	%p<4>;
	.reg .b32 	%r<33>;
	.reg .b32 	%f<4>;
	.reg .b64 	%rd<13>;

	ld.param.u64 	%rd4, [_Z11_ge_32_16_3PfS_S_iiiiiiiiii_param_0];
	ld.param.u64 	%rd5, [_Z11_ge_32_16_3PfS_S_iiiiiiiiii_param_1];
	ld.param.u64 	%rd6, [_Z11_ge_32_16_3PfS_S_iiiiiiiiii_param_2];
	ld.param.u32 	%r6, [_Z11_ge_32_16_3PfS_S_iiiiiiiiii_param_3];
	ld.param.u32 	%r7, [_Z11_ge_32_16_3PfS_S_iiiiiiiiii_param_4];
	ld.param.u32 	%r8, [_Z11_ge_32_16_3PfS_S_iiiiiiiiii_param_5];
	ld.param.u32 	%r9, [_Z11_ge_32_16_3PfS_S_iiiiiiiiii_param_6];
	ld.param.u32 	%r10, [_Z11_ge_32_16_3PfS_S_iiiiiiiiii_param_7];
	ld.param.u32 	%r11, [_Z11_ge_32_16_3PfS_S_iiiiiiiiii_param_8];
	ld.param.u32 	%r12, [_Z11_ge_32_16_3PfS_S_iiiiiiiiii_param_9];
	ld.param.u32 	%r13, [_Z11_ge_32_16_3PfS_S_iiiiiiiiii_param_10];
	ld.param.u32 	%r14, [_Z11_ge_32_16_3PfS_S_iiiiiiiiii_param_11];
	ld.param.u32 	%r15, [_Z11_ge_32_16_3PfS_S_iiiiiiiiii_param_12];
	mov.u32 	%r16, %tid.x;
	mov.u32 	%r17, %ctaid.x;
	mov.u32 	%r1, %ntid.x;
	mad.lo.s32 	%r32, %r17, %r1, %r16;
	setp.ge.s32 	%p1, %r32, %r15;
	@%p1 bra 	$L__BB60_3;
	mov.u32 	%r18, %nctaid.x;
	mul.lo.s32 	%r3, %r1, %r18;
	cvta.to.global.u64 	%rd1, %rd4;
	cvta.to.global.u64 	%rd2, %rd5;
	cvta.to.global.u64 	%rd3, %rd6;
$L__BB60_2:
	div.s32 	%r19, %r32, %r14;
	mul.lo.s32 	%r20, %r19, %r14;
	sub.s32 	%r21, %r32, %r20;
	div.s32 	%r22, %r21, %r13;
	mul.lo.s32 	%r23, %r22, %r13;
	sub.s32 	%r24, %r21, %r23;
	div.s32 	%r25, %r24, %r12;
	mul.lo.s32 	%r26, %r19, %r8;
	mad.lo.s32 	%r27, %r22, %r7, %r26;
	mad.lo.s32 	%r28, %r25, %r6, %r27;
	mul.lo.s32 	%r29, %r19, %r11;
	mad.lo.s32 	%r30, %r22, %r10, %r29;
	mad.lo.s32 	%r31, %r25, %r9, %r30;
	mul.wide.s32 	%rd7, %r28, 4;
	add.s64 	%rd8, %rd1, %rd7;
	ld.global.f32 	%f1, [%rd8];
	mul.wide.s32 	%rd9, %r31, 4;
	add.s64 	%rd10, %rd2, %rd9;
	ld.global.f32 	%f2, [%rd10];
	setp.ge.f32 	%p2, %f1, %f2;
	selp.f32 	%f3, 0f3F800000, 0f00000000, %p2;
	mul.wide.s32 	%rd11, %r32, 4;
	add.s64 	%rd12, %rd3, %rd11;
	st.global.f32 	[%rd12], %f3;
	add.s32 	%r32, %r32, %r3;
	setp.lt.s32 	%p3, %r32, %r15;
	@%p3 bra 	$L__BB60_2;
$L__BB60_3:
	ret;

}
	// .globl	_Z11_ge_64_16_3PdS_S_iiiiiiiiii
.visible .entry _Z11_ge_64_16_3PdS_S_iiiiiiiiii(
	.param .u64 .ptr .align 1 _Z11_ge_64_16_3PdS_S_iiiiiiiiii_param_0,
	.param .u64 .ptr .align 1 _Z11_ge_64_16_3PdS_S_iiiiiiiiii_param_1,
	.param .u64 .ptr .align 1 _Z11_ge_64_16_3PdS_S_iiiiiiiiii_param_2,
	.param .u32 _Z11_ge_64_16_3PdS_S_iiiiiiiiii_param_3,
	.param .u32 _Z11_ge_64_16_3PdS_S_iiiiiiiiii_param_4,
	.param .u32 _Z11_ge_64_16_3PdS_S_iiiiiiiiii_param_5,
	.param .u32 _Z11_ge_64_16_3PdS_S_iiiiiiiiii_param_6,
	.param .u32 _Z11_ge_64_16_3PdS_S_iiiiiiiiii_param_7,
	.param .u32 _Z11_ge_64_16_3PdS_S_iiiiiiiiii_param_8,
	.param .u32 _Z11_ge_64_16_3PdS_S_iiiiiiiiii_param_9,
	.param .u32 _Z11_ge_64_16_3PdS_S_iiiiiiiiii_param_10,
	.param .u32 _Z11_ge_64_16_3PdS_S_iiiiiiiiii_param_11,
	.param .u32 _Z11_ge_64_16_3PdS_S_iiiiiiiiii_param_12
)
{
	.reg .pred 	%p<4>;
	.reg .b32 	%r<33>;
	.reg .b64 	%rd<13>;
	.reg .b64 	%fd<4>;

	ld.param.u64 	%rd4, [_Z11_ge_64_16_3PdS_S_iiiiiiiiii_param_0];
	ld.param.u64 	%rd5, [_Z11_ge_64_16_3PdS_S_iiiiiiiiii_param_1];
	ld.param.u64 	%rd6, [_Z11_ge_64_16_3PdS_S_iiiiiiiiii_param_2];
	ld.param.u32 	%r6, [_Z11_ge_64_16_3PdS_S_iiiiiiiiii_param_3];
	ld.param.u32 	%r7, [_Z11_ge_64_16_3PdS_S_iiiiiiiiii_param_4];
	ld.param.u32 	%r8, [_Z11_ge_64_16_3PdS_S_iiiiiiiiii_param_5];
	ld.param.u32 	%r9, [_Z11_ge_64_16_3PdS_S_iiiiiiiiii_param_6];
	ld.param.u32 	%r10, [_Z11_ge_64_16_3PdS_S_iiiiiiiiii_param_7];
	ld.param.u32 	%r11, [_Z11_ge_64_16_3PdS_S_iiiiiiiiii_param_8];
	ld.param.u32 	%r12, [_Z11_ge_64_16_3PdS_S_iiiiiiiiii_param_9];
	ld.param.u32 	%r13, [_Z11_ge_64_16_3PdS_S_iiiiiiiiii_param_10];
	ld.param.u32 	%r14, [_Z11_ge_64_16_3PdS_S_iiiiiiiiii_param_11];
	ld.param.u32 	%r15, [_Z11_ge_64_16_3PdS_S_iiiiiiiiii_param_12];
	mov.u32 	%r16, %tid.x;
	mov.u32 	%r17, %ctaid.x;
	mov.u32 	%r1, %ntid.x;
	mad.lo.s32 	%r32, %r17, %r1, %r16;
	setp.ge.s32 	%p1, %r32, %r15;
	@%p1 bra 	$L__BB61_3;
	mov.u32 	%r18, %nctaid.x;
	mul.lo.s32 	%r3, %r1, %r18;
	cvta.to.global.u64 	%rd1, %rd4;
	cvta.to.global.u64 	%rd2, %rd5;
	cvta.to.global.u64 	%rd3, %rd6;
$L__BB61_2:
	div.s32 	%r19, %r32, %r14;
	mul.lo.s32 	%r20, %r19, %r14;
	sub.s32 	%r21, %r32, %r20;
	div.s32 	%r22, %r21, %r13;
	mul.lo.s32 	%r23, %r22, %r13;
	sub.s32 	%r24, %r21, %r23;
	div.s32 	%r25, %r24, %r12;
	mul.lo.s32 	%r26, %r19, %r8;
	mad.lo.s32 	%r27, %r22, %r7, %r26;
	mad.lo.s32 	%r28, %r25, %r6, %r27;
	mul.lo.s32 	%r29, %r19, %r11;
	mad.lo.s32 	%r30, %r22, %r10, %r29;
	mad.lo.s32 	%r31, %r25, %r9, %r30;
	mul.wide.s32 	%rd7, %r28, 8;
	add.s64 	%rd8, %rd1, %rd7;
	ld.global.f64 	%fd1, [%rd8];
	mul.wide.s32 	%rd9, %r31, 8;
	add.s64 	%rd10, %rd2, %rd9;
	ld.global.f64 	%fd2, [%rd10];
	setp.ge.f64 	%p2, %fd1, %fd2;
	selp.f64 	%fd3, 0d3FF0000000000000, 0d0000000000000000, %p2;
	mul.wide.s32 	%rd11, %r32, 8;
	add.s64 	%rd12, %rd3, %rd11;
	st.global.f64 	[%rd12], %fd3;
	add.s32 	%r32, %r32, %r3;
	setp.lt.s32 	%p3, %r32, %r15;
	@%p3 bra 	$L__BB61_2;
$L__BB61_3:
	ret;

}
	// .globl	_Z11_ge_32_16_4PfS_S_iiiiiiiiiiiii
.visible .entry _Z11_ge_32_16_4PfS_S_iiiiiiiiiiiii(
	.param .u64 .ptr .align 1 _Z11_ge_32_16_4PfS_S_iiiiiiiiiiiii_param_0,
	.param .u64 .ptr .align 1 _Z11_ge_32_16_4PfS_S_iiiiiiiiiiiii_param_1,
	.param .u64 .ptr .align 1 _Z11_ge_32_16_4PfS_S_iiiiiiiiiiiii_param_2,
	.param .u32 _Z11_ge_32_16_4PfS_S_iiiiiiiiiiiii_param_3,
	.param .u32 _Z11_ge_32_16_4PfS_S_iiiiiiiiiiiii_param_4,
	.param .u32 _Z11_ge_32_16_4PfS_S_iiiiiiiiiiiii_param_5,
	.param .u32 _Z11_ge_32_16_4PfS_S_iiiiiiiiiiiii_param_6,
	.param .u32 _Z11_ge_32_16_4PfS_S_iiiiiiiiiiiii_param_7,
	.param .u32 _Z11_ge_32_16_4PfS_S_iiiiiiiiiiiii_param_8,
	.param .u32 _Z11_ge_32_16_4PfS_S_iiiiiiiiiiiii_param_9,
	.param .u32 _Z11_ge_32_16_4PfS_S_iiiiiiiiiiiii_param_10,
	.param .u32 _Z11_ge_32_16_4PfS_S_iiiiiiiiiiiii_param_11,
	.param .u32 _Z11_ge_32_16_4PfS_S_iiiiiiiiiiiii_param_12,
	.param .u32 _Z11_ge_32_16_4PfS_S_iiiiiiiiiiiii_param_13,
	.param .u32 _Z11_ge_32_16_4PfS_S_iiiiiiiiiiiii_param_14,
	.param .u32 _Z11_ge_32_16_4PfS_S_iiiiiiiiiiiii_param_15
)
{
	.reg .pred 	%p<4>;
	.reg .b32 	%r<41>;
	.reg .b32 	%f<4>;
	.reg .b64 	%rd<13>;

	ld.param.u64 	%rd4, [_Z11_ge_32_16_4PfS_S_iiiiiiiiiiiii_param_0];
	ld.param.u64 	%rd5, [_Z11_ge_32_16_4PfS_S_iiiiiiiiiiiii_param_1];
	ld.param.u64 	%rd6, [_Z11_ge_32_16_4PfS_S_iiiiiiiiiiiii_param_2];
	ld.param.u32 	%r6, [_Z11_ge_32_16_4PfS_S_iiiiiiiiiiiii_param_3];
	ld.param.u32 	%r7, [_Z11_ge_32_16_4PfS_S_iiiiiiiiiiiii_param_4];
	ld.param.u32 	%r8, [_Z11_ge_32_16_4PfS_S_iiiiiiiiiiiii_param_5];
	ld.param.u32 	%r9, [_Z11_ge_32_16_4PfS_S_iiiiiiiiiiiii_param_6];
	ld.param.u32 	%r10, [_Z11_ge_32_16_4PfS_S_iiiiiiiiiiiii_param_7];
	ld.param.u32 	%r11, [_Z11_ge_32_16_4PfS_S_iiiiiiiiiiiii_param_8];
	ld.param.u32 	%r12, [_Z11_ge_32_16_4PfS_S_iiiiiiiiiiiii_param_9];
	ld.param.u32 	%r13, [_Z11_ge_32_16_4PfS_S_iiiiiiiiiiiii_param_10];
	ld.param.u32 	%r14, [_Z11_ge_32_16_4PfS_S_iiiiiiiiiiiii_param_11];
	ld.param.u32 	%r15, [_Z11_ge_32_16_4PfS_S_iiiiiiiiiiiii_param_12];
	ld.param.u32 	%r16, [_Z11_ge_32_16_4PfS_S_iiiiiiiiiiiii_param_13];
	ld.param.u32 	%r17, [_Z11_ge_32_16_4PfS_S_iiiiiiiiiiiii_param_14];
	ld.param.u32 	%r18, [_Z11_ge_32_16_4PfS_S_iiiiiiiiiiiii_param_15];
	mov.u32 	%r19, %tid.x;
	mov.u32 	%r20, %ctaid.x;
	mov.u32 	%r1, %ntid.x;
	mad.lo.s32 	%r40, %r20, %r1, %r19;
	setp.ge.s32 	%p1, %r40, %r18;
	@%p1 bra 	$L__BB62_3;
	mov.u32 	%r21, %nctaid.x;
	mul.lo.s32 	%r3, %r1, %r21;
	cvta.to.global.u64 	%rd1, %rd4;
	cvta.to.global.u64 	%rd2, %rd5;
	cvta.to.global.u64 	%rd3, %rd6;
$L__BB62_2:
	div.s32 	%r22, %r40, %r17;
	mul.lo.s32 	%r23, %r22, %r17;
	sub.s32 	%r24, %r40, %r23;
	div.s32 	%r25, %r24, %r16;
	mul.lo.s32 	%r26, %r25, %r16;
	sub.s32 	%r27, %r24, %r26;
	div.s32 	%r28, %r27, %r15;
	mul.lo.s32 	%r29, %r28, %r15;
	sub.s32 	%r30, %r27, %r29;
	div.s32 	%r31, %r30, %r14;
	mul.lo.s32 	%r32, %r22, %r9;
	mad.lo.s32 	%r33, %r25, %r8, %r32;
	mad.lo.s32 	%r34, %r28, %r7, %r33;
	mad.lo.s32 	%r35, %r31, %r6, %r34;
	mul.lo.s32 	%r36, %r22, %r13;
	mad.lo.s32 	%r37, %r25, %r12, %r36;
	mad.lo.s32 	%r38, %r28, %r11, %r37;
	mad.lo.s32 	%r39, %r31, %r10, %r38;
	mul.wide.s32 	%rd7, %r35, 4;
	add.s64 	%rd8, %rd1, %rd7;
	ld.global.f32 	%f1, [%rd8];
	mul.wide.s32 	%rd9, %r39, 4;
	add.s64 	%rd10, %rd2, %rd9;
	ld.global.f32 	%f2, [%rd10];
	setp.ge.f32 	%p2, %f1, %f2;
	selp.f32 	%f3, 0f3F800000, 0f00000000, %p2;
	mul.wide.s32 	%rd11, %r40, 4;
	add.s64 	%rd12, %rd3, %rd11;
	st.global.f32 	[%rd12], %f3;
	add.s32 	%r40, %r40, %r3;
	setp.lt.s32 	%p3, %r40, %r18;
	@%p3 bra 	$L__BB62_2;
$L__BB62_3:
	ret;

}
	// .globl	_Z11_ge_64_16_4PdS_S_iiiiiiiiiiiii
.visible .entry _Z11_ge_64_16_4PdS_S_iiiiiiiiiiiii(
	.param .u64 .ptr .align 1 _Z11_ge_64_16_4PdS_S_iiiiiiiiiiiii_param_0,
	.param .u64 .ptr .align 1 _Z11_ge_64_16_4PdS_S_iiiiiiiiiiiii_param_1,
	.param .u64 .ptr .align 1 _Z11_ge_64_16_4PdS_S_iiiiiiiiiiiii_param_2,
	.param .u32 _Z11_ge_64_16_4PdS_S_iiiiiiiiiiiii_param_3,
	.param .u32 _Z11_ge_64_16_4PdS_S_iiiiiiiiiiiii_param_4,
	.param .u32 _Z11_ge_64_16_4PdS_S_iiiiiiiiiiiii_param_5,
	.param .u32 _Z11_ge_64_16_4PdS_S_iiiiiiiiiiiii_param_6,
	.param .u32 _Z11_ge_64_16_4PdS_S_iiiiiiiiiiiii_param_7,
	.param .u32 _Z11_ge_64_16_4PdS_S_iiiiiiiiiiiii_param_8,
	.param .u32 _Z11_ge_64_16_4PdS_S_iiiiiiiiiiiii_param_9,
	.param .u32 _Z11_ge_64_16_4PdS_S_iiiiiiiiiiiii_param_10,
	.param .u32 _Z11_ge_64_16_4PdS_S_iiiiiiiiiiiii_param_11,
	.param .u32 _Z11_ge_64_16_4PdS_S_iiiiiiiiiiiii_param_12,
	.param .u32 _Z11_ge_64_16_4PdS_S_iiiiiiiiiiiii_param_13,
	.param .u32 _Z11_ge_64_16_4PdS_S_iiiiiiiiiiiii_param_14,
	.param .u32 _Z11_ge_64_16_4PdS_S_iiiiiiiiiiiii_param_15
)
{
	.reg .pred 	%p<4>;
	.reg .b32 	%r<41>;
	.reg .b64 	%rd<13>;
	.reg .b64 	%fd<4>;

	ld.param.u64 	%rd4, [_Z11_ge_64_16_4PdS_S_iiiiiiiiiiiii_param_0];
	ld.param.u64 	%rd5, [_Z11_ge_64_16_4PdS_S_iiiiiiiiiiiii_param_1];
	ld.param.u64 	%rd6, [_Z11_ge_64_16_4PdS_S_iiiiiiiiiiiii_param_2];
	ld.param.u32 	%r6, [_Z11_ge_64_16_4PdS_S_iiiiiiiiiiiii_param_3];
	ld.param.u32 	%r7, [_Z11_ge_64_16_4PdS_S_iiiiiiiiiiiii_param_4];
	ld.param.u32 	%r8, [_Z11_ge_64_16_4PdS_S_iiiiiiiiiiiii_param_5];
	ld.param.u32 	%r9, [_Z11_ge_64_16_4PdS_S_iiiiiiiiiiiii_param_6];
	ld.param.u32 	%r10, [_Z11_ge_64_16_4PdS_S_iiiiiiiiiiiii_param_7];
	ld.param.u32 	%r11, [_Z11_ge_64_16_4PdS_S_iiiiiiiiiiiii_param_8];
	ld.param.u32 	%r12, [_Z11_ge_64_16_4PdS_S_iiiiiiiiiiiii_param_9];
	ld.param.u32 	%r13, [_Z11_ge_64_16_4PdS_S_iiiiiiiiiiiii_param_10];
	ld.param.u32 	%r14, [_Z11_ge_64_16_4PdS_S_iiiiiiiiiiiii_param_11];
	ld.param.u32 	%r15, [_Z11_ge_64_16_4PdS_S_iiiiiiiiiiiii_param_12];
	ld.param.u32 	%r16, [_Z11_ge_64_16_4PdS_S_iiiiiiiiiiiii_param_13];
	ld.param.u32 	%r17, [_Z11_ge_64_16_4PdS_S_iiiiiiiiiiiii_param_14];
	ld.param.u32 	%r18, [_Z11_ge_64_16_4PdS_S_iiiiiiiiiiiii_param_15];
	mov.u32 	%r19, %tid.x;
	mov.u32 	%r20, %ctaid.x;
	mov.u32 	%r1, %ntid.x;
	mad.lo.s32 	%r40, %r20, %r1, %r19;
	setp.ge.s32 	%p1, %r40, %r18;
	@%p1 bra 	$L__BB63_3;
	mov.u32 	%r21, %nctaid.x;
	mul.lo.s32 	%r3, %r1, %r21;
	cvta.to.global.u64 	%rd1, %rd4;
	cvta.to.global.u64 	%rd2, %rd5;
	cvta.to.global.u64 	%rd3, %rd6;
$L__BB63_2:
	div.s32 	%r22, %r40, %r17;
	mul.lo.s32 	%r23, %r22, %r17;
	sub.s32 	%r24, %r40, %r23;
	div.s32 	%r25, %r24, %r16;
	mul.lo.s32 	%r26, %r25, %r16;
	sub.s32 	%r27, %r24, %r26;
	div.s32 	%r28, %r27, %r15;
	mul.lo.s32 	%r29, %r28, %r15;
	sub.s32 	%r30, %r27, %r29;
	div.s32 	%r31, %r30, %r14;
	mul.lo.s32 	%r32, %r22, %r9;
	mad.lo.s32 	%r33, %r25, %r8, %r32;
	mad.lo.s32 	%r34, %r28, %r7, %r33;
	mad.lo.s32 	%r35, %r31, %r6, %r34;
	mul.lo.s32 	%r36, %r22, %r13;
	mad.lo.s32 	%r37, %r25, %r12, %r36;
	mad.lo.s32 	%r38, %r28, %r11, %r37;
	mad.lo.s32 	%r39, %r31, %r10, %r38;
	mul.wide.s32 	%rd7, %r35, 8;
	add.s64 	%rd8, %rd1, %rd7;
	ld.global.f64 	%fd1, [%rd8];
	mul.wide.s32 	%rd9, %r39, 8;
	add.s64 	%rd10, %rd2, %rd9;
	ld.global.f64 	%fd2, [%rd10];
	setp.ge.f64 	%p2, %fd1, %fd2;
	selp.f64 	%fd3, 0d3FF0000000000000, 0d0000000000000000, %p2;
	mul.wide.s32 	%rd11, %r40, 8;
	add.s64 	%rd12, %rd3, %rd11;
	st.global.f64 	[%rd12], %fd3;
	add.s32 	%r40, %r40, %r3;
	setp.lt.s32 	%p3, %r40, %r18;
	@%p3 bra 	$L__BB63_2;
$L__BB63_3:
	ret;

}
	// .globl	_Z11_ge_32_16_5PfS_S_iiiiiiiiiiiiiiii
.visible .entry _Z11_ge_32_16_5PfS_S_iiiiiiiiiiiiiiii(
	.param .u64 .ptr .align 1 _Z11_ge_32_16_5PfS_S_iiiiiiiiiiiiiiii_param_0,
	.param .u64 .ptr .align 1 _Z11_ge_32_16_5PfS_S_iiiiiiiiiiiiiiii_param_1,
	.param .u64 .ptr .align 1 _Z11_ge_32_16_5PfS_S_iiiiiiiiiiiiiiii_param_2,
	.param .u32 _Z11_ge_32_16_5PfS_S_iiiiiiiiiiiiiiii_param_3,
	.param .u32 _Z11_ge_32_16_5PfS_S_iiiiiiiiiiiiiiii_param_4,
	.param .u32 _Z11_ge_32_16_5PfS_S_iiiiiiiiiiiiiiii_param_5,
	.param .u32 _Z11_ge_32_16_5PfS_S_iiiiiiiiiiiiiiii_param_6,
	.param .u32 _Z11_ge_32_16_5PfS_S_iiiiiiiiiiiiiiii_param_7,
	.param .u32 _Z11_ge_32_16_5PfS_S_iiiiiiiiiiiiiiii_param_8,
	.param .u32 _Z11_ge_32_16_5PfS_S_iiiiiiiiiiiiiiii_param_9,
	.param .u32 _Z11_ge_32_16_5PfS_S_iiiiiiiiiiiiiiii_param_10,
	.param .u32 _Z11_ge_32_16_5PfS_S_iiiiiiiiiiiiiiii_param_11,
	.param .u32 _Z11_ge_32_16_5PfS_S_iiiiiiiiiiiiiiii_param_12,
	.param .u32 _Z11_ge_32_16_5PfS_S_iiiiiiiiiiiiiiii_param_13,
	.param .u32 _Z11_ge_32_16_5PfS_S_iiiiiiiiiiiiiiii_param_14,
	.param .u32 _Z11_ge_32_16_5PfS_S_iiiiiiiiiiiiiiii_param_15,
	.param .u32 _Z11_ge_32_16_5PfS_S_iiiiiiiiiiiiiiii_param_16,
	.param .u32 _Z11_ge_32_16_5PfS_S_iiiiiiiiiiiiiiii_param_17,
	.param .u32 _Z11_ge_32_16_5PfS_S_iiiiiiiiiiiiiiii_param_18
)
{
	.reg .pred 	%p<4>;
	.reg .b32 	%r<52>;
	.reg .b32 	%f<4>;
	.reg .b64 	%rd<13>;

	ld.param.u64 	%rd4, [_Z11_ge_32_16_5PfS_S_iiiiiiiiiiiiiiii_param_0];
	ld.param.u64 	%rd5, [_Z11_ge_32_16_5PfS_S_iiiiiiiiiiiiiiii_param_1];
	ld.param.u64 	%rd6, [_Z11_ge_32_16_5PfS_S_iiiiiiiiiiiiiiii_param_2];
	ld.param.u32 	%r7, [_Z11_ge_32_16_5PfS_S_iiiiiiiiiiiiiiii_param_4];
	ld.param.u32 	%r9, [_Z11_ge_32_16_5PfS_S_iiiiiiiiiiiiiiii_param_6];
	ld.param.u32 	%r10, [_Z11_ge_32_16_5PfS_S_iiiiiiiiiiiiiiii_param_7];
	ld.param.u32 	%r11, [_Z11_ge_32_16_5PfS_S_iiiiiiiiiiiiiiii_param_8];
	ld.param.u32 	%r13, [_Z11_ge_32_16_5PfS_S_iiiiiiiiiiiiiiii_param_10];
	ld.param.u32 	%r14, [_Z11_ge_32_16_5PfS_S_iiiiiiiiiiiiiiii_param_11];
	ld.param.u32 	%r15, [_Z11_ge_32_16_5PfS_S_iiiiiiiiiiiiiiii_param_12];
	ld.param.u32 	%r16, [_Z11_ge_32_16_5PfS_S_iiiiiiiiiiiiiiii_param_13];
	ld.param.u32 	%r17, [_Z11_ge_32_16_5PfS_S_iiiiiiiiiiiiiiii_param_14];
	ld.param.u32 	%r18, [_Z11_ge_32_16_5PfS_S_iiiiiiiiiiiiiiii_param_15];
	ld.param.u32 	%r19, [_Z11_ge_32_16_5PfS_S_iiiiiiiiiiiiiiii_param_16];
	ld.param.u32 	%r20, [_Z11_ge_32_16_5PfS_S_iiiiiiiiiiiiiiii_param_17];
	ld.param.u32 	%r21, [_Z11_ge_32_16_5PfS_S_iiiiiiiiiiiiiiii_param_18];
	mov.u32 	%r22, %tid.x;
	mov.u32 	%r23, %ctaid.x;
	mov.u32 	%r1, %ntid.x;
	mad.lo.s32 	%r51, %r23, %r1, %r22;
	setp.ge.s32 	%p1, %r51, %r21;
	@%p1 bra 	$L__BB64_3;
	mov.u32 	%r24, %nctaid.x;
	mul.lo.s32 	%r3, %r1, %r24;
	cvta.to.global.u64 	%rd1, %rd4;
	cvta.to.global.u64 	%rd2, %rd5;
	cvta.to.global.u64 	%rd3, %rd6;
$L__BB64_2:
	ld.param.u32 	%r50, [_Z11_ge_32_16_5PfS_S_iiiiiiiiiiiiiiii_param_9];
	ld.param.u32 	%r49, [_Z11_ge_32_16_5PfS_S_iiiiiiiiiiiiiiii_param_5];
	ld.param.u32 	%r48, [_Z11_ge_32_16_5PfS_S_iiiiiiiiiiiiiiii_param_3];
	div.s32 	%r25, %r51, %r20;
	mul.lo.s32 	%r26, %r25, %r20;
	sub.s32 	%r27, %r51, %r26;
	div.s32 	%r28, %r27, %r19;
	mul.lo.s32 	%r29, %r28, %r19;
	sub.s32 	%r30, %r27, %r29;
	div.s32 	%r31, %r30, %r18;
	mul.lo.s32 	%r32, %r31, %r18;
	sub.s32 	%r33, %r30, %r32;
	div.s32 	%r34, %r33, %r17;
	mul.lo.s32 	%r35, %r34, %r17;
	sub.s32 	%r36, %r33, %r35;
	div.s32 	%r37, %r36, %r16;
	mul.lo.s32 	%r38, %r25, %r10;
	mad.lo.s32 	%r39, %r28, %r9, %r38;
	mad.lo.s32 	%r40, %r31, %r49, %r39;
	mad.lo.s32 	%r41, %r34, %r7, %r40;
	mad.lo.s32 	%r42, %r37, %r48, %r41;
	mul.lo.s32 	%r43, %r25, %r15;
	mad.lo.s32 	%r44, %r28, %r14, %r43;
	mad.lo.s32 	%r45, %r31, %r13, %r44;
	mad.lo.s32 	%r46, %r34, %r50, %r45;
	mad.lo.s32 	%r47, %r37, %r11, %r46;
	mul.wide.s32 	%rd7, %r42, 4;
	add.s64 	%rd8, %rd1, %rd7;
	ld.global.f32 	%f1, [%rd8];
	mul.wide.s32 	%rd9, %r47, 4;
	add.s64 	%rd10, %rd2, %rd9;
	ld.global.f32 	%f2, [%rd10];
	setp.ge.f32 	%p2, %f1, %f2;
	selp.f32 	%f3, 0f3F800000, 0f00000000, %p2;
	mul.wide.s32 	%rd11, %r51, 4;
	add.s64 	%rd12, %rd3, %rd11;
	st.global.f32 	[%rd12], %f3;
	add.s32 	%r51, %r51, %r3;
	setp.lt.s32 	%p3, %r51, %r21;
	@%p3 bra 	$L__BB64_2;
$L__BB64_3:
	ret;

}
	// .globl	_Z11_ge_64_16_5PdS_S_iiiiiiiiiiiiiiii
.visible .entry _Z11_ge_64_16_5PdS_S_iiiiiiiiiiiiiiii(
	.param .u64 .ptr .align 1 _Z11_ge_64_16_5PdS_S_iiiiiiiiiiiiiiii_param_0,
	.param .u64 .ptr .align 1 _Z11_ge_64_16_5PdS_S_iiiiiiiiiiiiiiii_param_1,
	.param .u64 .ptr .align 1 _Z11_ge_64_16_5PdS_S_iiiiiiiiiiiiiiii_param_2,
	.param .u32 _Z11_ge_64_16_5PdS_S_iiiiiiiiiiiiiiii_param_3,
	.param .u32 _Z11_ge_64_16_5PdS_S_iiiiiiiiiiiiiiii_param_4,
	.param .u32 _Z11_ge_64_16_5PdS_S_iiiiiiiiiiiiiiii_param_5,
	.param .u32 _Z11_ge_64_16_5PdS_S_iiiiiiiiiiiiiiii_param_6,
	.param .u32 _Z11_ge_64_16_5PdS_S_iiiiiiiiiiiiiiii_param_7,
	.param .u32 _Z11_ge_64_16_5PdS_S_iiiiiiiiiiiiiiii_param_8,
	.param .u32 _Z11_ge_64_16_5PdS_S_iiiiiiiiiiiiiiii_param_9,
	.param .u32 _Z11_ge_64_16_5PdS_S_iiiiiiiiiiiiiiii_param_10,
	.param .u32 _Z11_ge_64_16_5PdS_S_iiiiiiiiiiiiiiii_param_11,
	.param .u32 _Z11_ge_64_16_5PdS_S_iiiiiiiiiiiiiiii_param_12,
	.param .u32 _Z11_ge_64_16_5PdS_S_iiiiiiiiiiiiiiii_param_13,
	.param .u32 _Z11_ge_64_16_5PdS_S_iiiiiiiiiiiiiiii_param_14,
	.param .u32 _Z11_ge_64_16_5PdS_S_iiiiiiiiiiiiiiii_param_15,
	.param .u32 _Z11_ge_64_16_5PdS_S_iiiiiiiiiiiiiiii_param_16,
	.param .u32 _Z11_ge_64_16_5PdS_S_iiiiiiiiiiiiiiii_param_17,
	.param .u32 _Z11_ge_64_16_5PdS_S_iiiiiiiiiiiiiiii_param_18
)
{
	.reg .pred 	%p<4>;
	.reg .b32 	%r<52>;
	.reg .b64 	%rd<13>;
	.reg .b64 	%fd<4>;

	ld.param.u64 	%rd4, [_Z11_ge_64_16_5PdS_S_iiiiiiiiiiiiiiii_param_0];
	ld.param.u64 	%rd5, [_Z11_ge_64_16_5PdS_S_iiiiiiiiiiiiiiii_param_1];
	ld.param.u64 	%rd6, [_Z11_ge_64_16_5PdS_S_iiiiiiiiiiiiiiii_param_2];
	ld.param.u32 	%r7, [_Z11_ge_64_16_5PdS_S_iiiiiiiiiiiiiiii_param_4];
	ld.param.u32 	%r9, [_Z11_ge_64_16_5PdS_S_iiiiiiiiiiiiiiii_param_6];
	ld.param.u32 	%r10, [_Z11_ge_64_16_5PdS_S_iiiiiiiiiiiiiiii_param_7];
	ld.param.u32 	%r11, [_Z11_ge_64_16_5PdS_S_iiiiiiiiiiiiiiii_param_8];
	ld.param.u32 	%r13, [_Z11_ge_64_16_5PdS_S_iiiiiiiiiiiiiiii_param_10];
	ld.param.u32 	%r14, [_Z11_ge_64_16_5PdS_S_iiiiiiiiiiiiiiii_param_11];
	ld.param.u32 	%r15, [_Z11_ge_64_16_5PdS_S_iiiiiiiiiiiiiiii_param_12];
	ld.param.u32 	%r16, [_Z11_ge_64_16_5PdS_S_iiiiiiiiiiiiiiii_param_13];
	ld.param.u32 	%r17, [_Z11_ge_64_16_5PdS_S_iiiiiiiiiiiiiiii_param_14];
	ld.param.u32 	%r18, [_Z11_ge_64_16_5PdS_S_iiiiiiiiiiiiiiii_param_15];
	ld.param.u32 	%r19, [_Z11_ge_64_16_5PdS_S_iiiiiiiiiiiiiiii_param_16];
	ld.param.u32 	%r20, [_Z11_ge_64_16_5PdS_S_iiiiiiiiiiiiiiii_param_17];
	ld.param.u32 	%r21, [_Z11_ge_64_16_5PdS_S_iiiiiiiiiiiiiiii_param_18];
	mov.u32 	%r22, %tid.x;
	mov.u32 	%r23, %ctaid.x;
	mov.u32 	%r1, %ntid.x;
	mad.lo.s32 	%r51, %r23, %r1, %r22;
	setp.ge.s32 	%p1, %r51, %r21;
	@%p1 bra 	$L__BB65_3;
	mov.u32 	%r24, %nctaid.x;
	mul.lo.s32 	%r3, %r1, %r24;
	cvta.to.global.u64 	%rd1, %rd4;
	cvta.to.global.u64 	%rd2, %rd5;
	cvta.to.global.u64 	%rd3, %rd6;
$L__BB65_2:
	ld.param.u32 	%r50, [_Z11_ge_64_16_5PdS_S_iiiiiiiiiiiiiiii_param_9];
	ld.param.u32 	%r49, [_Z11_ge_64_16_5PdS_S_iiiiiiiiiiiiiiii_param_5];
	ld.param.u32 	%r48, [_Z11_ge_64_16_5PdS_S_iiiiiiiiiiiiiiii_param_3];
	div.s32 	%r25, %r51, %r20;
	mul.lo.s32 	%r26, %r25, %r20;
	sub.s32 	%r27, %r51, %r26;
	div.s32 	%r28, %r27, %r19;
	mul.lo.s32 	%r29, %r28, %r19;
	sub.s32 	%r30, %r27, %r29;
	div.s32 	%r31, %r30, %r18;
	mul.lo.s32 	%r32, %r31, %r18;
	sub.s32 	%r33, %r30, %r32;
	div.s32 	%r34, %r33, %r17;
	mul.lo.s32 	%r35, %r34, %r17;
	sub.s32 	%r36, %r33, %r35;
	div.s32 	%r37, %r36, %r16;
	mul.lo.s32 	%r38, %r25, %r10;
	mad.lo.s32 	%r39, %r28, %r9, %r38;
	mad.lo.s32 	%r40, %r31, %r49, %r39;
	mad.lo.s32 	%r41, %r34, %r7, %r40;
	mad.lo.s32 	%r42, %r37, %r48, %r41;
	mul.lo.s32 	%r43, %r25, %r15;
	mad.lo.s32 	%r44, %r28, %r14, %r43;
	mad.lo.s32 	%r45, %r31, %r13, %r44;
	mad.lo.s32 	%r46, %r34, %r50, %r45;
	mad.lo.s32 	%r47, %r37, %r11, %r46;
	mul.wide.s32 	%rd7, %r42, 8;
	add.s64 	%rd8, %rd1, %rd7;
	ld.global.f64 	%fd1, [%rd8];
	mul.wide.s32 	%rd9, %r47, 8;
	add.s64 	%rd10, %rd2, %rd9;
	ld.global.f64 	%fd2, [%rd10];
	setp.ge.f64 	%p2, %fd1, %fd2;
	selp.f64 	%fd3, 0d3FF0000000000000, 0d0000000000000000, %p2;
	mul.wide.s32 	%rd11, %r51, 8;
	add.s64 	%rd12, %rd3, %rd11;
	st.global.f64 	[%rd12], %fd3;
	add.s32 	%r51, %r51, %r3;
	setp.lt.s32 	%p3, %r51, %r21;
	@%p3 bra 	$L__BB65_2;
$L__BB65_3:
	ret;

}
	// .globl	_Z11_lt_32_16_3PfS_S_iiiiiiiiii
.visible .entry _Z11_lt_32_16_3PfS_S_iiiiiiiiii(
	.param .u64 .ptr .align 1 _Z11_lt_32_16_3PfS_S_iiiiiiiiii_param_0,
	.param .u64 .ptr .align 1 _Z11_lt_32_16_3PfS_S_iiiiiiiiii_param_1,
	.param .u64 .ptr .align 1 _Z11_lt_32_16_3PfS_S_iiiiiiiiii_param_2,
	.param .u32 _Z11_lt_32_16_3PfS_S_iiiiiiiiii_param_3,
	.param .u32 _Z11_lt_32_16_3PfS_S_iiiiiiiiii_param_4,
	.param .u32 _Z11_lt_32_16_3PfS_S_iiiiiiiiii_param_5,
	.param .u32 _Z11_lt_32_16_3PfS_S_iiiiiiiiii_param_6,
	.param .u32 _Z11_lt_32_16_3PfS_S_iiiiiiiiii_param_7,
	.param .u32 _Z11_lt_32_16_3PfS_S_iiiiiiiiii_param_8,
	.param .u32 _Z11_lt_32_16_3PfS_S_iiiiiiiiii_param_9,
	.param .u32 _Z11_lt_32_16_3PfS_S_iiiiiiiiii_param_10,
	.param .u32 _Z11_lt_32_16_3PfS_S_iiiiiiiiii_param_11,
	.param .u32 _Z11_lt_32_16_3PfS_S_iiiiiiiiii_param_12
)
{
	.reg .pred 	%p<4>;
	.reg .b32 	%r<33>;
	.reg .b32 	%f<4>;
	.reg .b64 	%rd<13>;

	ld.param.u64 	%rd4, [_Z11_lt_32_16_3PfS_S_iiiiiiiiii_param_0];
	ld.param.u64 	%rd5, [_Z11_lt_32_16_3PfS_S_iiiiiiiiii_param_1];
	ld.param.u64 	%rd6, [_Z11_lt_32_16_3PfS_S_iiiiiiiiii_param_2];
	ld.param.u32 	%r6, [_Z11_lt_32_16_3PfS_S_iiiiiiiiii_param_3];
	ld.param.u32 	%r7, [_Z11_lt_32_16_3PfS_S_iiiiiiiiii_param_4];
	ld.param.u32 	%r8, [_Z11_lt_32_16_3PfS_S_iiiiiiiiii_param_5];
	ld.param.u32 	%r9, [_Z11_lt_32_16_3PfS_S_iiiiiiiiii_param_6];
	ld.param.u32 	%r10, [_Z11_lt_32_16_3PfS_S_iiiiiiiiii_param_7];
	ld.param.u32 	%r11, [_Z11_lt_32_16_3PfS_S_iiiiiiiiii_param_8];
	ld.param.u32 	%r12, [_Z11_lt_32_16_3PfS_S_iiiiiiiiii_param_9];
	ld.param.u32 	%r13, [_Z11_lt_32_16_3PfS_S_iiiiiiiiii_param_10];
	ld.param.u32 	%r14, [_Z11_lt_32_16_3PfS_S_iiiiiiiiii_param_11];
	ld.param.u32 	%r15, [_Z11_lt_32_16_3PfS_S_iiiiiiiiii_param_12];
	mov.u32 	%r16, %tid.x;
	mov.u32 	%r17, %ctaid.x;
	mov.u32 	%r1, %ntid.x;
	mad.lo.s32 	%r32, %r17, %r1, %r16;
	setp.ge.s32 	%p1, %r32, %r15;
	@%p1 bra 	$L__BB66_3;
	mov.u32 	%r18, %nctaid.x;
	mul.lo.s32 	%r3, %r1, %r18;
	cvta.to.global.u64 	%rd1, %rd4;
	cvta.to.global.u64 	%rd2, %rd5;
	cvta.to.global.u64 	%rd3, %rd6;
$L__BB66_2:
	div.s32 	%r19, %r32, %r14;
	mul.lo.s32 	%r20, %r19, %r14;
	sub.s32 	%r21, %r32, %r20;
	div.s32 	%r22, %r21, %r13;
	mul.lo.s32 	%r23, %r22, %r13;
	sub.s32 	%r24, %r21, %r23;
	div.s32 	%r25, %r24, %r12;
	mul.lo.s32 	%r26, %r19, %r8;
	mad.lo.s32 	%r27, %r22, %r7, %r26;
	mad.lo.s32 	%r28, %r25, %r6, %r27;
	mul.lo.s32 	%r29, %r19, %r11;
	mad.lo.s32 	%r30, %r22, %r10, %r29;
	mad.lo.s32 	%r31, %r25, %r9, %r30;
	mul.wide.s32 	%rd7, %r28, 4;
	add.s64 	%rd8, %rd1, %rd7;
	ld.global.f32 	%f1, [%rd8];
	mul.wide.s32 	%rd9, %r31, 4;
	add.s64 	%rd10, %rd2, %rd9;
	ld.global.f32 	%f2, [%rd10];
	setp.lt.f32 	%p2, %f1, %f2;
	selp.f32 	%f3, 0f3F800000, 0f00000000, %p2;
	mul.wide.s32 	%rd11, %r32, 4;
	add.s64 	%rd12, %rd3, %rd11;
	st.global.f32 	[%rd12], %f3;
	add.s32 	%r32, %r32, %r3;
	setp.lt.s32 	%p3, %r32, %r15;
	@%p3 bra 	$L__BB66_2;
$L__BB66_3:
	ret;

}
	// .globl	_Z11_lt_64_16_3PdS_S_iiiiiiiiii
.visible .entry _Z11_lt_64_16_3PdS_S_iiiiiiiiii(
	.param .u64 .ptr .align 1 _Z11_lt_64_16_3PdS_S_iiiiiiiiii_param_0,
	.param .u64 .ptr .align 1 _Z11_lt_64_16_3PdS_S_iiiiiiiiii_param_1,
	.param .u64 .ptr .align 1 _Z11_lt_64_16_3PdS_S_iiiiiiiiii_param_2,
	.param .u32 _Z11_lt_64_16_3PdS_S_iiiiiiiiii_param_3,
	.param .u32 _Z11_lt_64_16_3PdS_S_iiiiiiiiii_param_4,
	.param .u32 _Z11_lt_64_16_3PdS_S_iiiiiiiiii_param_5,
	.param .u32 _Z11_lt_64_16_3PdS_S_iiiiiiiiii_param_6,
	.param .u32 _Z11_lt_64_16_3PdS_S_iiiiiiiiii_param_7,
	.param .u32 _Z11_lt_64_16_3PdS_S_iiiiiiiiii_param_8,
	.param .u32 _Z11_lt_64_16_3PdS_S_iiiiiiiiii_param_9,
	.param .u32 _Z11_lt_64_16_3PdS_S_iiiiiiiiii_param_10,
	.param .u32 _Z11_lt_64_16_3PdS_S_iiiiiiiiii_param_11,
	.param .u32 _Z11_lt_64_16_3PdS_S_iiiiiiiiii_param_12
)
{
	.reg .pred 	%p<4>;
	.reg .b32 	%r<33>;
	.reg .b64 	%rd<13>;
	.reg .b64 	%fd<4>;

	ld.param.u64 	%rd4, [_Z11_lt_64_16_3PdS_S_iiiiiiiiii_param_0];
	ld.param.u64 	%rd5, [_Z11_lt_64_16_3PdS_S_iiiiiiiiii_param_1];
	ld.param.u64 	%rd6, [_Z11_lt_64_16_3PdS_S_iiiiiiiiii_param_2];
	ld.param.u32 	%r6, [_Z11_lt_64_16_3PdS_S_iiiiiiiiii_param_3];
	ld.param.u32 	%r7, [_Z11_lt_64_16_3PdS_S_iiiiiiiiii_param_4];
	ld.param.u32 	%r8, [_Z11_lt_64_16_3PdS_S_iiiiiiiiii_param_5];
	ld.param.u32 	%r9, [_Z11_lt_64_16_3PdS_S_iiiiiiiiii_param_6];
	ld.param.u32 	%r10, [_Z11_lt_64_16_3PdS_S_iiiiiiiiii_param_7];
	ld.param.u32 	%r11, [_Z11_lt_64_16_3PdS_S_iiiiiiiiii_param_8];
	ld.param.u32 	%r12, [_Z11_lt_64_16_3PdS_S_iiiiiiiiii_param_9];
	ld.param.u32 	%r13, [_Z11_lt_64_16_3PdS_S_iiiiiiiiii_param_10];
	ld.param.u32 	%r14, [_Z11_lt_64_16_3PdS_S_iiiiiiiiii_param_11];
	ld.param.u32 	%r15, [_Z11_lt_64_16_3PdS_S_iiiiiiiiii_param_12];
	mov.u32 	%r16, %tid.x;
	mov.u32 	%r17, %ctaid.x;
	mov.u32 	%r1, %ntid.x;
	mad.lo.s32 	%r32, %r17, %r1, %r16;
	setp.ge.s32 	%p1, %r32, %r15;
	@%p1 bra 	$L__BB67_3;
	mov.u32 	%r18, %nctaid.x;
	mul.lo.s32 	%r3, %r1, %r18;
	cvta.to.global.u64 	%rd1, %rd4;
	cvta.to.global.u64 	%rd2, %rd5;
	cvta.to.global.u64 	%rd3, %rd6;
$L__BB67_2:
	div.s32 	%r19, %r32, %r14;
	mul.lo.s32 	%r20, %r19, %r14;
	sub.s32 	%r21, %r32, %r20;
	div.s32 	%r22, %r21, %r13;
	mul.lo.s32 	%r23, %r22, %r13;
	sub.s32 	%r24, %r21, %r23;
	div.s32 	%r25, %r24, %r12;
	mul.lo.s32 	%r26, %r19, %r8;
	mad.lo.s32 	%r27, %r22, %r7, %r26;
	mad.lo.s32 	%r28, %r25, %r6, %r27;
	mul.lo.s32 	%r29, %r19, %r11;
	mad.lo.s32 	%r30, %r22, %r10, %r29;
	mad.lo.s32 	%r31, %r25, %r9, %r30;
	mul.wide.s32 	%rd7, %r28, 8;
	add.s64 	%rd8, %rd1, %rd7;
	ld.global.f64 	%fd1, [%rd8];
	mul.wide.s32 	%rd9, %r31, 8;
	add.s64 	%rd10, %rd2, %rd9;
	ld.global.f64 	%fd2, [%rd10];
	setp.lt.f64 	%p2, %fd1, %fd2;
	selp.f64 	%fd3, 0d3FF0000000000000, 0d0000000000000000, %p2;
	mul.wide.s32 	%rd11, %r32, 8;
	add.s64 	%rd12, %rd3, %rd11;
	st.global.f64 	[%rd12], %fd3;
	add.s32 	%r32, %r32, %r3;
	setp.lt.s32 	%p3, %r32, %r15;
	@%p3 bra 	$L__BB67_2;
$L__BB67_3:
	ret;

}
	// .globl	_Z11_lt_32_16_4PfS_S_iiiiiiiiiiiii
.visible .entry _Z11_lt_32_16_4PfS_S_iiiiiiiiiiiii(
	.param .u64 .ptr .align 1 _Z11_lt_32_16_4PfS_S_iiiiiiiiiiiii_param_0,
	.param .u64 .ptr .align 1 _Z11_lt_32_16_4PfS_S_iiiiiiiiiiiii_param_1,
	.param .u64 .ptr .align 1 _Z11_lt_32_16_4PfS_S_iiiiiiiiiiiii_param_2,
	.param .u32 _Z11_lt_32_16_4PfS_S_iiiiiiiiiiiii_param_3,
	.param .u32 _Z11_lt_32_16_4PfS_S_iiiiiiiiiiiii_param_4,
	.param .u32 _Z11_lt_32_16_4PfS_S_iiiiiiiiiiiii_param_5,
	.param .u32 _Z11_lt_32_16_4PfS_S_iiiiiiiiiiiii_param_6,
	.param .u32 _Z11_lt_32_16_4PfS_S_iiiiiiiiiiiii_param_7,
	.param .u32 _Z11_lt_32_16_4PfS_S_iiiiiiiiiiiii_param_8,
	.param .u32 _Z11_lt_32_16_4PfS_S_iiiiiiiiiiiii_param_9,
	.param .u32 _Z11_lt_32_16_4PfS_S_iiiiiiiiiiiii_param_10,
	.param .u32 _Z11_lt_32_16_4PfS_S_iiiiiiiiiiiii_param_11,
	.param .u32 _Z11_lt_32_16_4PfS_S_iiiiiiiiiiiii_param_12,
	.param .u32 _Z11_lt_32_16_4PfS_S_iiiiiiiiiiiii_param_13,
	.param .u32 _Z11_lt_32_16_4PfS_S_iiiiiiiiiiiii_param_14,
	.param .u32 _Z11_lt_32_16_4PfS_S_iiiiiiiiiiiii_param_15
)
{
	.reg .pred 	%p<4>;
	.reg .b32 	%r<41>;
	.reg .b32 	%f<4>;
	.reg .b64 	%rd<13>;

	ld.param.u64 	%rd4, [_Z11_lt_32_16_4PfS_S_iiiiiiiiiiiii_param_0];
	ld.param.u64 	%rd5, [_Z11_lt_32_16_4PfS_S_iiiiiiiiiiiii_param_1];
	ld.param.u64 	%rd6, [_Z11_lt_32_16_4PfS_S_iiiiiiiiiiiii_param_2];
	ld.param.u32 	%r6, [_Z11_lt_32_16_4PfS_S_iiiiiiiiiiiii_param_3];
	ld.param.u32 	%r7, [_Z11_lt_32_16_4PfS_S_iiiiiiiiiiiii_param_4];
	ld.param.u32 	%r8, [_Z11_lt_32_16_4PfS_S_iiiiiiiiiiiii_param_5];
	ld.param.u32 	%r9, [_Z11_lt_32_16_4PfS_S_iiiiiiiiiiiii_param_6];
	ld.param.u32 	%r10, [_Z11_lt_32_16_4PfS_S_iiiiiiiiiiiii_param_7];
	ld.param.u32 	%r11, [_Z11_lt_32_16_4PfS_S_iiiiiiiiiiiii_param_8];
	ld.param.u32 	%r12, [_Z11_lt_32_16_4PfS_S_iiiiiiiiiiiii_param_9];
	ld.param.u32 	%r13, [_Z11_lt_32_16_4PfS_S_iiiiiiiiiiiii_param_10];
	ld.param.u32 	%r14, [_Z11_lt_32_16_4PfS_S_iiiiiiiiiiiii_param_11];
	ld.param.u32 	%r15, [_Z11_lt_32_16_4PfS_S_iiiiiiiiiiiii_param_12];
	ld.param.u32 	%r16, [_Z11_lt_32_16_4PfS_S_iiiiiiiiiiiii_param_13];
	ld.param.u32 	%r17, [_Z11_lt_32_16_4PfS_S_iiiiiiiiiiiii_param_14];
	ld.param.u32 	%r18, [_Z11_lt_32_16_4PfS_S_iiiiiiiiiiiii_param_15];
	mov.u32 	%r19, %tid.x;
	mov.u32 	%r20, %ctaid.x;
	mov.u32 	%r1, %ntid.x;
	mad.lo.s32 	%r40, %r20, %r1, %r19;
	setp.ge.s32 	%p1, %r40, %r18;
	@%p1 bra 	$L__BB68_3;
	mov.u32 	%r21, %nctaid.x;
	mul.lo.s32 	%r3, %r1, %r21;
	cvta.to.global.u64 	%rd1, %rd4;
	cvta.to.global.u64 	%rd2, %rd5;
	cvta.to.global.u64 	%rd3, %rd6;
$L__BB68_2:
	div.s32 	%r22, %r40, %r17;
	mul.lo.s32 	%r23, %r22, %r17;
	sub.s32 	%r24, %r40, %r23;
	div.s32 	%r25, %r24, %r16;
	mul.lo.s32 	%r26, %r25, %r16;
	sub.s32 	%r27, %r24, %r26;
	div.s32 	%r28, %r27, %r15;
	mul.lo.s32 	%r29, %r28, %r15;
	sub.s32 	%r30, %r27, %r29;
	div.s32 	%r31, %r30, %r14;
	mul.lo.s32 	%r32, %r22, %r9;
	mad.lo.s32 	%r33, %r25, %r8, %r32;
	mad.lo.s32 	%r34, %r28, %r7, %r33;
	mad.lo.s32 	%r35, %r31, %r6, %r34;
	mul.lo.s32 	%r36, %r22, %r13;
	mad.lo.s32 	%r37, %r25, %r12, %r36;
	mad.lo.s32 	%r38, %r28, %r11, %r37;
	mad.lo.s32 	%r39, %r31, %r10, %r38;
	mul.wide.s32 	%rd7, %r35, 4;
	add.s64 	%rd8, %rd1, %rd7;
	ld.global.f32 	%f1, [%rd8];
	mul.wide.s32 	%rd9, %r39, 4;
	add.s64 	%rd10, %rd2, %rd9;
	ld.global.f32 	%f2, [%rd10];
	setp.lt.f32 	%p2, %f1, %f2;
	selp.f32 	%f3, 0f3F800000, 0f00000000, %p2;
	mul.wide.s32 	%rd11, %r40, 4;
	add.s64 	%rd12, %rd3, %rd11;
	st.global.f32 	[%rd12], %f3;
	add.s32 	%r40, %r40, %r3;
	setp.lt.s32 	%p3, %r40, %r18;
	@%p3 bra 	$L__BB68_2;
$L__BB68_3:
	ret;

}
	// .globl	_Z11_lt_64_16_4PdS_S_iiiiiiiiiiiii
.visible .entry _Z11_lt_64_16_4PdS_S_iiiiiiiiiiiii(
	.param .u64 .ptr .align 1 _Z11_lt_64_16_4PdS_S_iiiiiiiiiiiii_param_0,
	.param .u64 .ptr .align 1 _Z11_lt_64_16_4PdS_S_iiiiiiiiiiiii_param_1,
	.param .u64 .ptr .align 1 _Z11_lt_64_16_4PdS_S_iiiiiiiiiiiii_param_2,
	.param .u32 _Z11_lt_64_16_4PdS_S_iiiiiiiiiiiii_param_3,
	.param .u32 _Z11_lt_64_16_4PdS_S_iiiiiiiiiiiii_param_4,
	.param .u32 _Z11_lt_64_16_4PdS_S_iiiiiiiiiiiii_param_5,
	.param .u32 _Z11_lt_64_16_4PdS_S_iiiiiiiiiiiii_param_6,
	.param .u32 _Z11_lt_64_16_4PdS_S_iiiiiiiiiiiii_param_7,
	.param .u32 _Z11_lt_64_16_4PdS_S_iiiiiiiiiiiii_param_8,
	.param .u32 _Z11_lt_64_16_4PdS_S_iiiiiiiiiiiii_param_9,
	.param .u32 _Z11_lt_64_16_4PdS_S_iiiiiiiiiiiii_param_10,
	.param .u32 _Z11_lt_64_16_4PdS_S_iiiiiiiiiiiii_param_11,
	.param .u32 _Z11_lt_64_16_4PdS_S_iiiiiiiiiiiii_param_12,
	.param .u32 _Z11_lt_64_16_4PdS_S_iiiiiiiiiiiii_param_13,
	.param .u32 _Z11_lt_64_16_4PdS_S_iiiiiiiiiiiii_param_14,
	.param .u32 _Z11_lt_64_16_4PdS_S_iiiiiiiiiiiii_param_15
)
{
	.reg .pred 	%p<4>;
	.reg .b32 	%r<41>;
	.reg .b64 	%rd<13>;
	.reg .b64 	%fd<4>;

	ld.param.u64 	%rd4, [_Z11_lt_64_16_4PdS_S_iiiiiiiiiiiii_param_0];
	ld.param.u64 	%rd5, [_Z11_lt_64_16_4PdS_S_iiiiiiiiiiiii_param_1];
	ld.param.u64 	%rd6, [_Z11_lt_64_16_4PdS_S_iiiiiiiiiiiii_param_2];
	ld.param.u32 	%r6, [_Z11_lt_64_16_4PdS_S_iiiiiiiiiiiii_param_3];
	ld.param.u32 	%r7, [_Z11_lt_64_16_4PdS_S_iiiiiiiiiiiii_param_4];
	ld.param.u32 	%r8, [_Z11_lt_64_16_4PdS_S_iiiiiiiiiiiii_param_5];
	ld.param.u32 	%r9, [_Z11_lt_64_16_4PdS_S_iiiiiiiiiiiii_param_6];
	ld.param.u32 	%r10, [_Z11_lt_64_16_4PdS_S_iiiiiiiiiiiii_param_7];
	ld.param.u32 	%r11, [_Z11_lt_64_16_4PdS_S_iiiiiiiiiiiii_param_8];
	ld.param.u32 	%r12, [_Z11_lt_64_16_4PdS_S_iiiiiiiiiiiii_param_9];
	ld.param.u32 	%r13, [_Z11_lt_64_16_4PdS_S_iiiiiiiiiiiii_param_10];
	ld.param.u32 	%r14, [_Z11_lt_64_16_4PdS_S_iiiiiiiiiiiii_param_11];
	ld.param.u32 	%r15, [_Z11_lt_64_16_4PdS_S_iiiiiiiiiiiii_param_12];
	ld.param.u32 	%r16, [_Z11_lt_64_16_4PdS_S_iiiiiiiiiiiii_param_13];
	ld.param.u32 	%r17, [_Z11_lt_64_16_4PdS_S_iiiiiiiiiiiii_param_14];
	ld.param.u32 	%r18, [_Z11_lt_64_16_4PdS_S_iiiiiiiiiiiii_param_15];
	mov.u32 	%r19, %tid.x;
	mov.u32 	%r20, %ctaid.x;
	mov.u32 	%r1, %ntid.x;
	mad.lo.s32 	%r40, %r20, %r1, %r19;
	setp.ge.s32 	%p1, %r40, %r18;
	@%p1 bra 	$L__BB69_3;
	mov.u32 	%r21, %nctaid.x;
	mul.lo.s32 	%r3, %r1, %r21;
	cvta.to.global.u64 	%rd1, %rd4;
	cvta.to.global.u64 	%rd2, %rd5;
	cvta.to.global.u64 	%rd3, %rd6;
$L__BB69_2:
	div.s32 	%r22, %r40, %r17;
	mul.lo.s32 	%r23, %r22, %r17;
	sub.s32 	%r24, %r40, %r23;
	div.s32 	%r25, %r24, %r16;
	mul.lo.s32 	%r26, %r25, %r16;
	sub.s32 	%r27, %r24, %r26;
	div.s32 	%r28, %r27, %r15;
	mul.lo.s32 	%r29, %r28, %r15;
	sub.s32 	%r30, %r27, %r29;
	div.s32 	%r31, %r30, %r14;
	mul.lo.s32 	%r32, %r22, %r9;
	mad.lo.s32 	%r33, %r25, %r8, %r32;
	mad.lo.s32 	%r34, %r28, %r7, %r33;
	mad.lo.s32 	%r35, %r31, %r6, %r34;
	mul.lo.s32 	%r36, %r22, %r13;
	mad.lo.s32 	%r37, %r25, %r12, %r36;
	mad.lo.s32 	%r38, %r28, %r11, %r37;
	mad.lo.s32 	%r39, %r31, %r10, %r38;
	mul.wide.s32 	%rd7, %r35, 8;
	add.s64 	%rd8, %rd1, %rd7;
	ld.global.f64 	%fd1, [%rd8];
	mul.wide.s32 	%rd9, %r39, 8;
	add.s64 	%rd10, %rd2, %rd9;
	ld.global.f64 	%fd2, [%rd10];
	setp.lt.f64 	%p2, %fd1, %fd2;
	selp.f64 	%fd3, 0d3FF0000000000000, 0d0000000000000000, %p2;
	mul.wide.s32 	%rd11, %r40, 8;
	add.s64 	%rd12, %rd3, %rd11;
	st.global.f64 	[%rd12], %fd3;
	add.s32 	%r40, %r40, %r3;
	setp.lt.s32 	%p3, %r40, %r18;
	@%p3 bra 	$L__BB69_2;
$L__BB69_3:
	ret;

}
	// .globl	_Z11_lt_32_16_5PfS_S_iiiiiiiiiiiiiiii
.visible .entry _Z11_lt_32_16_5PfS_S_iiiiiiiiiiiiiiii(
	.param .u64 .ptr .align 1 _Z11_lt_32_16_5PfS_S_iiiiiiiiiiiiiiii_param_0,
	.param .u64 .ptr .align 1 _Z11_lt_32_16_5PfS_S_iiiiiiiiiiiiiiii_param_1,
	.param .u64 .ptr .align 1 _Z11_lt_32_16_5PfS_S_iiiiiiiiiiiiiiii_param_2,
	.param .u32 _Z11_lt_32_16_5PfS_S_iiiiiiiiiiiiiiii_param_3,
	.param .u32 _Z11_lt_32_16_5PfS_S_iiiiiiiiiiiiiiii_param_4,
	.param .u32 _Z11_lt_32_16_5PfS_S_iiiiiiiiiiiiiiii_param_5,
	.param .u32 _Z11_lt_32_16_5PfS_S_iiiiiiiiiiiiiiii_param_6,
	.param .u32 _Z11_lt_32_16_5PfS_S_iiiiiiiiiiiiiiii_param_7,
	.param .u32 _Z11_lt_32_16_5PfS_S_iiiiiiiiiiiiiiii_param_8,
	.param .u32 _Z11_lt_32_16_5PfS_S_iiiiiiiiiiiiiiii_param_9,
	.param .u32 _Z11_lt_32_16_5PfS_S_iiiiiiiiiiiiiiii_param_10,
	.param .u32 _Z11_lt_32_16_5PfS_S_iiiiiiiiiiiiiiii_param_11,
	.param .u32 _Z11_lt_32_16_5PfS_S_iiiiiiiiiiiiiiii_param_12,
	.param .u32 _Z11_lt_32_16_5PfS_S_iiiiiiiiiiiiiiii_param_13,
	.param .u32 _Z11_lt_32_16_5PfS_S_iiiiiiiiiiiiiiii_param_14,
	.param .u32 _Z11_lt_32_16_5PfS_S_iiiiiiiiiiiiiiii_param_15,
	.param .u32 _Z11_lt_32_16_5PfS_S_iiiiiiiiiiiiiiii_param_16,
	.param .u32 _Z11_lt_32_16_5PfS_S_iiiiiiiiiiiiiiii_param_17,
	.param .u32 _Z11_lt_32_16_5PfS_S_iiiiiiiiiiiiiiii_param_18
)
{
	.reg .pred 	%p<4>;
	.reg .b32 	%r<52>;
	.reg .b32 	%f<4>;
	.reg .b64 	%rd<13>;

	ld.param.u64 	%rd4, [_Z11_lt_32_16_5PfS_S_iiiiiiiiiiiiiiii_param_0];
	ld.param.u64 	%rd5, [_Z11_lt_32_16_5PfS_S_iiiiiiiiiiiiiiii_param_1];
	ld.param.u64 	%rd6, [_Z11_lt_32_16_5PfS_S_iiiiiiiiiiiiiiii_param_2];
	ld.param.u32 	%r7, [_Z11_lt_32_16_5PfS_S_iiiiiiiiiiiiiiii_param_4];
	ld.param.u32 	%r9, [_Z11_lt_32_16_5PfS_S_iiiiiiiiiiiiiiii_param_6];
	ld.param.u32 	%r10, [_Z11_lt_32_16_5PfS_S_iiiiiiiiiiiiiiii_param_7];
	ld.param.u32 	%r11, [_Z11_lt_32_16_5PfS_S_iiiiiiiiiiiiiiii_param_8];
	ld.param.u32 	%r13, [_Z11_lt_32_16_5PfS_S_iiiiiiiiiiiiiiii_param_10];
	ld.param.u32 	%r14, [_Z11_lt_32_16_5PfS_S_iiiiiiiiiiiiiiii_param_11];
	ld.param.u32 	%r15, [_Z11_lt_32_16_5PfS_S_iiiiiiiiiiiiiiii_param_12];
	ld.param.u32 	%r16, [_Z11_lt_32_16_5PfS_S_iiiiiiiiiiiiiiii_param_13];
	ld.param.u32 	%r17, [_Z11_lt_32_16_5PfS_S_iiiiiiiiiiiiiiii_param_14];
	ld.param.u32 	%r18, [_Z11_lt_32_16_5PfS_S_iiiiiiiiiiiiiiii_param_15];
	ld.param.u32 	%r19, [_Z11_lt_32_16_5PfS_S_iiiiiiiiiiiiiiii_param_16];
	ld.param.u32 	%r20, [_Z11_lt_32_16_5PfS_S_iiiiiiiiiiiiiiii_param_17];
	ld.param.u32 	%r21, [_Z11_lt_32_16_5PfS_S_iiiiiiiiiiiiiiii_param_18];
	mov.u32 	%r22, %tid.x;
	mov.u32 	%r23, %ctaid.x;
	mov.u32 	%r1, %ntid.x;
	mad.lo.s32 	%r51, %r23, %r1, %r22;
	setp.ge.s32 	%p1, %r51, %r21;
	@%p1 bra 	$L__BB70_3;
	mov.u32 	%r24, %nctaid.x;
	mul.lo.s32 	%r3, %r1, %r24;
	cvta.to.global.u64 	%rd1, %rd4;
	cvta.to.global.u64 	%rd2, %rd5;
	cvta.to.global.u64 	%rd3, %rd6;
$L__BB70_2:
	ld.param.u32 	%r50, [_Z11_lt_32_16_5PfS_S_iiiiiiiiiiiiiiii_param_9];
	ld.param.u32 	%r49, [_Z11_lt_32_16_5PfS_S_iiiiiiiiiiiiiiii_param_5];
	ld.param.u32 	%r48, [_Z11_lt_32_16_5PfS_S_iiiiiiiiiiiiiiii_param_3];
	div.s32 	%r25, %r51, %r20;
	mul.lo.s32 	%r26, %r25, %r20;
	sub.s32 	%r27, %r51, %r26;
	div.s32 	%r28, %r27, %r19;
	mul.lo.s32 	%r29, %r28, %r19;
	sub.s32 	%r30, %r27, %r29;
	div.s32 	%r31, %r30, %r18;
	mul.lo.s32 	%r32, %r31, %r18;
	sub.s32 	%r33, %r30, %r32;
	div.s32 	%r34, %r33, %r17;
	mul.lo.s32 	%r35, %r34, %r17;
	sub.s32 	%r36, %r33, %r35;
	div.s32 	%r37, %r36, %r16;
	mul.lo.s32 	%r38, %r25, %r10;
	mad.lo.s32 	%r39, %r28, %r9, %r38;
	mad.lo.s32 	%r40, %r31, %r49, %r39;
	mad.lo.s32 	%r41, %r34, %r7, %r40;
	mad.lo.s32 	%r42, %r37, %r48, %r41;
	mul.lo.s32 	%r43, %r25, %r15;
	mad.lo.s32 	%r44, %r28, %r14, %r43;
	mad.lo.s32 	%r45, %r31, %r13, %r44;
	mad.lo.s32 	%r46, %r34, %r50, %r45;
	mad.lo.s32 	%r47, %r37, %r11, %r46;
	mul.wide.s32 	%rd7, %r42, 4;
	add.s64 	%rd8, %rd1, %rd7;
	ld.global.f32 	%f1, [%rd8];
	mul.wide.s32 	%rd9, %r47, 4;
	add.s64 	%rd10, %rd2, %rd9;
	ld.global.f32 	%f2, [%rd10];
	setp.lt.f32 	%p2, %f1, %f2;
	selp.f32 	%f3, 0f3F800000, 0f00000000, %p2;
	mul.wide.s32 	%rd11, %r51, 4;
	add.s64 	%rd12, %rd3, %rd11;
	st.global.f32 	[%rd12], %f3;
	add.s32 	%r51, %r51, %r3;
	setp.lt.s32 	%p3, %r51, %r21;
	@%p3 bra 	$L__BB70_2;
$L__BB70_3:
	ret;

}
	// .globl	_Z11_lt_64_16_5PdS_S_iiiiiiiiiiiiiiii
.visible .entry _Z11_lt_64_16_5PdS_S_iiiiiiiiiiiiiiii(
	.param .u64 .ptr .align 1 _Z11_lt_64_16_5PdS_S_iiiiiiiiiiiiiiii_param_0,
	.param .u64 .ptr .align 1 _Z11_lt_64_16_5PdS_S_iiiiiiiiiiiiiiii_param_1,
	.param .u64 .ptr .align 1 _Z11_lt_64_16_5PdS_S_iiiiiiiiiiiiiiii_param_2,
	.param .u32 _Z11_lt_64_16_5PdS_S_iiiiiiiiiiiiiiii_param_3,
	.param .u32 _Z11_lt_64_16_5PdS_S_iiiiiiiiiiiiiiii_param_4,
	.param .u32 _Z11_lt_64_16_5PdS_S_iiiiiiiiiiiiiiii_param_5,
	.param .u32 _Z11_lt_64_16_5PdS_S_iiiiiiiiiiiiiiii_param_6,
	.param .u32 _Z11_lt_64_16_5PdS_S_iiiiiiiiiiiiiiii_param_7,
	.param .u32 _Z11_lt_64_16_5PdS_S_iiiiiiiiiiiiiiii_param_8,
	.param .u32 _Z11_lt_64_16_5PdS_S_iiiiiiiiiiiiiiii_param_9,
	.param .u32 _Z11_lt_64_16_5PdS_S_iiiiiiiiiiiiiiii_param_10,
	.param .u32 _Z11_lt_64_16_5PdS_S_iiiiiiiiiiiiiiii_param_11,
	.param .u32 _Z11_lt_64_16_5PdS_S_iiiiiiiiiiiiiiii_param_12,
	.param .u32 _Z11_lt_64_16_5PdS_S_iiiiiiiiiiiiiiii_param_13,
	.param .u32 _Z11_lt_64_16_5PdS_S_iiiiiiiiiiiiiiii_param_14,
	.param .u32 _Z11_lt_64_16_5PdS_S_iiiiiiiiiiiiiiii_param_15,
	.param .u32 _Z11_lt_64_16_5PdS_S_iiiiiiiiiiiiiiii_param_16,
	.param .u32 _Z11_lt_64_16_5PdS_S_iiiiiiiiiiiiiiii_param_17,
	.param .u32 _Z11_lt_64_16_5PdS_S_iiiiiiiiiiiiiiii_param_18
)
{
	.reg .pred 	%p<4>;
	.reg .b32 	%r<52>;
	.reg .b64 	%rd<13>;
	.reg .b64 	%fd<4>;

	ld.param.u64 	%rd4, [_Z11_lt_64_16_5PdS_S_iiiiiiiiiiiiiiii_param_0];
	ld.param.u64 	%rd5, [_Z11_lt_64_16_5PdS_S_iiiiiiiiiiiiiiii_param_1];
	ld.param.u64 	%rd6, [_Z11_lt_64_16_5PdS_S_iiiiiiiiiiiiiiii_param_2];
	ld.param.u32 	%r7, [_Z11_lt_64_16_5PdS_S_iiiiiiiiiiiiiiii_param_4];
	ld.param.u32 	%r9, [_Z11_lt_64_16_5PdS_S_iiiiiiiiiiiiiiii_param_6];
	ld.param.u32 	%r10, [_Z11_lt_64_16_5PdS_S_iiiiiiiiiiiiiiii_param_7];
	ld.param.u32 	%r11, [_Z11_lt_64_16_5PdS_S_iiiiiiiiiiiiiiii_param_8];
	ld.param.u32 	%r13, [_Z11_lt_64_16_5PdS_S_iiiiiiiiiiiiiiii_param_10];
	ld.param.u32 	%r14, [_Z11_lt_64_16_5PdS_S_iiiiiiiiiiiiiiii_param_11];
	ld.param.u32 	%r15, [_Z11_lt_64_16_5PdS_S_iiiiiiiiiiiiiiii_param_12];
	ld.param.u32 	%r16, [_Z11_lt_64_16_5PdS_S_iiiiiiiiiiiiiiii_param_13];
	ld.param.u32 	%r17, [_Z11_lt_64_16_5PdS_S_iiiiiiiiiiiiiiii_param_14];
	ld.param.u32 	%r18, [_Z11_lt_64_16_5PdS_S_iiiiiiiiiiiiiiii_param_15];
	ld.param.u32 	%r19, [_Z11_lt_64_16_5PdS_S_iiiiiiiiiiiiiiii_param_16];
	ld.param.u32 	%r20, [_Z11_lt_64_16_5PdS_S_iiiiiiiiiiiiiiii_param_17];
	ld.param.u32 	%r21, [_Z11_lt_64_16_5PdS_S_iiiiiiiiiiiiiiii_param_18];
	mov.u32 	%r22, %tid.x;
	mov.u32 	%r23, %ctaid.x;
	mov.u32 	%r1, %ntid.x;
	mad.lo.s32 	%r51, %r23, %r1, %r22;
	setp.ge.s32 	%p1, %r51, %r21;
	@%p1 bra 	$L__BB71_3;
	mov.u32 	%r24, %nctaid.x;
	mul.lo.s32 	%r3, %r1, %r24;
	cvta.to.global.u64 	%rd1, %rd4;
	cvta.to.global.u64 	%rd2, %rd5;
	cvta.to.global.u64 	%rd3, %rd6;
$L__BB71_2:
	ld.param.u32 	%r50, [_Z11_lt_64_16_5PdS_S_iiiiiiiiiiiiiiii_param_9];
	ld.param.u32 	%r49, [_Z11_lt_64_16_5PdS_S_iiiiiiiiiiiiiiii_param_5];
	ld.param.u32 	%r48, [_Z11_lt_64_16_5PdS_S_iiiiiiiiiiiiiiii_param_3];
	div.s32 	%r25, %r51, %r20;
	mul.lo.s32 	%r26, %r25, %r20;
	sub.s32 	%r27, %r51, %r26;
	div.s32 	%r28, %r27, %r19;
	mul.lo.s32 	%r29, %r28, %r19;
	sub.s32 	%r30, %r27, %r29;
	div.s32 	%r31, %r30, %r18;
	mul.lo.s32 	%r32, %r31, %r18;
	sub.s32 	%r33, %r30, %r32;
	div.s32 	%r34, %r33, %r17;
	mul.lo.s32 	%r35, %r34, %r17;
	sub.s32 	%r36, %r33, %r35;
	div.s32 	%r37, %r36, %r16;
	mul.lo.s32 	%r38, %r25, %r10;
	mad.lo.s32 	%r39, %r28, %r9, %r38;
	mad.lo.s32 	%r40, %r31, %r49, %r39;
	mad.lo.s32 	%r41, %r34, %r7, %r40;
	mad.lo.s32 	%r42, %r37, %r48, %r41;
	mul.lo.s32 	%r43, %r25, %r15;
	mad.lo.s32 	%r44, %r28, %r14, %r43;
	mad.lo.s32 	%r45, %r31, %r13, %r44;
	mad.lo.s32 	%r46, %r34, %r50, %r45;
	mad.lo.s32 	%r47, %r37, %r11, %r46;
	mul.wide.s32 	%rd7, %r42, 8;
	add.s64 	%rd8, %rd1, %rd7;
	ld.global.f64 	%fd1, [%rd8];
	mul.wide.s32 	%rd9, %r47, 8;
	add.s64 	%rd10, %rd2, %rd9;
	ld.global.f64 	%fd2, [%rd10];
	setp.lt.f64 	%p2, %fd1, %fd2;
	selp.f64 	%fd3, 0d3FF0000000000000, 0d0000000000000000, %p2;
	mul.wide.s32 	%rd11, %r51, 8;
	add.s64 	%rd12, %rd3, %rd11;
	st.global.f64 	[%rd12], %fd3;
	add.s32 	%r51, %r51, %r3;
	setp.lt.s32 	%p3, %r51, %r21;
	@%p3 bra 	$L__BB71_2;
$L__BB71_3:
	ret;

}
	// .globl	_Z11_le_32_16_3PfS_S_iiiiiiiiii
.visible .entry _Z11_le_32_16_3PfS_S_iiiiiiiiii(
	.param .u64 .ptr .align 1 _Z11_le_32_16_3PfS_S_iiiiiiiiii_param_0,
	.param .u64 .ptr .align 1 _Z11_le_32_16_3PfS_S_iiiiiiiiii_param_1,
	.param .u64 .ptr .align 1 _Z11_le_32_16_3PfS_S_iiiiiiiiii_param_2,
	.param .u32 _Z11_le_32_16_3PfS_S_iiiiiiiiii_param_3,
	.param .u32 _Z11_le_32_16_3PfS_S_iiiiiiiiii_param_4,
	.param .u32 _Z11_le_32_16_3PfS_S_iiiiiiiiii_param_5,
	.param .u32 _Z11_le_32_16_3PfS_S_iiiiiiiiii_param_6,
	.param .u32 _Z11_le_32_16_3PfS_S_iiiiiiiiii_param_7,
	.param .u32 _Z11_le_32_16_3PfS_S_iiiiiiiiii_param_8,
	.param .u32 _Z11_le_32_16_3PfS_S_iiiiiiiiii_param_9,
	.param .u32 _Z11_le_32_16_3PfS_S_iiiiiiiiii_param_10,
	.param .u32 _Z11_le_32_16_3PfS_S_iiiiiiiiii_param_11,
	.param .u32 _Z11_le_32_16_3PfS_S_iiiiiiiiii_param_12
)
{
	.reg .pred 	%p<4>;
	.reg .b32 	%r<33>;
	.reg .b32 	%f<4>;
	.reg .b64 	%rd<13>;

	ld.param.u64 	%rd4, [_Z11_le_32_16_3PfS_S_iiiiiiiiii_param_0];
	ld.param.u64 	%rd5, [_Z11_le_32_16_3PfS_S_iiiiiiiiii_param_1];
	ld.param.u64 	%rd6, [_Z11_le_32_16_3PfS_S_iiiiiiiiii_param_2];
	ld.param.u32 	%r6, [_Z11_le_32_16_3PfS_S_iiiiiiiiii_param_3];
	ld.param.u32 	%r7, [_Z11_le_32_16_3PfS_S_iiiiiiiiii_param_4];
	ld.param.u32 	%r8, [_Z11_le_32_16_3PfS_S_iiiiiiiiii_param_5];
	ld.param.u32 	%r9, [_Z11_le_32_16_3PfS_S_iiiiiiiiii_param_6];
	ld.param.u32 	%r10, [_Z11_le_32_16_3PfS_S_iiiiiiiiii_param_7];
	ld.param.u32 	%r11, [_Z11_le_32_16_3PfS_S_iiiiiiiiii_param_8];
	ld.param.u32 	%r12, [_Z11_le_32_16_3PfS_S_iiiiiiiiii_param_9];
	ld.param.u32 	%r13, [_Z11_le_32_16_3PfS_S_iiiiiiiiii_param_10];
	ld.param.u32 	%r14, [_Z11_le_32_16_3PfS_S_iiiiiiiiii_param_11];
	ld.param.u32 	%r15, [_Z11_le_32_16_3PfS_S_iiiiiiiiii_param_12];
	mov.u32 	%r16, %tid.x;
	mov.u32 	%r17, %ctaid.x;
	mov.u32 	%r1, %ntid.x;
	mad.lo.s32 	%r32, %r17, %r1, %r16;
	setp.ge.s32 	%p1, %r32, %r15;
	@%p1 bra 	$L__BB72_3;
	mov.u32 	%r18, %nctaid.x;
	mul.lo.s32 	%r3, %r1, %r18;
	cvta.to.global.u64 	%rd1, %rd4;
	cvta.to.global.u64 	%rd2, %rd5;
	cvta.to.global.u64 	%rd3, %rd6;
$L__BB72_2:
	div.s32 	%r19, %r32, %r14;
	mul.lo.s32 	%r20, %r19, %r14;
	sub.s32 	%r21, %r32, %r20;
	div.s32 	%r22, %r21, %r13;
	mul.lo.s32 	%r23, %r22, %r13;
	sub.s32 	%r24, %r21, %r23;
	div.s32 	%r25, %r24, %r12;
	mul.lo.s32 	%r26, %r19, %r8;
	mad.lo.s32 	%r27, %r22, %r7, %r26;
	mad.lo.s32 	%r28, %r25, %r6, %r27;
	mul.lo.s32 	%r29, %r19, %r11;
	mad.lo.s32 	%r30, %r22, %r10, %r29;
	mad.lo.s32 	%r31, %r25, %r9, %r30;
	mul.wide.s32 	%rd7, %r28, 4;
	add.s64 	%rd8, %rd1, %rd7;
	ld.global.f32 	%f1, [%rd8];
	mul.wide.s32 	%rd9, %r31, 4;
	add.s64 	%rd10, %rd2, %rd9;
	ld.global.f32 	%f2, [%rd10];
	setp.le.f32 	%p2, %f1, %f2;
	selp.f32 	%f3, 0f3F800000, 0f00000000, %p2;
	mul.wide.s32 	%rd11, %r32, 4;
	add.s64 	%rd12, %rd3, %rd11;
	st.global.f32 	[%rd12], %f3;
	add.s32 	%r32, %r32, %r3;
	setp.lt.s32 	%p3, %r32, %r15;
	@%p3 bra 	$L__BB72_2;
$L__BB72_3:
	ret;

}
	// .globl	_Z11_le_64_16_3PdS_S_iiiiiiiiii
.visible .entry _Z11_le_64_16_3PdS_S_iiiiiiiiii(
	.param .u64 .ptr .align 1 _Z11_le_64_16_3PdS_S_iiiiiiiiii_param_0,
	.param .u64 .ptr .align 1 _Z11_le_64_16_3PdS_S_iiiiiiiiii_param_1,
	.param .u64 .ptr .align 1 _Z11_le_64_16_3PdS_S_iiiiiiiiii_param_2,
	.param .u32 _Z11_le_64_16_3PdS_S_iiiiiiiiii_param_3,
	.param .u32 _Z11_le_64_16_3PdS_S_iiiiiiiiii_param_4,
	.param .u32 _Z11_le_64_16_3PdS_S_iiiiiiiiii_param_5,
	.param .u32 _Z11_le_64_16_3PdS_S_iiiiiiiiii_param_6,
	.param .u32 _Z11_le_64_16_3PdS_S_iiiiiiiiii_param_7,
	.param .u32 _Z11_le_64_16_3PdS_S_iiiiiiiiii_param_8,
	.param .u32 _Z11_le_64_16_3PdS_S_iiiiiiiiii_param_9,
	.param .u32 _Z11_le_64_16_3PdS_S_iiiiiiiiii_param_10,
	.param .u32 _Z11_le_64_16_3PdS_S_iiiiiiiiii_param_11,
	.param .u32 _Z11_le_64_16_3PdS_S_iiiiiiiiii_param_12
)
{
	.reg .pred 	%p<4>;
	.reg .b32 	%r<33>;
	.reg .b64 	%rd<13>;
	.reg .b64 	%fd<4>;

	ld.param.u64 	%rd4, [_Z11_le_64_16_3PdS_S_iiiiiiiiii_param_0];
	ld.param.u64 	%rd5, [_Z11_le_64_16_3PdS_S_iiiiiiiiii_param_1];
	ld.param.u64 	%rd6, [_Z11_le_64_16_3PdS_S_iiiiiiiiii_param_2];
	ld.param.u32 	%r6, [_Z11_le_64_16_3PdS_S_iiiiiiiiii_param_3];
	ld.param.u32 	%r7, [_Z11_le_64_16_3PdS_S_iiiiiiiiii_param_4];
	ld.param.u32 	%r8, [_Z11_le_64_16_3PdS_S_iiiiiiiiii_param_5];
	ld.param.u32 	%r9, [_Z11_le_64_16_3PdS_S_iiiiiiiiii_param_6];
	ld.param.u32 	%r10, [_Z11_le_64_16_3PdS_S_iiiiiiiiii_param_7];
	ld.param.u32 	%r11, [_Z11_le_64_16_3PdS_S_iiiiiiiiii_param_8];
	ld.param.u32 	%r12, [_Z11_le_64_16_3PdS_S_iiiiiiiiii_param_9];
	ld.param.u32 	%r13, [_Z11_le_64_16_3PdS_S_iiiiiiiiii_param_10];
	ld.param.u32 	%r14, [_Z11_le_64_16_3PdS_S_iiiiiiiiii_param_11];
	ld.param.u32 	%r15, [_Z11_le_64_16_3PdS_S_iiiiiiiiii_param_12];
	mov.u32 	%r16, %tid.x;
	mov.u32 	%r17, %ctaid.x;
	mov.u32 	%r1, %ntid.x;
	mad.lo.s32 	%r32, %r17, %r1, %r16;
	setp.ge.s32 	%p1, %r32, %r15;
	@%p1 bra 	$L__BB73_3;
	mov.u32 	%r18, %nctaid.x;
	mul.lo.s32 	%r3, %r1, %r18;
	cvta.to.global.u64 	%rd1, %rd4;
	cvta.to.global.u64 	%rd2, %rd5;
	cvta.to.global.u64 	%rd3, %rd6;
$L__BB73_2:
	div.s32 	%r19, %r32, %r14;
	mul.lo.s32 	%r20, %r19, %r14;
	sub.s32 	%r21, %r32, %r20;
	div.s32 	%r22, %r21, %r13;
	mul.lo.s32 	%r23, %r22, %r13;
	sub.s32 	%r24, %r21, %r23;
	div.s32 	%r25, %r24, %r12;
	mul.lo.s32 	%r26, %r19, %r8;
	mad.lo.s32 	%r27, %r22, %r7, %r26;
	mad.lo.s32 	%r28, %r25, %r6, %r27;
	mul.lo.s32 	%r29, %r19, %r11;
	mad.lo.s32 	%r30, %r22, %r10, %r29;
	mad.lo.s32 	%r31, %r25, %r9, %r30;
	mul.wide.s32 	%rd7, %r28, 8;
	add.s64 	%rd8, %rd1, %rd7;
	ld.global.f64 	%fd1, [%rd8];
	mul.wide.s32 	%rd9, %r31, 8;
	add.s64 	%rd10, %rd2, %rd9;
	ld.global.f64 	%fd2, [%rd10];
	setp.le.f64 	%p2, %fd1, %fd2;
	selp.f64 	%fd3, 0d3FF0000000000000, 0d0000000000000000, %p2;
	mul.wide.s32 	%rd11, %r32, 8;
	add.s64 	%rd12, %rd3, %rd11;
	st.global.f64 	[%rd12], %fd3;
	add.s32 	%r32, %r32, %r3;
	setp.lt.s32 	%p3, %r32, %r15;
	@%p3 bra 	$L__BB73_2;
$L__BB73_3:
	ret;

}
	// .globl	_Z11_le_32_16_4PfS_S_iiiiiiiiiiiii
.visible .entry _Z11_le_32_16_4PfS_S_iiiiiiiiiiiii(
	.param .u64 .ptr .align 1 _Z11_le_32_16_4PfS_S_iiiiiiiiiiiii_param_0,
	.param .u64 .ptr .align 1 _Z11_le_32_16_4PfS_S_iiiiiiiiiiiii_param_1,
	.param .u64 .ptr .align 1 _Z11_le_32_16_4PfS_S_iiiiiiiiiiiii_param_2,
	.param .u32 _Z11_le_32_16_4PfS_S_iiiiiiiiiiiii_param_3,
	.param .u32 _Z11_le_32_16_4PfS_S_iiiiiiiiiiiii_param_4,
	.param .u32 _Z11_le_32_16_4PfS_S_iiiiiiiiiiiii_param_5,
	.param .u32 _Z11_le_32_16_4PfS_S_iiiiiiiiiiiii_param_6,
	.param .u32 _Z11_le_32_16_4PfS_S_iiiiiiiiiiiii_param_7,
	.param .u32 _Z11_le_32_16_4PfS_S_iiiiiiiiiiiii_param_8,
	.param .u32 _Z11_le_32_16_4PfS_S_iiiiiiiiiiiii_param_9,
	.param .u32 _Z11_le_32_16_4PfS_S_iiiiiiiiiiiii_param_10,
	.param .u32 _Z11_le_32_16_4PfS_S_iiiiiiiiiiiii_param_11,
	.param .u32 _Z11_le_32_16_4PfS_S_iiiiiiiiiiiii_param_12,
	.param .u32 _Z11_le_32_16_4PfS_S_iiiiiiiiiiiii_param_13,
	.param .u32 _Z11_le_32_16_4PfS_S_iiiiiiiiiiiii_param_14,
	.param .u32 _Z11_le_32_16_4PfS_S_iiiiiiiiiiiii_param_15
)
{
	.reg .pred 	%p<4>;
	.reg .b32 	%r<41>;
	.reg .b32 	%f<4>;
	.reg .b64 	%rd<13>;

	ld.param.u64 	%rd4, [_Z11_le_32_16_4PfS_S_iiiiiiiiiiiii_param_0];
	ld.param.u64 	%rd5, [_Z11_le_32_16_4PfS_S_iiiiiiiiiiiii_param_1];
	ld.param.u64 	%rd6, [_Z11_le_32_16_4PfS_S_iiiiiiiiiiiii_param_2];
	ld.param.u32 	%r6, [_Z11_le_32_16_4PfS_S_iiiiiiiiiiiii_param_3];
	ld.param.u32 	%r7, [_Z11_le_32_16_4PfS_S_iiiiiiiiiiiii_param_4];
	ld.param.u32 	%r8, [_Z11_le_32_16_4PfS_S_iiiiiiiiiiiii_param_5];
	ld.param.u32 	%r9, [_Z11_le_32_16_4PfS_S_iiiiiiiiiiiii_param_6];
	ld.param.u32 	%r10, [_Z11_le_32_16_4PfS_S_iiiiiiiiiiiii_param_7];
	ld.param.u32 	%r11, [_Z11_le_32_16_4PfS_S_iiiiiiiiiiiii_param_8];
	ld.param.u32 	%r12, [_Z11_le_32_16_4PfS_S_iiiiiiiiiiiii_param_9];
	ld.param.u32 	%r13, [_Z11_le_32_16_4PfS_S_iiiiiiiiiiiii_param_10];
	ld.param.u32 	%r14, [_Z11_le_32_16_4PfS_S_iiiiiiiiiiiii_param_11];
	ld.param.u32 	%r15, [_Z11_le_32_16_4PfS_S_iiiiiiiiiiiii_param_12];
	ld.param.u32 	%r16, [_Z11_le_32_16_4PfS_S_iiiiiiiiiiiii_param_13];
	ld.param.u32 	%r17, [_Z11_le_32_16_4PfS_S_iiiiiiiiiiiii_param_14];
	ld.param.u32 	%r18, [_Z11_le_32_16_4PfS_S_iiiiiiiiiiiii_param_15];
	mov.u32 	%r19, %tid.x;
	mov.u32 	%r20, %ctaid.x;
	mov.u32 	%r1, %ntid.x;
	mad.lo.s32 	%r40, %r20, %r1, %r19;
	setp.ge.s32 	%p1, %r40, %r18;
	@%p1 bra 	$L__BB74_3;
	mov.u32 	%r21, %nctaid.x;
	mul.lo.s32 	%r3, %r1, %r21;
	cvta.to.global.u64 	%rd1, %rd4;
	cvta.to.global.u64 	%rd2, %rd5;
	cvta.to.global.u64 	%rd3, %rd6;
$L__BB74_2:
	div.s32 	%r22, %r40, %r17;
	mul.lo.s32 	%r23, %r22, %r17;
	sub.s32 	%r24, %r40, %r23;
	div.s32 	%r25, %r24, %r16;
	mul.lo.s32 	%r26, %r25, %r16;
	sub.s32 	%r27, %r24, %r26;
	div.s32 	%r28, %r27, %r15;
	mul.lo.s32 	%r29, %r28, %r15;
	sub.s32 	%r30, %r27, %r29;
	div.s32 	%r31, %r30, %r14;
	mul.lo.s32 	%r32, %r22, %r9;
	mad.lo.s32 	%r33, %r25, %r8, %r32;
	mad.lo.s32 	%r34, %r28, %r7, %r33;
	mad.lo.s32 	%r35, %r31, %r6, %r34;
	mul.lo.s32 	%r36, %r22, %r13;
	mad.lo.s32 	%r37, %r25, %r12, %r36;
	mad.lo.s32 	%r38, %r28, %r11, %r37;
	mad.lo.s32 	%r39, %r31, %r10, %r38;
	mul.wide.s32 	%rd7, %r35, 4;
	add.s64 	%rd8, %rd1, %rd7;
	ld.global.f32 	%f1, [%rd8];
	mul.wide.s32 	%rd9, %r39, 4;
	add.s64 	%rd10, %rd2, %rd9;
	ld.global.f32 	%f2, [%rd10];
	setp.le.f32 	%p2, %f1, %f2;
	selp.f32 	%f3, 0f3F800000, 0f00000000, %p2;
	mul.wide.s32 	%rd11, %r40, 4;
	add.s64 	%rd12, %rd3, %rd11;
	st.global.f32 	[%rd12], %f3;
	add.s32 	%r40, %r40, %r3;
	setp.lt.s32 	%p3, %r40, %r18;
	@%p3 bra 	$L__BB74_2;
$L__BB74_3:
	ret;

}
	// .globl	_Z11_le_64_16_4PdS_S_iiiiiiiiiiiii
.visible .entry _Z11_le_64_16_4PdS_S_iiiiiiiiiiiii(
	.param .u64 .ptr .align 1 _Z11_le_64_16_4PdS_S_iiiiiiiiiiiii_param_0,
	.param .u64 .ptr .align 1 _Z11_le_64_16_4PdS_S_iiiiiiiiiiiii_param_1,
	.param .u64 .ptr .align 1 _Z11_le_64_16_4PdS_S_iiiiiiiiiiiii_param_2,
	.param .u32 _Z11_le_64_16_4PdS_S_iiiiiiiiiiiii_param_3,
	.param .u32 _Z11_le_64_16_4PdS_S_iiiiiiiiiiiii_param_4,
	.param .u32 _Z11_le_64_16_4PdS_S_iiiiiiiiiiiii_param_5,
	.param .u32 _Z11_le_64_16_4PdS_S_iiiiiiiiiiiii_param_6,
	.param .u32 _Z11_le_64_16_4PdS_S_iiiiiiiiiiiii_param_7,
	.param .u32 _Z11_le_64_16_4PdS_S_iiiiiiiiiiiii_param_8,
	.param .u32 _Z11_le_64_16_4PdS_S_iiiiiiiiiiiii_param_9,
	.param .u32 _Z11_le_64_16_4PdS_S_iiiiiiiiiiiii_param_10,
	.param .u32 _Z11_le_64_16_4PdS_S_iiiiiiiiiiiii_param_11,
	.param .u32 _Z11_le_64_16_4PdS_S_iiiiiiiiiiiii_param_12,
	.param .u32 _Z11_le_64_16_4PdS_S_iiiiiiiiiiiii_param_13,
	.param .u32 _Z11_le_64_16_4PdS_S_iiiiiiiiiiiii_param_14,
	.param .u32 _Z11_le_64_16_4PdS_S_iiiiiiiiiiiii_param_15
)
{
	.reg .pred 	%p<4>;
	.reg .b32 	%r<41>;
	.reg .b64 	%rd<13>;
	.reg .b64 	%fd<4>;

	ld.param.u64 	%rd4, [_Z11_le_64_16_4PdS_S_iiiiiiiiiiiii_param_0];
	ld.param.u64 	%rd5, [_Z11_le_64_16_4PdS_S_iiiiiiiiiiiii_param_1];
	ld.param.u64 	%rd6, [_Z11_le_64_16_4PdS_S_iiiiiiiiiiiii_param_2];
	ld.param.u32 	%r6, [_Z11_le_64_16_4PdS_S_iiiiiiiiiiiii_param_3];
	ld.param.u32 	%r7, [_Z11_le_64_16_4PdS_S_iiiiiiiiiiiii_param_4];
	ld.param.u32 	%r8, [_Z11_le_64_16_4PdS_S_iiiiiiiiiiiii_param_5];
	ld.param.u32 	%r9, [_Z11_le_64_16_4PdS_S_iiiiiiiiiiiii_param_6];
	ld.param.u32 	%r10, [_Z11_le_64_16_4PdS_S_iiiiiiiiiiiii_param_7];
	ld.param.u32 	%r11, [_Z11_le_64_16_4PdS_S_iiiiiiiiiiiii_param_8];
	ld.param.u32 	%r12, [_Z11_le_64_16_4PdS_S_iiiiiiiiiiiii_param_9];
	ld.param.u32 	%r13, [_Z11_le_64_16_4PdS_S_iiiiiiiiiiiii_param_10];
	ld.param.u32 	%r14, [_Z11_le_64_16_4PdS_S_iiiiiiiiiiiii_param_11];
	ld.param.u32 	%r15, [_Z11_le_64_16_4PdS_S_iiiiiiiiiiiii_param_12];
	ld.param.u32 	%r16, [_Z11_le_64_16_4PdS_S_iiiiiiiiiiiii_param_13];
	ld.param.u32 	%r17, [_Z11_le_64_16_4PdS_S_iiiiiiiiiiiii_param_14];
	ld.param.u32 	%r18, [_Z11_le_64_16_4PdS_S_iiiiiiiiiiiii_param_15];
	mov.u32 	%r19, %tid.x;
	mov.u32 	%r20, %ctaid.x;
	mov.u32 	%r1, %ntid.x;
	mad.lo.s32 	%r40, %r20, %r1, %r19;
	setp.ge.s32 	%p1, %r40, %r18;
	@%p1 bra 	$L__BB75_3;
	mov.u32 	%r21, %nctaid.x;
	mul.lo.s32 	%r3, %r1, %r21;
	cvta.to.global.u64 	%rd1, %rd4;
	cvta.to.global.u64 	%rd2, %rd5;
	cvta.to.global.u64 	%rd3, %rd6;
$L__BB75_2:
	div.s32 	%r22, %r40, %r17;
	mul.lo.s32 	%r23, %r22, %r17;
	sub.s32 	%r24, %r40, %r23;
	div.s32 	%r25, %r24, %r16;
	mul.lo.s32 	%r26, %r25, %r16;
	sub.s32 	%r27, %r24, %r26;
	div.s32 	%r28, %r27, %r15;
	mul.lo.s32 	%r29, %r28, %r15;
	sub.s32 	%r30, %r27, %r29;
	div.s32 	%r31, %r30, %r14;
	mul.lo.s32 	%r32, %r22, %r9;
	mad.lo.s32 	%r33, %r25, %r8, %r32;
	mad.lo.s32 	%r34, %r28, %r7, %r33;
	mad.lo.s32 	%r35, %r31, %r6, %r34;
	mul.lo.s32 	%r36, %r22, %r13;
	mad.lo.s32 	%r37, %r25, %r12, %r36;
	mad.lo.s32 	%r38, %r28, %r11, %r37;
	mad.lo.s32 	%r39, %r31, %r10, %r38;
	mul.wide.s32 	%rd7, %r35, 8;
	add.s64 	%rd8, %rd1, %rd7;
	ld.global.f64 	%fd1, [%rd8];
	mul.wide.s32 	%rd9, %r39, 8;
	add.s64 	%rd10, %rd2, %rd9;
	ld.global.f64 	%fd2, [%rd10];
	setp.le.f64 	%p2, %fd1, %fd2;
	selp.f64 	%fd3, 0d3FF0000000000000, 0d0000000000000000, %p2;
	mul.wide.s32 	%rd11, %r40, 8;
	add.s64 	%rd12, %rd3, %rd11;
	st.global.f64 	[%rd12], %fd3;
	add.s32 	%r40, %r40, %r3;
	setp.lt.s32 	%p3, %r40, %r18;
	@%p3 bra 	$L__BB75_2;
$L__BB75_3:
	ret;

}
	// .globl	_Z11_le_32_16_5PfS_S_iiiiiiiiiiiiiiii
.visible .entry _Z11_le_32_16_5PfS_S_iiiiiiiiiiiiiiii(
	.param .u64 .ptr .align 1 _Z11_le_32_16_5PfS_S_iiiiiiiiiiiiiiii_param_0,
	.param .u64 .ptr .align 1 _Z11_le_32_16_5PfS_S_iiiiiiiiiiiiiiii_param_1,
	.param .u64 .ptr .align 1 _Z11_le_32_16_5PfS_S_iiiiiiiiiiiiiiii_param_2,
	.param .u32 _Z11_le_32_16_5PfS_S_iiiiiiiiiiiiiiii_param_3,
	.param .u32 _Z11_le_32_16_5PfS_S_iiiiiiiiiiiiiiii_param_4,
	.param .u32 _Z11_le_32_16_5PfS_S_iiiiiiiiiiiiiiii_param_5,
	.param .u32 _Z11_le_32_16_5PfS_S_iiiiiiiiiiiiiiii_param_6,
	.param .u32 _Z11_le_32_16_5PfS_S_iiiiiiiiiiiiiiii_param_7,
	.param .u32 _Z11_le_32_16_5PfS_S_iiiiiiiiiiiiiiii_param_8,
	.param .u32 _Z11_le_32_16_5PfS_S_iiiiiiiiiiiiiiii_param_9,
	.param .u32 _Z11_le_32_16_5PfS_S_iiiiiiiiiiiiiiii_param_10,
	.param .u32 _Z11_le_32_16_5PfS_S_iiiiiiiiiiiiiiii_param_11,
	.param .u32 _Z11_le_32_16_5PfS_S_iiiiiiiiiiiiiiii_param_12,
	.param .u32 _Z11_le_32_16_5PfS_S_iiiiiiiiiiiiiiii_param_13,
	.param .u32 _Z11_le_32_16_5PfS_S_iiiiiiiiiiiiiiii_param_14,
	.param .u32 _Z11_le_32_16_5PfS_S_iiiiiiiiiiiiiiii_param_15,
	.param .u32 _Z11_le_32_16_5PfS_S_iiiiiiiiiiiiiiii_param_16,
	.param .u32 _Z11_le_32_16_5PfS_S_iiiiiiiiiiiiiiii_param_17,
	.param .u32 _Z11_le_32_16_5PfS_S_iiiiiiiiiiiiiiii_param_18
)
{
	.reg .pred 	%p<4>;
	.reg .b32 	%r<52>;
	.reg .b32 	%f<4>;
	.reg .b64 	%rd<13>;

	ld.param.u64 	%rd4, [_Z11_le_32_16_5PfS_S_iiiiiiiiiiiiiiii_param_0];
	ld.param.u64 	%rd5, [_Z11_le_32_16_5PfS_S_iiiiiiiiiiiiiiii_param_1];
	ld.param.u64 	%rd6, [_Z11_le_32_16_5PfS_S_iiiiiiiiiiiiiiii_param_2];
	ld.param.u32 	%r7, [_Z11_le_32_16_5PfS_S_iiiiiiiiiiiiiiii_param_4];
	ld.param.u32 	%r9, [_Z11_le_32_16_5PfS_S_iiiiiiiiiiiiiiii_param_6];
	ld.param.u32 	%r10, [_Z11_le_32_16_5PfS_S_iiiiiiiiiiiiiiii_param_7];
	ld.param.u32 	%r11, [_Z11_le_32_16_5PfS_S_iiiiiiiiiiiiiiii_param_8];
	ld.param.u32 	%r13, [_Z11_le_32_16_5PfS_S_iiiiiiiiiiiiiiii_param_10];
	ld.param.u32 	%r14, [_Z11_le_32_16_5PfS_S_iiiiiiiiiiiiiiii_param_11];
	ld.param.u32 	%r15, [_Z11_le_32_16_5PfS_S_iiiiiiiiiiiiiiii_param_12];
	ld.param.u32 	%r16, [_Z11_le_32_16_5PfS_S_iiiiiiiiiiiiiiii_param_13];
	ld.param.u32 	%r17, [_Z11_le_32_16_5PfS_S_iiiiiiiiiiiiiiii_param_14];
	ld.param.u32 	%r18, [_Z11_le_32_16_5PfS_S_iiiiiiiiiiiiiiii_param_15];
	ld.param.u32 	%r19, [_Z11_le_32_16_5PfS_S_iiiiiiiiiiiiiiii_param_16];
	ld.param.u32 	%r20, [_Z11_le_32_16_5PfS_S_iiiiiiiiiiiiiiii_param_17];
	ld.param.u32 	%r21, [_Z11_le_32_16_5PfS_S_iiiiiiiiiiiiiiii_param_18];
	mov.u32 	%r22, %tid.x;
	mov.u32 	%r23, %ctaid.x;
	mov.u32 	%r1, %ntid.x;
	mad.lo.s32 	%r51, %r23, %r1, %r22;
	setp.ge.s32 	%p1, %r51, %r21;
	@%p1 bra 	$L__BB76_3;
	mov.u32 	%r24, %nctaid.x;
	mul.lo.s32 	%r3, %r1, %r24;
	cvta.to.global.u64 	%rd1, %rd4;
	cvta.to.global.u64 	%rd2, %rd5;
	cvta.to.global.u64 	%rd3, %rd6;
$L__BB76_2:
	ld.param.u32 	%r50, [_Z11_le_32_16_5PfS_S_iiiiiiiiiiiiiiii_param_9];
	ld.param.u32 	%r49, [_Z11_le_32_16_5PfS_S_iiiiiiiiiiiiiiii_param_5];
	ld.param.u32 	%r48, [_Z11_le_32_16_5PfS_S_iiiiiiiiiiiiiiii_param_3];
	div.s32 	%r25, %r51, %r20;
	mul.lo.s32 	%r26, %r25, %r20;
	sub.s32 	%r27, %r51, %r26;
	div.s32 	%r28, %r27, %r19;
	mul.lo.s32 	%r29, %r28, %r19;
	sub.s32 	%r30, %r27, %r29;
	div.s32 	%r31, %r30, %r18;
	mul.lo.s32 	%r32, %r31, %r18;
	sub.s32 	%r33, %r30, %r32;
	div.s32 	%r34, %r33, %r17;
	mul.lo.s32 	%r35, %r34, %r17;
	sub.s32 	%r36, %r33, %r35;
	div.s32 	%r37, %r36, %r16;
	mul.lo.s32 	%r38, %r25, %r10;
	mad.lo.s32 	%r39, %r28, %r9, %r38;
	mad.lo.s32 	%r40, %r31, %r49, %r39;
	mad.lo.s32 	%r41, %r34, %r7, %r40;
	mad.lo.s32 	%r42, %r37, %r48, %r41;
	mul.lo.s32 	%r43, %r25, %r15;
	mad.lo.s32 	%r44, %r28, %r14, %r43;
	mad.lo.s32 	%r45, %r31, %r13, %r44;
	mad.lo.s32 	%r46, %r34, %r50, %r45;
	mad.lo.s32 	%r47, %r37, %r11, %r46;
	mul.wide.s32 	%rd7, %r42, 4;
	add.s64 	%rd8, %rd1, %rd7;
	ld.global.f32 	%f1, [%rd8];
	mul.wide.s32 	%rd9, %r47, 4;
	add.s64 	%rd10, %rd2, %rd9;
	ld.global.f32 	%f2, [%rd10];
	setp.le.f32 	%p2, %f1, %f2;
	selp.f32 	%f3, 0f3F800000, 0f00000000, %p2;
	mul.wide.s32 	%rd11, %r51, 4;
	add.s64 	%rd12, %rd3, %rd11;
	st.global.f32 	[%rd12], %f3;
	add.s32 	%r51, %r51, %r3;
	setp.lt.s32 	%p3, %r51, %r21;
	@%p3 bra 	$L__BB76_2;
$L__BB76_3:
	ret;

}
	// .globl	_Z11_le_64_16_5PdS_S_iiiiiiiiiiiiiiii
.visible .entry _Z11_le_64_16_5PdS_S_iiiiiiiiiiiiiiii(
	.param .u64 .ptr .align 1 _Z11_le_64_16_5PdS_S_iiiiiiiiiiiiiiii_param_0,
	.param .u64 .ptr .align 1 _Z11_le_64_16_5PdS_S_iiiiiiiiiiiiiiii_param_1,
	.param .u64 .ptr .align 1 _Z11_le_64_16_5PdS_S_iiiiiiiiiiiiiiii_param_2,
	.param .u32 _Z11_le_64_16_5PdS_S_iiiiiiiiiiiiiiii_param_3,
	.param .u32 _Z11_le_64_16_5PdS_S_iiiiiiiiiiiiiiii_param_4,
	.param .u32 _Z11_le_64_16_5PdS_S_iiiiiiiiiiiiiiii_param_5,
	.param .u32 _Z11_le_64_16_5PdS_S_iiiiiiiiiiiiiiii_param_6,
	.param .u32 _Z11_le_64_16_5PdS_S_iiiiiiiiiiiiiiii_param_7,
	.param .u32 _Z11_le_64_16_5PdS_S_iiiiiiiiiiiiiiii_param_8,
	.param .u32 _Z11_le_64_16_5PdS_S_iiiiiiiiiiiiiiii_param_9,
	.param .u32 _Z11_le_64_16_5PdS_S_iiiiiiiiiiiiiiii_param_10,
	.param .u32 _Z11_le_64_16_5PdS_S_iiiiiiiiiiiiiiii_param_11,
	.param .u32 _Z11_le_64_16_5PdS_S_iiiiiiiiiiiiiiii_param_12,
	.param .u32 _Z11_le_64_16_5PdS_S_iiiiiiiiiiiiiiii_param_13,
	.param .u32 _Z11_le_64_16_5PdS_S_iiiiiiiiiiiiiiii_param_14,
	.param .u32 _Z11_le_64_16_5PdS_S_iiiiiiiiiiiiiiii_param_15,
	.param .u32 _Z11_le_64_16_5PdS_S_iiiiiiiiiiiiiiii_param_16,
	.param .u32 _Z11_le_64_16_5PdS_S_iiiiiiiiiiiiiiii_param_17,
	.param .u32 _Z11_le_64_16_5PdS_S_iiiiiiiiiiiiiiii_param_18
)
{
	.reg .pred 	%p<4>;
	.reg .b32 	%r<52>;
	.reg .b64 	%rd<13>;
	.reg .b64 	%fd<4>;

	ld.param.u64 	%rd4, [_Z11_le_64_16_5PdS_S_iiiiiiiiiiiiiiii_param_0];
	ld.param.u64 	%rd5, [_Z11_le_64_16_5PdS_S_iiiiiiiiiiiiiiii_param_1];
	ld.param.u64 	%rd6, [_Z11_le_64_16_5PdS_S_iiiiiiiiiiiiiiii_param_2];
	ld.param.u32 	%r7, [_Z11_le_64_16_5PdS_S_iiiiiiiiiiiiiiii_param_4];
	ld.param.u32 	%r9, [_Z11_le_64_16_5PdS_S_iiiiiiiiiiiiiiii_param_6];
	ld.param.u32 	%r10, [_Z11_le_64_16_5PdS_S_iiiiiiiiiiiiiiii_param_7];
	ld.param.u32 	%r11, [_Z11_le_64_16_5PdS_S_iiiiiiiiiiiiiiii_param_8];
	ld.param.u32 	%r13, [_Z11_le_64_16_5PdS_S_iiiiiiiiiiiiiiii_param_10];
	ld.param.u32 	%r14, [_Z11_le_64_16_5PdS_S_iiiiiiiiiiiiiiii_param_11];
	ld.param.u32 	%r15, [_Z11_le_64_16_5PdS_S_iiiiiiiiiiiiiiii_param_12];
	ld.param.u32 	%r16, [_Z11_le_64_16_5PdS_S_iiiiiiiiiiiiiiii_param_13];
	ld.param.u32 	%r17, [_Z11_le_64_16_5PdS_S_iiiiiiiiiiiiiiii_param_14];
	ld.param.u32 	%r18, [_Z11_le_64_16_5PdS_S_iiiiiiiiiiiiiiii_param_15];
	ld.param.u32 	%r19, [_Z11_le_64_16_5PdS_S_iiiiiiiiiiiiiiii_param_16];
	ld.param.u32 	%r20, [_Z11_le_64_16_5PdS_S_iiiiiiiiiiiiiiii_param_17];
	ld.param.u32 	%r21, [_Z11_le_64_16_5PdS_S_iiiiiiiiiiiiiiii_param_18];
	mov.u32 	%r22, %tid.x;
	mov.u32 	%r23, %ctaid.x;
	mov.u32 	%r1, %ntid.x;
	mad.lo.s32 	%r51, %r23, %r1, %r22;
	setp.ge.s32 	%p1, %r51, %r21;
	@%p1 bra 	$L__BB77_3;
	mov.u32 	%r24, %nctaid.x;
	mul.lo.s32 	%r3, %r1, %r24;
	cvta.to.global.u64 	%rd1, %rd4;
	cvta.to.global.u64 	%rd2, %rd5;
	cvta.to.global.u64 	%rd3, %rd6;
$L__BB77_2:
	ld.param.u32 	%r50, [_Z11_le_64_16_5PdS_S_iiiiiiiiiiiiiiii_param_9];
	ld.param.u32 	%r49, [_Z11_le_64_16_5PdS_S_iiiiiiiiiiiiiiii_param_5];
	ld.param.u32 	%r48, [_Z11_le_64_16_5PdS_S_iiiiiiiiiiiiiiii_param_3];
	div.s32 	%r25, %r51, %r20;
	mul.lo.s32 	%r26, %r25, %r20;
	sub.s32 	%r27, %r51, %r26;
	div.s32 	%r28, %r27, %r19;
	mul.lo.s32 	%r29, %r28, %r19;
	sub.s32 	%r30, %r27, %r29;
	div.s32 	%r31, %r30, %r18;
	mul.lo.s32 	%r32, %r31, %r18;
	sub.s32 	%r33, %r30, %r32;
	div.s32 	%r34, %r33, %r17;
	mul.lo.s32 	%r35, %r34, %r17;
	sub.s32 	%r36, %r33, %r35;
	div.s32 	%r37, %r36, %r16;
	mul.lo.s32 	%r38, %r25, %r10;
	mad.lo.s32 	%r39, %r28, %r9, %r38;
	mad.lo.s32 	%r40, %r31, %r49, %r39;
	mad.lo.s32 	%r41, %r34, %r7, %r40;
	mad.lo.s32 	%r42, %r37, %r48, %r41;
	mul.lo.s32 	%r43, %r25, %r15;
	mad.lo.s32 	%r44, %r28, %r14, %r43;
	mad.lo.s32 	%r45, %r31, %r13, %r44;
	mad.lo.s32 	%r46, %r34, %r50, %r45;
	mad.lo.s32 	%r47, %r37, %r11, %r46;
	mul.wide.s32 	%rd7, %r42, 8;
	add.s64 	%rd8, %rd1, %rd7;
	ld.global.f64 	%fd1, [%rd8];
	mul.wide.s32 	%rd9, %r47, 8;
	add.s64 	%rd10, %rd2, %rd9;
	ld.global.f64 	%fd2, [%rd10];
	setp.le.f64 	%p2, %fd1, %fd2;
	selp.f64 	%fd3, 0d3FF0000000000000, 0d0000000000000000, %p2;
	mul.wide.s32 	%rd11, %r51, 8;
	add.s64 	%rd12, %rd3, %rd11;
	st.global.f64 	[%rd12], %fd3;
	add.s32 	%r51, %r51, %r3;
	setp.lt.s32 	%p3, %r51, %r21;
	@%p3 bra 	$L__BB77_2;
$L__BB77_3:
	ret;

}
	// .globl	_Z17_invxback_32_16_3PfS_S_iiiiiiiiii
.visible .entry _Z17_invxback_32_16_3PfS_S_iiiiiiiiii(
	.param .u64 .ptr .align 1 _Z17_invxback_32_16_3PfS_S_iiiiiiiiii_param_0,
	.param .u64 .ptr .align 1 _Z17_invxback_32_16_3PfS_S_iiiiiiiiii_param_1,
	.param .u64 .ptr .align 1 _Z17_invxback_32_16_3PfS_S_iiiiiiiiii_param_2,
	.param .u32 _Z17_invxback_32_16_3PfS_S_iiiiiiiiii_param_3,
	.param .u32 _Z17_invxback_32_16_3PfS_S_iiiiiiiiii_param_4,
	.param .u32 _Z17_invxback_32_16_3PfS_S_iiiiiiiiii_param_5,
	.param .u32 _Z17_invxback_32_16_3PfS_S_iiiiiiiiii_param_6,
	.param .u32 _Z17_invxback_32_16_3PfS_S_iiiiiiiiii_param_7,
	.param .u32 _Z17_invxback_32_16_3PfS_S_iiiiiiiiii_param_8,
	.param .u32 _Z17_invxback_32_16_3PfS_S_iiiiiiiiii_param_9,
	.param .u32 _Z17_invxback_32_16_3PfS_S_iiiiiiiiii_param_10,
	.param .u32 _Z17_invxback_32_16_3PfS_S_iiiiiiiiii_param_11,
	.param .u32 _Z17_invxback_32_16_3PfS_S_iiiiiiiiii_param_12
)
{
	.reg .pred 	%p<3>;
	.reg .b32 	%r<33>;
	.reg .b32 	%f<6>;
	.reg .b64 	%rd<13>;

	ld.param.u64 	%rd4, [_Z17_invxback_32_16_3PfS_S_iiiiiiiiii_param_0];
	ld.param.u64 	%rd5, [_Z17_invxback_32_16_3PfS_S_iiiiiiiiii_param_1];
	ld.param.u64 	%rd6, [_Z17_invxback_32_16_3PfS_S_iiiiiiiiii_param_2];
	ld.param.u32 	%r6, [_Z17_invxback_32_16_3PfS_S_iiiiiiiiii_param_3];
	ld.param.u32 	%r7, [_Z17_invxback_32_16_3PfS_S_iiiiiiiiii_param_4];
	ld.param.u32 	%r8, [_Z17_invxback_32_16_3PfS_S_iiiiiiiiii_param_5];
	ld.param.u32 	%r9, [_Z17_invxback_32_16_3PfS_S_iiiiiiiiii_param_6];
	ld.param.u32 	%r10, [_Z17_invxback_32_16_3PfS_S_iiiiiiiiii_param_7];
	ld.param.u32 	%r11, [_Z17_invxback_32_16_3PfS_S_iiiiiiiiii_param_8];
	ld.param.u32 	%r12, [_Z17_invxback_32_16_3PfS_S_iiiiiiiiii_param_9];
	ld.param.u32 	%r13, [_Z17_invxback_32_16_3PfS_S_iiiiiiiiii_param_10];
	ld.param.u32 	%r14, [_Z17_invxback_32_16_3PfS_S_iiiiiiiiii_param_11];
	ld.param.u32 	%r15, [_Z17_invxback_32_16_3PfS_S_iiiiiiiiii_param_12];
	mov.u32 	%r16, %tid.x;
	mov.u32 	%r17, %ctaid.x;
	mov.u32 	%r1, %ntid.x;
	mad.lo.s32 	%r32, %r17, %r1, %r16;
	setp.ge.s32 	%p1, %r32, %r15;
	@%p1 bra 	$L__BB78_3;
	mov.u32 	%r18, %nctaid.x;
	mul.lo.s32 	%r3, %r1, %r18;
	cvta.to.global.u64 	%rd1, %rd4;
	cvta.to.global.u64 	%rd2, %rd5;
	cvta.to.global.u64 	%rd3, %rd6;
$L__BB78_2:
	div.s32 	%r19, %r32, %r14;
	mul.lo.s32 	%r20, %r19, %r14;
	sub.s32 	%r21, %r32, %r20;
	div.s32 	%r22, %r21, %r13;
	mul.lo.s32 	%r23, %r22, %r13;
	sub.s32 	%r24, %r21, %r23;
	div.s32 	%r25, %r24, %r12;
	mul.lo.s32 	%r26, %r19, %r8;
	mad.lo.s32 	%r27, %r22, %r7, %r26;
	mad.lo.s32 	%r28, %r25, %r6, %r27;
	mul.lo.s32 	%r29, %r19, %r11;
	mad.lo.s32 	%r30, %r22, %r10, %r29;
	mad.lo.s32 	%r31, %r25, %r9, %r30;
	mul.wide.s32 	%rd7, %r28, 4;
	add.s64 	%rd8, %rd1, %rd7;
	ld.global.f32 	%f1, [%rd8];
	mul.wide.s32 	%rd9, %r31, 4;
	add.s64 	%rd10, %rd2, %rd9;
	ld.global.f32 	%f2, [%rd10];
	neg.f32 	%f3, %f1;
	mul.f32 	%f4, %f2, %f3;
	mul.f32 	%f5, %f2, %f4;
	mul.wide.s32 	%rd11, %r32, 4;
	add.s64 	%rd12, %rd3, %rd11;
	st.global.f32 	[%rd12], %f5;
	add.s32 	%r32, %r32, %r3;
	setp.lt.s32 	%p2, %r32, %r15;
	@%p2 bra 	$L__BB78_2;
$L__BB78_3:
	ret;

}
	// .globl	_Z17_invxback_64_16_3PdS_S_iiiiiiiiii
.visible .entry _Z17_invxback_64_16_3PdS_S_iiiiiiiiii(
	.param .u64 .ptr .align 1 _Z17_invxback_64_16_3PdS_S_iiiiiiiiii_param_0,
	.param .u64 .ptr .align 1 _Z17_invxback_64_16_3PdS_S_iiiiiiiiii_param_1,
	.param .u64 .ptr .align 1 _Z17_invxback_64_16_3PdS_S_iiiiiiiiii_param_2,
	.param .u32 _Z17_invxback_64_16_3PdS_S_iiiiiiiiii_param_3,
	.param .u32 _Z17_invxback_64_16_3PdS_S_iiiiiiiiii_param_4,
	.param .u32 _Z17_invxback_64_16_3PdS_S_iiiiiiiiii_param_5,
	.param .u32 _Z17_invxback_64_16_3PdS_S_iiiiiiiiii_param_6,
	.param .u32 _Z17_invxback_64_16_3PdS_S_iiiiiiiiii_param_7,
	.param .u32 _Z17_invxback_64_16_3PdS_S_iiiiiiiiii_param_8,
	.param .u32 _Z17_invxback_64_16_3PdS_S_iiiiiiiiii_param_9,
	.param .u32 _Z17_invxback_64_16_3PdS_S_iiiiiiiiii_param_10,
	.param .u32 _Z17_invxback_64_16_3PdS_S_iiiiiiiiii_param_11,
	.param .u32 _Z17_invxback_64_16_3PdS_S_iiiiiiiiii_param_12
)
{
	.reg .pred 	%p<3>;
	.reg .b32 	%r<33>;
	.reg .b64 	%rd<13>;
	.reg .b64 	%fd<6>;

	ld.param.u64 	%rd4, [_Z17_invxback_64_16_3PdS_S_iiiiiiiiii_param_0];
	ld.param.u64 	%rd5, [_Z17_invxback_64_16_3PdS_S_iiiiiiiiii_param_1];
	ld.param.u64 	%rd6, [_Z17_invxback_64_16_3PdS_S_iiiiiiiiii_param_2];
	ld.param.u32 	%r6, [_Z17_invxback_64_16_3PdS_S_iiiiiiiiii_param_3];
	ld.param.u32 	%r7, [_Z17_invxback_64_16_3PdS_S_iiiiiiiiii_param_4];
	ld.param.u32 	%r8, [_Z17_invxback_64_16_3PdS_S_iiiiiiiiii_param_5];
	ld.param.u32 	%r9, [_Z17_invxback_64_16_3PdS_S_iiiiiiiiii_param_6];
	ld.param.u32 	%r10, [_Z17_invxback_64_16_3PdS_S_iiiiiiiiii_param_7];
	ld.param.u32 	%r11, [_Z17_invxback_64_16_3PdS_S_iiiiiiiiii_param_8];
	ld.param.u32 	%r12, [_Z17_invxback_64_16_3PdS_S_iiiiiiiiii_param_9];
	ld.param.u32 	%r13, [_Z17_invxback_64_16_3PdS_S_iiiiiiiiii_param_10];
	ld.param.u32 	%r14, [_Z17_invxback_64_16_3PdS_S_iiiiiiiiii_param_11];
	ld.param.u32 	%r15, [_Z17_invxback_64_16_3PdS_S_iiiiiiiiii_param_12];
	mov.u32 	%r16, %tid.x;
	mov.u32 	%r17, %ctaid.x;
	mov.u32 	%r1, %ntid.x;
	mad.lo.s32 	%r32, %r17, %r1, %r16;
	setp.ge.s32 	%p1, %r32, %r15;
	@%p1 bra 	$L__BB79_3;
	mov.u32 	%r18, %nctaid.x;
	mul.lo.s32 	%r3, %r1, %r18;
	cvta.to.global.u64 	%rd1, %rd4;
	cvta.to.global.u64 	%rd2, %rd5;
	cvta.to.global.u64 	%rd3, %rd6;
$L__BB79_2:
	div.s32 	%r19, %r32, %r14;
	mul.lo.s32 	%r20, %r19, %r14;
	sub.s32 	%r21, %r32, %r20;
	div.s32 	%r22, %r21, %r13;
	mul.lo.s32 	%r23, %r22, %r13;
	sub.s32 	%r24, %r21, %r23;
	div.s32 	%r25, %r24, %r12;
	mul.lo.s32 	%r26, %r19, %r8;
	mad.lo.s32 	%r27, %r22, %r7, %r26;
	mad.lo.s32 	%r28, %r25, %r6, %r27;
	mul.lo.s32 	%r29, %r19, %r11;
	mad.lo.s32 	%r30, %r22, %r10, %r29;
	mad.lo.s32 	%r31, %r25, %r9, %r30;
	mul.wide.s32 	%rd7, %r28, 8;
	add.s64 	%rd8, %rd1, %rd7;
	ld.global.f64 	%fd1, [%rd8];
	mul.wide.s32 	%rd9, %r31, 8;
	add.s64 	%rd10, %rd2, %rd9;
	ld.global.f64 	%fd2, [%rd10];
	neg.f64 	%fd3, %fd1;
	mul.f64 	%fd4, %fd2, %fd3;
	mul.f64 	%fd5, %fd2, %fd4;
	mul.wide.s32 	%rd11, %r32, 8;
	add.s64 	%rd12, %rd3, %rd11;
	st.global.f64 	[%rd12], %fd5;
	add.s32 	%r32, %r32, %r3;
	setp.lt.s32 	%p2, %r32, %r15;
	@%p2 bra 	$L__BB79_2;
$L__BB79_3:
	ret;

}
	// .globl	_Z17_invxback_32_16_4PfS_S_iiiiiiiiiiiii
.visible .entry _Z17_invxback_32_16_4PfS_S_iiiiiiiiiiiii(
	.param .u64 .ptr .align 1 _Z17_invxback_32_16_4PfS_S_iiiiiiiiiiiii_param_0,
	.param .u64 .ptr .align 1 _Z17_invxback_32_16_4PfS_S_iiiiiiiiiiiii_param_1,
	.param .u64 .ptr .align 1 _Z17_invxback_32_16_4PfS_S_iiiiiiiiiiiii_param_2,
	.param .u32 _Z17_invxback_32_16_4PfS_S_iiiiiiiiiiiii_param_3,
	.param .u32 _Z17_invxback_32_16_4PfS_S_iiiiiiiiiiiii_param_4,
	.param .u32 _Z17_invxback_32_16_4PfS_S_iiiiiiiiiiiii_param_5,
	.param .u32 _Z17_invxback_32_16_4PfS_S_iiiiiiiiiiiii_param_6,
	.param .u32 _Z17_invxback_32_16_4PfS_S_iiiiiiiiiiiii_param_7,
	.param .u32 _Z17_invxback_32_16_4PfS_S_iiiiiiiiiiiii_param_8,
	.param .u32 _Z17_invxback_32_16_4PfS_S_iiiiiiiiiiiii_param_9,
	.param .u32 _Z17_invxback_32_16_4PfS_S_iiiiiiiiiiiii_param_10,
	.param .u32 _Z17_invxback_32_16_4PfS_S_iiiiiiiiiiiii_param_11,
	.param .u32 _Z17_invxback_32_16_4PfS_S_iiiiiiiiiiiii_param_12,
	.param .u32 _Z17_invxback_32_16_4PfS_S_iiiiiiiiiiiii_param_13,
	.param .u32 _Z17_invxback_32_16_4PfS_S_iiiiiiiiiiiii_param_14,
	.param .u32 _Z17_invxback_32_16_4PfS_S_iiiiiiiiiiiii_param_15
)
{
	.reg .pred 	%p<3>;
	.reg .b32 	%r<41>;
	.reg .b32 	%f<6>;
	.reg .b64 	%rd<13>;

	ld.param.u64 	%rd4, [_Z17_invxback_32_16_4PfS_S_iiiiiiiiiiiii_param_0];
	ld.param.u64 	%rd5, [_Z17_invxback_32_16_4PfS_S_iiiiiiiiiiiii_param_1];
	ld.param.u64 	%rd6, [_Z17_invxback_32_16_4PfS_S_iiiiiiiiiiiii_param_2];
	ld.param.u32 	%r6, [_Z17_invxback_32_16_4PfS_S_iiiiiiiiiiiii_param_3];
	ld.param.u32 	%r7, [_Z17_invxback_32_16_4PfS_S_iiiiiiiiiiiii_param_4];
	ld.param.u32 	%r8, [_Z17_invxback_32_16_4PfS_S_iiiiiiiiiiiii_param_5];
	ld.param.u32 	%r9, [_Z17_invxback_32_16_4PfS_S_iiiiiiiiiiiii_param_6];
	ld.param.u32 	%r10, [_Z17_invxback_32_16_4PfS_S_iiiiiiiiiiiii_param_7];
	ld.param.u32 	%r11, [_Z17_invxback_32_16_4PfS_S_iiiiiiiiiiiii_param_8];
	ld.param.u32 	%r12, [_Z17_invxback_32_16_4PfS_S_iiiiiiiiiiiii_param_9];
	ld.param.u32 	%r13, [_Z17_invxback_32_16_4PfS_S_iiiiiiiiiiiii_param_10];
	ld.param.u32 	%r14, [_Z17_invxback_32_16_4PfS_S_iiiiiiiiiiiii_param_11];
	ld.param.u32 	%r15, [_Z17_invxback_32_16_4PfS_S_iiiiiiiiiiiii_param_12];
	ld.param.u32 	%r16, [_Z17_invxback_32_16_4PfS_S_iiiiiiiiiiiii_param_13];
	ld.param.u32 	%r17, [_Z17_invxback_32_16_4PfS_S_iiiiiiiiiiiii_param_14];
	ld.param.u32 	%r18, [_Z17_invxback_32_16_4PfS_S_iiiiiiiiiiiii_param_15];
	mov.u32 	%r19, %tid.x;
	mov.u32 	%r20, %ctaid.x;
	mov.u32 	%r1, %ntid.x;
	mad.lo.s32 	%r40, %r20, %r1, %r19;
	setp.ge.s32 	%p1, %r40, %r18;
	@%p1 bra 	$L__BB80_3;
	mov.u32 	%r21, %nctaid.x;
	mul.lo.s32 	%r3, %r1, %r21;
	cvta.to.global.u64 	%rd1, %rd4;
	cvta.to.global.u64 	%rd2, %rd5;
	cvta.to.global.u64 	%rd3, %rd6;
$L__BB80_2:
	div.s32 	%r22, %r40, %r17;
	mul.lo.s32 	%r23, %r22, %r17;
	sub.s32 	%r24, %r40, %r23;
	div.s32 	%r25, %r24, %r16;
	mul.lo.s32 	%r26, %r25, %r16;
	sub.s32 	%r27, %r24, %r26;
	div.s32 	%r28, %r27, %r15;
	mul.lo.s32 	%r29, %r28, %r15;
	sub.s32 	%r30, %r27, %r29;
	div.s32 	%r31, %r30, %r14;
	mul.lo.s32 	%r32, %r22, %r9;
	mad.lo.s32 	%r33, %r25, %r8, %r32;
	mad.lo.s32 	%r34, %r28, %r7, %r33;
	mad.lo.s32 	%r35, %r31, %r6, %r34;
	mul.lo.s32 	%r36, %r22, %r13;
	mad.lo.s32 	%r37, %r25, %r12, %r36;
	mad.lo.s32 	%r38, %r28, %r11, %r37;
	mad.lo.s32 	%r39, %r31, %r10, %r38;
	mul.wide.s32 	%rd7, %r35, 4;
	add.s64 	%rd8, %rd1, %rd7;
	ld.global.f32 	%f1, [%rd8];
	mul.wide.s32 	%rd9, %r39, 4;
	add.s64 	%rd10, %rd2, %rd9;
	ld.global.f32 	%f2, [%rd10];
	neg.f32 	%f3, %f1;
	mul.f32 	%f4, %f2, %f3;
	mul.f32 	%f5, %f2, %f4;
	mul.wide.s32 	%rd11, %r40, 4;
	add.s64 	%rd12, %rd3, %rd11;
	st.global.f32 	[%rd12], %f5;
	add.s32 	%r40, %r40, %r3;
	setp.lt.s32 	%p2, %r40, %r18;
	@%p2 bra 	$L__BB80_2;
$L__BB80_3:
	ret;

}
	// .globl	_Z17_invxback_64_16_4PdS_S_iiiiiiiiiiiii
.visible .entry _Z17_invxback_64_16_4PdS_S_iiiiiiiiiiiii(
	.param .u64 .ptr .align 1 _Z17_invxback_64_16_4PdS_S_iiiiiiiiiiiii_param_0,
	.param .u64 .ptr .align 1 _Z17_invxback_64_16_4PdS_S_iiiiiiiiiiiii_param_1,
	.param .u64 .ptr .align 1 _Z17_invxback_64_16_4PdS_S_iiiiiiiiiiiii_param_2,
	.param .u32 _Z17_invxback_64_16_4PdS_S_iiiiiiiiiiiii_param_3,
	.param .u32 _Z17_invxback_64_16_4PdS_S_iiiiiiiiiiiii_param_4,
	.param .u32 _Z17_invxback_64_16_4PdS_S_iiiiiiiiiiiii_param_5,
	.param .u32 _Z17_invxback_64_16_4PdS_S_iiiiiiiiiiiii_param_6,
	.param .u32 _Z17_invxback_64_16_4PdS_S_iiiiiiiiiiiii_param_7,
	.param .u32 _Z17_invxback_64_16_4PdS_S_iiiiiiiiiiiii_param_8,
	.param .u32 _Z17_invxback_64_16_4PdS_S_iiiiiiiiiiiii_param_9,
	.param .u32 _Z17_invxback_64_16_4PdS_S_iiiiiiiiiiiii_param_10,
	.param .u32 _Z17_invxback_64_16_4PdS_S_iiiiiiiiiiiii_param_11,
	.param .u32 _Z17_invxback_64_16_4PdS_S_iiiiiiiiiiiii_param_12,
	.param .u32 _Z17_invxback_64_16_4PdS_S_iiiiiiiiiiiii_param_13,
	.param .u32 _Z17_invxback_64_16_4PdS_S_iiiiiiiiiiiii_param_14,
	.param .u32 _Z17_invxback_64_16_4PdS_S_iiiiiiiiiiiii_param_15
)
{
	.reg .pred 	%p<3>;
	.reg .b32 	%r<41>;
	.reg .b64 	%rd<13>;
	.reg .b64 	%fd<6>;

	ld.param.u64 	%rd4, [_Z17_invxback_64_16_4PdS_S_iiiiiiiiiiiii_param_0];
	ld.param.u64 	%rd5, [_Z17_invxback_64_16_4PdS_S_iiiiiiiiiiiii_param_1];
	ld.param.u64 	%rd6, [_Z17_invxback_64_16_4PdS_S_iiiiiiiiiiiii_param_2];
	ld.param.u32 	%r6, [_Z17_invxback_64_16_4PdS_S_iiiiiiiiiiiii_param_3];
	ld.param.u32 	%r7, [_Z17_invxback_64_16_4PdS_S_iiiiiiiiiiiii_param_4];
	ld.param.u32 	%r8, [_Z17_invxback_64_16_4PdS_S_iiiiiiiiiiiii_param_5];
	ld.param.u32 	%r9, [_Z17_invxback_64_16_4PdS_S_iiiiiiiiiiiii_param_6];
	ld.param.u32 	%r10, [_Z17_invxback_64_16_4PdS_S_iiiiiiiiiiiii_param_7];
	ld.param.u32 	%r11, [_Z17_invxback_64_16_4PdS_S_iiiiiiiiiiiii_param_8];
	ld.param.u32 	%r12, [_Z17_invxback_64_16_4PdS_S_iiiiiiiiiiiii_param_9];
	ld.param.u32 	%r13, [_Z17_invxback_64_16_4PdS_S_iiiiiiiiiiiii_param_10];
	ld.param.u32 	%r14, [_Z17_invxback_64_16_4PdS_S_iiiiiiiiiiiii_param_11];
	ld.param.u32 	%r15, [_Z17_invxback_64_16_4PdS_S_iiiiiiiiiiiii_param_12];
	ld.param.u32 	%r16, [_Z17_invxback_64_16_4PdS_S_iiiiiiiiiiiii_param_13];
	ld.param.u32 	%r17, [_Z17_invxback_64_16_4PdS_S_iiiiiiiiiiiii_param_14];
	ld.param.u32 	%r18, [_Z17_invxback_64_16_4PdS_S_iiiiiiiiiiiii_param_15];
	mov.u32 	%r19, %tid.x;
	mov.u32 	%r20, %ctaid.x;
	mov.u32 	%r1, %ntid.x;
	mad.lo.s32 	%r40, %r20, %r1, %r19;
	setp.ge.s32 	%p1, %r40, %r18;
	@%p1 bra 	$L__BB81_3;
	mov.u32 	%r21, %nctaid.x;
	mul.lo.s32 	%r3, %r1, %r21;
	cvta.to.global.u64 	%rd1, %rd4;
	cvta.to.global.u64 	%rd2, %rd5;
	cvta.to.global.u64 	%rd3, %rd6;
$L__BB81_2:
	div.s32 	%r22, %r40, %r17;
	mul.lo.s32 	%r23, %r22, %r17;
	sub.s32 	%r24, %r40, %r23;
	div.s32 	%r25, %r24, %r16;
	mul.lo.s32 	%r26, %r25, %r16;
	sub.s32 	%r27, %r24, %r26;
	div.s32 	%r28, %r27, %r15;
	mul.lo.s32 	%r29, %r28, %r15;
	sub.s32 	%r30, %r27, %r29;
	div.s32 	%r31, %r30, %r14;
	mul.lo.s32 	%r32, %r22, %r9;
	mad.lo.s32 	%r33, %r25, %r8, %r32;
	mad.lo.s32 	%r34, %r28, %r7, %r33;
	mad.lo.s32 	%r35, %r31, %r6, %r34;
	mul.lo.s32 	%r36, %r22, %r13;
	mad.lo.s32 	%r37, %r25, %r12, %r36;
	mad.lo.s32 	%r38, %r28, %r11, %r37;
	mad.lo.s32 	%r39, %r31, %r10, %r38;
	mul.wide.s32 	%rd7, %r35, 8;
	add.s64 	%rd8, %rd1, %rd7;
	ld.global.f64 	%fd1, [%rd8];
	mul.wide.s32 	%rd9, %r39, 8;
	add.s64 	%rd10, %rd2, %rd9;
	ld.global.f64 	%fd2, [%rd10];
	neg.f64 	%fd3, %fd1;
	mul.f64 	%fd4, %fd2, %fd3;
	mul.f64 	%fd5, %fd2, %fd4;
	mul.wide.s32 	%rd11, %r40, 8;
	add.s64 	%rd12, %rd3, %rd11;
	st.global.f64 	[%rd12], %fd5;
	add.s32 	%r40, %r40, %r3;
	setp.lt.s32 	%p2, %r40, %r18;
	@%p2 bra 	$L__BB81_2;
$L__BB81_3:
	ret;

}
	// .globl	_Z17_invxback_32_16_5PfS_S_iiiiiiiiiiiiiiii
.visible .entry _Z17_invxback_32_16_5PfS_S_iiiiiiiiiiiiiiii(
	.param .u64 .ptr .align 1 _Z17_invxback_32_16_5PfS_S_iiiiiiiiiiiiiiii_param_0,
	.param .u64 .ptr .align 1 _Z17_invxback_32_16_5PfS_S_iiiiiiiiiiiiiiii_param_1,
	.param .u64 .ptr .align 1 _Z17_invxback_32_16_5PfS_S_iiiiiiiiiiiiiiii_param_2,
	.param .u32 _Z17_invxback_32_16_5PfS_S_iiiiiiiiiiiiiiii_param_3,
	.param .u32 _Z17_invxback_32_16_5PfS_S_iiiiiiiiiiiiiiii_param_4,
	.param .u32 _Z17_invxback_32_16_5PfS_S_iiiiiiiiiiiiiiii_param_5,
	.param .u32 _Z17_invxback_32_16_5PfS_S_iiiiiiiiiiiiiiii_param_6,
	.param .u32 _Z17_invxback_32_16_5PfS_S_iiiiiiiiiiiiiiii_param_7,
	.param .u32 _Z17_invxback_32_16_5PfS_S_iiiiiiiiiiiiiiii_param_8,
	.param .u32 _Z17_invxback_32_16_5PfS_S_iiiiiiiiiiiiiiii_param_9,
	.param .u32 _Z17_invxback_32_16_5PfS_S_iiiiiiiiiiiiiiii_param_10,
	.param .u32 _Z17_invxback_32_16_5PfS_S_iiiiiiiiiiiiiiii_param_11,
	.param .u32 _Z17_invxback_32_16_5PfS_S_iiiiiiiiiiiiiiii_param_12,
	.param .u32 _Z17_invxback_32_16_5PfS_S_iiiiiiiiiiiiiiii_param_13,
	.param .u32 _Z17_invxback_32_16_5PfS_S_iiiiiiiiiiiiiiii_param_14,
	.param .u32 _Z17_invxback_32_16_5PfS_S_iiiiiiiiiiiiiiii_param_15,
	.param .u32 _Z17_invxback_32_16_5PfS_S_iiiiiiiiiiiiiiii_param_16,
	.param .u32 _Z17_invxback_32_16_5PfS_S_iiiiiiiiiiiiiiii_param_17,
	.param .u32 _Z17_invxback_32_16_5PfS_S_iiiiiiiiiiiiiiii_param_18
)
{
	.reg .pred 	%p<3>;
	.reg .b32 	%r<52>;
	.reg .b32 	%f<6>;
	.reg .b64 	%rd<13>;

	ld.param.u64 	%rd4, [_Z17_invxback_32_16_5PfS_S_iiiiiiiiiiiiiiii_param_0];
	ld.param.u64 	%rd5, [_Z17_invxback_32_16_5PfS_S_iiiiiiiiiiiiiiii_param_1];
	ld.param.u64 	%rd6, [_Z17_invxback_32_16_5PfS_S_iiiiiiiiiiiiiiii_param_2];
	ld.param.u32 	%r7, [_Z17_invxback_32_16_5PfS_S_iiiiiiiiiiiiiiii_param_4];
	ld.param.u32 	%r9, [_Z17_invxback_32_16_5PfS_S_iiiiiiiiiiiiiiii_param_6];
	ld.param.u32 	%r10, [_Z17_invxback_32_16_5PfS_S_iiiiiiiiiiiiiiii_param_7];
	ld.param.u32 	%r11, [_Z17_invxback_32_16_5PfS_S_iiiiiiiiiiiiiiii_param_8];
	ld.param.u32 	%r13, [_Z17_invxback_32_16_5PfS_S_iiiiiiiiiiiiiiii_param_10];
	ld.param.u32 	%r14, [_Z17_invxback_32_16_5PfS_S_iiiiiiiiiiiiiiii_param_11];
	ld.param.u32 	%r15, [_Z17_invxback_32_16_5PfS_S_iiiiiiiiiiiiiiii_param_12];
	ld.param.u32 	%r16, [_Z17_invxback_32_16_5PfS_S_iiiiiiiiiiiiiiii_param_13];
	ld.param.u32 	%r17, [_Z17_invxback_32_16_5PfS_S_iiiiiiiiiiiiiiii_param_14];
	ld.param.u32 	%r18, [_Z17_invxback_32_16_5PfS_S_iiiiiiiiiiiiiiii_param_15];
	ld.param.u32 	%r19, [_Z17_invxback_32_16_5PfS_S_iiiiiiiiiiiiiiii_param_16];
	ld.param.u32 	%r20, [_Z17_invxback_32_16_5PfS_S_iiiiiiiiiiiiiiii_param_17];
	ld.param.u32 	%r21, [_Z17_invxback_32_16_5PfS_S_iiiiiiiiiiiiiiii_param_18];
	mov.u32 	%r22, %tid.x;
	mov.u32 	%r23, %ctaid.x;
	mov.u32 	%r1, %ntid.x;
	mad.lo.s32 	%r51, %r23, %r1, %r22;
	setp.ge.s32 	%p1, %r51, %r21;
	@%p1 bra 	$L__BB82_3;
	mov.u32 	%r24, %nctaid.x;
	mul.lo.s32 	%r3, %r1, %r24;
	cvta.to.global.u64 	%rd1, %rd4;
	cvta.to.global.u64 	%rd2, %rd5;
	cvta.to.global.u64 	%rd3, %rd6;
$L__BB82_2:
	ld.param.u32 	%r50, [_Z17_invxback_32_16_5PfS_S_iiiiiiiiiiiiiiii_param_9];
	ld.param.u32 	%r49, [_Z17_invxback_32_16_5PfS_S_iiiiiiiiiiiiiiii_param_5];
	ld.param.u32 	%r48, [_Z17_invxback_32_16_5PfS_S_iiiiiiiiiiiiiiii_param_3];
	div.s32 	%r25, %r51, %r20;
	mul.lo.s32 	%r26, %r25, %r20;
	sub.s32 	%r27, %r51, %r26;
	div.s32 	%r28, %r27, %r19;
	mul.lo.s32 	%r29, %r28, %r19;
	sub.s32 	%r30, %r27, %r29;
	div.s32 	%r31, %r30, %r18;
	mul.lo.s32 	%r32, %r31, %r18;
	sub.s32 	%r33, %r30, %r32;
	div.s32 	%r34, %r33, %r17;
	mul.lo.s32 	%r35, %r34, %r17;
	sub.s32 	%r36, %r33, %r35;
	div.s32 	%r37, %r36, %r16;
	mul.lo.s32 	%r38, %r25, %r10;
	mad.lo.s32 	%r39, %r28, %r9, %r38;
	mad.lo.s32 	%r40, %r31, %r49, %r39;
	mad.lo.s32 	%r41, %r34, %r7, %r40;
	mad.lo.s32 	%r42, %r37, %r48, %r41;
	mul.lo.s32 	%r43, %r25, %r15;
	mad.lo.s32 	%r44, %r28, %r14, %r43;
	mad.lo.s32 	%r45, %r31, %r13, %r44;
	mad.lo.s32 	%r46, %r34, %r50, %r45;
	mad.lo.s32 	%r47, %r37, %r11, %r46;
	mul.wide.s32 	%rd7, %r42, 4;
	add.s64 	%rd8, %rd1, %rd7;
	ld.global.f32 	%f1, [%rd8];
	mul.wide.s32 	%rd9, %r47, 4;
	add.s64 	%rd10, %rd2, %rd9;
	ld.global.f32 	%f2, [%rd10];
	neg.f32 	%f3, %f1;
	mul.f32 	%f4, %f2, %f3;
	mul.f32 	%f5, %f2, %f4;
	mul.wide.s32 	%rd11, %r51, 4;
	add.s64 	%rd12, %rd3, %rd11;
	st.global.f32 	[%rd12], %f5;
	add.s32 	%r51, %r51, %r3;
	setp.lt.s32 	%p2, %r51, %r21;
	@%p2 bra 	$L__BB82_2;
$L__BB82_3:
	ret;

}
	// .globl	_Z17_invxback_64_16_5PdS_S_iiiiiiiiiiiiiiii
.visible .entry _Z17_invxback_64_16_5PdS_S_iiiiiiiiiiiiiiii(
	.param .u64 .ptr .align 1 _Z17_invxback_64_16_5PdS_S_iiiiiiiiiiiiiiii_param_0,
	.param .u64 .ptr .align 1 _Z17_invxback_64_16_5PdS_S_iiiiiiiiiiiiiiii_param_1,
	.param .u64 .ptr .align 1 _Z17_invxback_64_16_5PdS_S_iiiiiiiiiiiiiiii_param_2,
	.param .u32 _Z17_invxback_64_16_5PdS_S_iiiiiiiiiiiiiiii_param_3,
	.param .u32 _Z17_invxback_64_16_5PdS_S_iiiiiiiiiiiiiiii_param_4,
	.param .u32 _Z17_invxback_64_16_5PdS_S_iiiiiiiiiiiiiiii_param_5,
	.param .u32 _Z17_invxback_64_16_5PdS_S_iiiiiiiiiiiiiiii_param_6,
	.param .u32 _Z17_invxback_64_16_5PdS_S_iiiiiiiiiiiiiiii_param_7,
	.param .u32 _Z17_invxback_64_16_5PdS_S_iiiiiiiiiiiiiiii_param_8,
	.param .u32 _Z17_invxback_64_16_5PdS_S_iiiiiiiiiiiiiiii_param_9,
	.param .u32 _Z17_invxback_64_16_5PdS_S_iiiiiiiiiiiiiiii_param_10,
	.param .u32 _Z17_invxback_64_16_5PdS_S_iiiiiiiiiiiiiiii_param_11,
	.param .u32 _Z17_invxback_64_16_5PdS_S_iiiiiiiiiiiiiiii_param_12,
	.param .u32 _Z17_invxback_64_16_5PdS_S_iiiiiiiiiiiiiiii_param_13,
	.param .u32 _Z17_invxback_64_16_5PdS_S_iiiiiiiiiiiiiiii_param_14,
	.param .u32 _Z17_invxback_64_16_5PdS_S_iiiiiiiiiiiiiiii_param_15,
	.param .u32 _Z17_invxback_64_16_5PdS_S_iiiiiiiiiiiiiiii_param_16,
	.param .u32 _Z17_invxback_64_16_5PdS_S_iiiiiiiiiiiiiiii_param_17,
	.param .u32 _Z17_invxback_64_16_5PdS_S_iiiiiiiiiiiiiiii_param_18
)
{
	.reg .pred 	%p<3>;
	.reg .b32 	%r<52>;
	.reg .b64 	%rd<13>;
	.reg .b64 	%fd<6>;

	ld.param.u64 	%rd4, [_Z17_invxback_64_16_5PdS_S_iiiiiiiiiiiiiiii_param_0];
	ld.param.u64 	%rd5, [_Z17_invxback_64_16_5PdS_S_iiiiiiiiiiiiiiii_param_1];
	ld.param.u64 	%rd6, [_Z17_invxback_64_16_5PdS_S_iiiiiiiiiiiiiiii_param_2];
	ld.param.u32 	%r7, [_Z17_invxback_64_16_5PdS_S_iiiiiiiiiiiiiiii_param_4];
	ld.param.u32 	%r9, [_Z17_invxback_64_16_5PdS_S_iiiiiiiiiiiiiiii_param_6];
	ld.param.u32 	%r10, [_Z17_invxback_64_16_5PdS_S_iiiiiiiiiiiiiiii_param_7];
	ld.param.u32 	%r11, [_Z17_invxback_64_16_5PdS_S_iiiiiiiiiiiiiiii_param_8];
	ld.param.u32 	%r13, [_Z17_invxback_64_16_5PdS_S_iiiiiiiiiiiiiiii_param_10];
	ld.param.u32 	%r14, [_Z17_invxback_64_16_5PdS_S_iiiiiiiiiiiiiiii_param_11];
	ld.param.u32 	%r15, [_Z17_invxback_64_16_5PdS_S_iiiiiiiiiiiiiiii_param_12];
	ld.param.u32 	%r16, [_Z17_invxback_64_16_5PdS_S_iiiiiiiiiiiiiiii_param_13];
	ld.param.u32 	%r17, [_Z17_invxback_64_16_5PdS_S_iiiiiiiiiiiiiiii_param_14];
	ld.param.u32 	%r18, [_Z17_invxback_64_16_5PdS_S_iiiiiiiiiiiiiiii_param_15];
	ld.param.u32 	%r19, [_Z17_invxback_64_16_5PdS_S_iiiiiiiiiiiiiiii_param_16];
	ld.param.u32 	%r20, [_Z17_invxback_64_16_5PdS_S_iiiiiiiiiiiiiiii_param_17];
	ld.param.u32 	%r21, [_Z17_invxback_64_16_5PdS_S_iiiiiiiiiiiiiiii_param_18];
	mov.u32 	%r22, %tid.x;
	mov.u32 	%r23, %ctaid.x;
	mov.u32 	%r1, %ntid.x;
	mad.lo.s32 	%r51, %r23, %r1, %r22;
	setp.ge.s32 	%p1, %r51, %r21;
	@%p1 bra 	$L__BB83_3;
	mov.u32 	%r24, %nctaid.x;
	mul.lo.s32 	%r3, %r1, %r24;
	cvta.to.global.u64 	%rd1, %rd4;
	cvta.to.global.u64 	%rd2, %rd5;
	cvta.to.global.u64 	%rd3, %rd6;
$L__BB83_2:
	ld.param.u32 	%r50, [_Z17_invxback_64_16_5PdS_S_iiiiiiiiiiiiiiii_param_9];
	ld.param.u32 	%r49, [_Z17_invxback_64_16_5PdS_S_iiiiiiiiiiiiiiii_param_5];
	ld.param.u32 	%r48, [_Z17_invxback_64_16_5PdS_S_iiiiiiiiiiiiiiii_param_3];
	div.s32 	%r25, %r51, %r20;
	mul.lo.s32 	%r26, %r25, %r20;
	sub.s32 	%r27, %r51, %r26;
	div.s32 	%r28, %r27, %r19;
	mul.lo.s32 	%r29, %r28, %r19;
	sub.s32 	%r30, %r27, %r29;
	div.s32 	%r31, %r30, %r18;
	mul.lo.s32 	%r32, %r31, %r18;
	sub.s32 	%r33, %r30, %r32;
	div.s32 	%r34, %r33, %r17;
	mul.lo.s32 	%r35, %r34, %r17;
	sub.s32 	%r36, %r33, %r35;
	div.s32 	%r37, %r36, %r16;
	mul.lo.s32 	%r38, %r25, %r10;
	mad.lo.s32 	%r39, %r28, %r9, %r38;
	mad.lo.s32 	%r40, %r31, %r49, %r39;
	mad.lo.s32 	%r41, %r34, %r7, %r40;
	mad.lo.s32 	%r42, %r37, %r48, %r41;
	mul.lo.s32 	%r43, %r25, %r15;
	mad.lo.s32 	%r44, %r28, %r14, %r43;
	mad.lo.s32 	%r45, %r31, %r13, %r44;
	mad.lo.s32 	%r46, %r34, %r50, %r45;
	mad.lo.s32 	%r47, %r37, %r11, %r46;
	mul.wide.s32 	%rd7, %r42, 8;
	add.s64 	%rd8, %rd1, %rd7;
	ld.global.f64 	%fd1, [%rd8];
	mul.wide.s32 	%rd9, %r47, 8;
	add.s64 	%rd10, %rd2, %rd9;
	ld.global.f64 	%fd2, [%rd10];
	neg.f64 	%fd3, %fd1;
	mul.f64 	%fd4, %fd2, %fd3;
	mul.f64 	%fd5, %fd2, %fd4;
	mul.wide.s32 	%rd11, %r51, 8;
	add.s64 	%rd12, %rd3, %rd11;
	st.global.f64 	[%rd12], %fd5;
	add.s32 	%r51, %r51, %r3;
	setp.lt.s32 	%p2, %r51, %r21;
	@%p2 bra 	$L__BB83_2;
$L__BB83_3:
	ret;

}
	// .globl	_Z17_reluback_32_16_3PfS_S_iiiiiiiiii
.visible .entry _Z17_reluback_32_16_3PfS_S_iiiiiiiiii(
	.param .u64 .ptr .align 1 _Z17_reluback_32_16_3PfS_S_iiiiiiiiii_param_0,
	.param .u64 .ptr .align 1 _Z17_reluback_32_16_3PfS_S_iiiiiiiiii_param_1,
	.param .u64 .ptr .align 1 _Z17_reluback_32_16_3PfS_S_iiiiiiiiii_param_2,
	.param .u32 _Z17_reluback_32_16_3PfS_S_iiiiiiiiii_param_3,
	.param .u32 _Z17_reluback_32_16_3PfS_S_iiiiiiiiii_param_4,
	.param .u32 _Z17_reluback_32_16_3PfS_S_iiiiiiiiii_param_5,
	.param .u32 _Z17_reluback_32_16_3PfS_S_iiiiiiiiii_param_6,
	.param .u32 _Z17_reluback_32_16_3PfS_S_iiiiiiiiii_param_7,
	.param .u32 _Z17_reluback_32_16_3PfS_S_iiiiiiiiii_param_8,
	.param .u32 _Z17_reluback_32_16_3PfS_S_iiiiiiiiii_param_9,
	.param .u32 _Z17_reluback_32_16_3PfS_S_iiiiiiiiii_param_10,
	.param .u32 _Z17_reluback_32_16_3PfS_S_iiiiiiiiii_param_11,
	.param .u32 _Z17_reluback_32_16_3PfS_S_iiiiiiiiii_param_12
)
{
	.reg .pred 	%p<4>;
	.reg .b32 	%r<33>;
	.reg .b32 	%f<4>;
	.reg .b64 	%rd<13>;

	ld.param.u64 	%rd4, [_Z17_reluback_32_16_3PfS_S_iiiiiiiiii_param_0];
	ld.param.u64 	%rd5, [_Z17_reluback_32_16_3PfS_S_iiiiiiiiii_param_1];
	ld.param.u64 	%rd6, [_Z17_reluback_32_16_3PfS_S_iiiiiiiiii_param_2];
	ld.param.u32 	%r6, [_Z17_reluback_32_16_3PfS_S_iiiiiiiiii_param_3];
	ld.param.u32 	%r7, [_Z17_reluback_32_16_3PfS_S_iiiiiiiiii_param_4];
	ld.param.u32 	%r8, [_Z17_reluback_32_16_3PfS_S_iiiiiiiiii_param_5];
	ld.param.u32 	%r9, [_Z17_reluback_32_16_3PfS_S_iiiiiiiiii_param_6];
	ld.param.u32 	%r10, [_Z17_reluback_32_16_3PfS_S_iiiiiiiiii_param_7];
	ld.param.u32 	%r11, [_Z17_reluback_32_16_3PfS_S_iiiiiiiiii_param_8];
	ld.param.u32 	%r12, [_Z17_reluback_32_16_3PfS_S_iiiiiiiiii_param_9];
	ld.param.u32 	%r13, [_Z17_reluback_32_16_3PfS_S_iiiiiiiiii_param_10];
	ld.param.u32 	%r14, [_Z17_reluback_32_16_3PfS_S_iiiiiiiiii_param_11];
	ld.param.u32 	%r15, [_Z17_reluback_32_16_3PfS_S_iiiiiiiiii_param_12];
	mov.u32 	%r16, %tid.x;
	mov.u32 	%r17, %ctaid.x;
	mov.u32 	%r1, %ntid.x;
	mad.lo.s32 	%r32, %r17, %r1, %r16;
	setp.ge.s32 	%p1, %r32, %r15;
	@%p1 bra 	$L__BB84_3;
	mov.u32 	%r18, %nctaid.x;
	mul.lo.s32 	%r3, %r1, %r18;
	cvta.to.global.u64 	%rd1, %rd4;
	cvta.to.global.u64 	%rd2, %rd5;
	cvta.to.global.u64 	%rd3, %rd6;
$L__BB84_2:
	div.s32 	%r19, %r32, %r14;
	mul.lo.s32 	%r20, %r19, %r14;
	sub.s32 	%r21, %r32, %r20;
	div.s32 	%r22, %r21, %r13;
	mul.lo.s32 	%r23, %r22, %r13;
	sub.s32 	%r24, %r21, %r23;
	div.s32 	%r25, %r24, %r12;
	mul.lo.s32 	%r26, %r19, %r8;
	mad.lo.s32 	%r27, %r22, %r7, %r26;
	mad.lo.s32 	%r28, %r25, %r6, %r27;
	mul.lo.s32 	%r29, %r19, %r11;
	mad.lo.s32 	%r30, %r22, %r10, %r29;
	mad.lo.s32 	%r31, %r25, %r9, %r30;
	mul.wide.s32 	%rd7, %r28, 4;
	add.s64 	%rd8, %rd1, %rd7;
	ld.global.f32 	%f1, [%rd8];
	mul.wide.s32 	%rd9, %r31, 4;
	add.s64 	%rd10, %rd2, %rd9;
	ld.global.f32 	%f2, [%rd10];
	setp.gt.f32 	%p2, %f2, 0f00000000;
	selp.f32 	%f3, %f1, 0f00000000, %p2;
	mul.wide.s32 	%rd11, %r32, 4;
	add.s64 	%rd12, %rd3, %rd11;
	st.global.f32 	[%rd12], %f3;
	add.s32 	%r32, %r32, %r3;
	setp.lt.s32 	%p3, %r32, %r15;
	@%p3 bra 	$L__BB84_2;
$L__BB84_3:
	ret;

}
	// .globl	_Z17_reluback_64_16_3PdS_S_iiiiiiiiii
.visible .entry _Z17_reluback_64_16_3PdS_S_iiiiiiiiii(
	.param .u64 .ptr .align 1 _Z17_reluback_64_16_3PdS_S_iiiiiiiiii_param_0,
	.param .u64 .ptr .align 1 _Z17_reluback_64_16_3PdS_S_iiiiiiiiii_param_1,
	.param .u64 .ptr .align 1 _Z17_reluback_64_16_3PdS_S_iiiiiiiiii_param_2,
	.param .u32 _Z17_reluback_64_16_3PdS_S_iiiiiiiiii_param_3,
	.param .u32 _Z17_reluback_64_16_3PdS_S_iiiiiiiiii_param_4,
	.param .u32 _Z17_reluback_64_16_3PdS_S_iiiiiiiiii_param_5,
	.param .u32 _Z17_reluback_64_16_3PdS_S_iiiiiiiiii_param_6,
	.param .u32 _Z17_reluback_64_16_3PdS_S_iiiiiiiiii_param_7,
	.param .u32 _Z17_reluback_64_16_3PdS_S_iiiiiiiiii_param_8,
	.param .u32 _Z17_reluback_64_16_3PdS_S_iiiiiiiiii_param_9,
	.param .u32 _Z17_reluback_64_16_3PdS_S_iiiiiiiiii_param_10,
	.param .u32 _Z17_reluback_64_16_3PdS_S_iiiiiiiiii_param_11,
	.param .u32 _Z17_reluback_64_16_3PdS_S_iiiiiiiiii_param_12
)
{
	.reg .pred 	%p<4>;
	.reg .b32 	%r<33>;
	.reg .b64 	%rd<13>;
	.reg .b64 	%fd<4>;

	ld.param.u64 	%rd4, [_Z17_reluback_64_16_3PdS_S_iiiiiiiiii_param_0];
	ld.param.u64 	%rd5, [_Z17_reluback_64_16_3PdS_S_iiiiiiiiii_param_1];
	ld.param.u64 	%rd6, [_Z17_reluback_64_16_3PdS_S_iiiiiiiiii_param_2];
	ld.param.u32 	%r6, [_Z17_reluback_64_16_3PdS_S_iiiiiiiiii_param_3];
	ld.param.u32 	%r7, [_Z17_reluback_64_16_3PdS_S_iiiiiiiiii_param_4];
	ld.param.u32 	%r8, [_Z17_reluback_64_16_3PdS_S_iiiiiiiiii_param_5];
	ld.param.u32 	%r9, [_Z17_reluback_64_16_3PdS_S_iiiiiiiiii_param_6];
	ld.param.u32 	%r10, [_Z17_reluback_64_16_3PdS_S_iiiiiiiiii_param_7];
	ld.param.u32 	%r11, [_Z17_reluback_64_16_3PdS_S_iiiiiiiiii_param_8];
	ld.param.u32 	%r12, [_Z17_reluback_64_16_3PdS_S_iiiiiiiiii_param_9];
	ld.param.u32 	%r13, [_Z17_reluback_64_16_3PdS_S_iiiiiiiiii_param_10];
	ld.param.u32 	%r14, [_Z17_reluback_64_16_3PdS_S_iiiiiiiiii_param_11];
	ld.param.u32 	%r15, [_Z17_reluback_64_16_3PdS_S_iiiiiiiiii_param_12];
	mov.u32 	%r16, %tid.x;
	mov.u32 	%r17, %ctaid.x;
	mov.u32 	%r1, %ntid.x;
	mad.lo.s32 	%r32, %r17, %r1, %r16;
	setp.ge.s32 	%p1, %r32, %r15;
	@%p1 bra 	$L__BB85_3;
	mov.u32 	%r18, %nctaid.x;
	mul.lo.s32 	%r3, %r1, %r18;
	cvta.to.global.u64 	%rd1, %rd4;
	cvta.to.global.u64 	%rd2, %rd5;
	cvta.to.global.u64 	%rd3, %rd6;
$L__BB85_2:
	div.s32 	%r19, %r32, %r14;
	mul.lo.s32 	%r20, %r19, %r14;
	sub.s32 	%r21, %r32, %r20;
	div.s32 	%r22, %r21, %r13;
	mul.lo.s32 	%r23, %r22, %r13;
	sub.s32 	%r24, %r21, %r23;
	div.s32 	%r25, %r24, %r12;
	mul.lo.s32 	%r26, %r19, %r8;
	mad.lo.s32 	%r27, %r22, %r7, %r26;
	mad.lo.s32 	%r28, %r25, %r6, %r27;
	mul.lo.s32 	%r29, %r19, %r11;
	mad.lo.s32 	%r30, %r22, %r10, %r29;
	mad.lo.s32 	%r31, %r25, %r9, %r30;
	mul.wide.s32 	%rd7, %r28, 8;
	add.s64 	%rd8, %rd1, %rd7;
	ld.global.f64 	%fd1, [%rd8];
	mul.wide.s32 	%rd9, %r31, 8;
	add.s64 	%rd10, %rd2, %rd9;
	ld.global.f64 	%fd2, [%rd10];
	setp.gt.f64 	%p2, %fd2, 0d0000000000000000;
	selp.f64 	%fd3, %fd1, 0d0000000000000000, %p2;
	mul.wide.s32 	%rd11, %r32, 8;
	add.s64 	%rd12, %rd3, %rd11;
	st.global.f64 	[%rd12], %fd3;
	add.s32 	%r32, %r32, %r3;
	setp.lt.s32 	%p3, %r32, %r15;
	@%p3 bra 	$L__BB85_2;
$L__BB85_3:
	ret;

}
	// .globl	_Z17_reluback_32_16_4PfS_S_iiiiiiiiiiiii
.visible .entry _Z17_reluback_32_16_4PfS_S_iiiiiiiiiiiii(
	.param .u64 .ptr .align 1 _Z17_reluback_32_16_4PfS_S_iiiiiiiiiiiii_param_0,
	.param .u64 .ptr .align 1 _Z17_reluback_32_16_4PfS_S_iiiiiiiiiiiii_param_1,
	.param .u64 .ptr .align 1 _Z17_reluback_32_16_4PfS_S_iiiiiiiiiiiii_param_2,
	.param .u32 _Z17_reluback_32_16_4PfS_S_iiiiiiiiiiiii_param_3,
	.param .u32 _Z17_reluback_32_16_4PfS_S_iiiiiiiiiiiii_param_4,
	.param .u32 _Z17_reluback_32_16_4PfS_S_iiiiiiiiiiiii_param_5,
	.param .u32 _Z17_reluback_32_16_4PfS_S_iiiiiiiiiiiii_param_6,
	.param .u32 _Z17_reluback_32_16_4PfS_S_iiiiiiiiiiiii_param_7,
	.param .u32 _Z17_reluback_32_16_4PfS_S_iiiiiiiiiiiii_param_8,
	.param .u32 _Z17_reluback_32_16_4PfS_S_iiiiiiiiiiiii_param_9,
	.param .u32 _Z17_reluback_32_16_4PfS_S_iiiiiiiiiiiii_param_10,
	.param .u32 _Z17_reluback_32_16_4PfS_S_iiiiiiiiiiiii_param_11,
	.param .u32 _Z17_reluback_32_16_4PfS_S_iiiiiiiiiiiii_param_12,
	.param .u32 _Z17_reluback_32_16_4PfS_S_iiiiiiiiiiiii_param_13,
	.param .u32 _Z17_reluback_32_16_4PfS_S_iiiiiiiiiiiii_param_14,
	.param .u32 _Z17_reluback_32_16_4PfS_S_iiiiiiiiiiiii_param_15
)
{
	.reg .pred 	%p<4>;
	.reg .b32 	%r<41>;
	.reg .b32 	%f<4>;
	.reg .b64 	%rd<13>;

	ld.param.u64 	%rd4, [_Z17_reluback_32_16_4PfS_S_iiiiiiiiiiiii_param_0];
	ld.param.u64 	%rd5, [_Z17_reluback_32_16_4PfS_S_iiiiiiiiiiiii_param_1];
	ld.param.u64 	%rd6, [_Z17_reluback_32_16_4PfS_S_iiiiiiiiiiiii_param_2];
	ld.param.u32 	%r6, [_Z17_reluback_32_16_4PfS_S_iiiiiiiiiiiii_param_3];
	ld.param.u32 	%r7, [_Z17_reluback_32_16_4PfS_S_iiiiiiiiiiiii_param_4];
	ld.param.u32 	%r8, [_Z17_reluback_32_16_4PfS_S_iiiiiiiiiiiii_param_5];
	ld.param.u32 	%r9, [_Z17_reluback_32_16_4PfS_S_iiiiiiiiiiiii_param_6];
	ld.param.u32 	%r10, [_Z17_reluback_32_16_4PfS_S_iiiiiiiiiiiii_param_7];
	ld.param.u32 	%r11, [_Z17_reluback_32_16_4PfS_S_iiiiiiiiiiiii_param_8];
	ld.param.u32 	%r12, [_Z17_reluback_32_16_4PfS_S_iiiiiiiiiiiii_param_9];
	ld.param.u32 	%r13, [_Z17_reluback_32_16_4PfS_S_iiiiiiiiiiiii_param_10];
	ld.param.u32 	%r14, [_Z17_reluback_32_16_4PfS_S_iiiiiiiiiiiii_param_11];
	ld.param.u32 	%r15, [_Z17_reluback_32_16_4PfS_S_iiiiiiiiiiiii_param_12];
	ld.param.u32 	%r16, [_Z17_reluback_32_16_4PfS_S_iiiiiiiiiiiii_param_13];
	ld.param.u32 	%r17, [_Z17_reluback_32_16_4PfS_S_iiiiiiiiiiiii_param_14];
	ld.param.u32 	%r18, [_Z17_reluback_32_16_4PfS_S_iiiiiiiiiiiii_param_15];
	mov.u32 	%r19, %tid.x;
	mov.u32 	%r20, %ctaid.x;
	mov.u32 	%r1, %ntid.x;
	mad.lo.s32 	%r40, %r20, %r1, %r19;
	setp.ge.s32 	%p1, %r40, %r18;
	@%p1 bra 	$L__BB86_3;
	mov.u32 	%r21, %nctaid.x;
	mul.lo.s32 	%r3, %r1, %r21;
	cvta.to.global.u64 	%rd1, %rd4;
	cvta.to.global.u64 	%rd2, %rd5;
	cvta.to.global.u64 	%rd3, %rd6;
$L__BB86_2:
	div.s32 	%r22, %r40, %r17;
	mul.lo.s32 	%r23, %r22, %r17;
	sub.s32 	%r24, %r40, %r23;
	div.s32 	%r25, %r24, %r16;
	mul.lo.s32 	%r26, %r25, %r16;
	sub.s32 	%r27, %r24, %r26;
	div.s32 	%r28, %r27, %r15;
	mul.lo.s32 	%r29, %r28, %r15;
	sub.s32 	%r30, %r27, %r29;
	div.s32 	%r31, %r30, %r14;
	mul.lo.s32 	%r32, %r22, %r9;
	mad.lo.s32 	%r33, %r25, %r8, %r32;
	mad.lo.s32 	%r34, %r28, %r7, %r33;
	mad.lo.s32 	%r35, %r31, %r6, %r34;
	mul.lo.s32 	%r36, %r22, %r13;
	mad.lo.s32 	%r37, %r25, %r12, %r36;
	mad.lo.s32 	%r38, %r28, %r11, %r37;
	mad.lo.s32 	%r39, %r31, %r10, %r38;
	mul.wide.s32 	%rd7, %r35, 4;
	add.s64 	%rd8, %rd1, %rd7;
	ld.global.f32 	%f1, [%rd8];
	mul.wide.s32 	%rd9, %r39, 4;
	add.s64 	%rd10, %rd2, %rd9;
	ld.global.f32 	%f2, [%rd10];
	setp.gt.f32 	%p2, %f2, 0f00000000;
	selp.f32 	%f3, %f1, 0f00000000, %p2;
	mul.wide.s32 	%rd11, %r40, 4;
	add.s64 	%rd12, %rd3, %rd11;
	st.global.f32 	[%rd12], %f3;
	add.s32 	%r40, %r40, %r3;
	setp.lt.s32 	%p3, %r40, %r18;
	@%p3 bra 	$L__BB86_2;
$L__BB86_3:
	ret;

}
	// .globl	_Z17_reluback_64_16_4PdS_S_iiiiiiiiiiiii
.visible .entry _Z17_reluback_64_16_4PdS_S_iiiiiiiiiiiii(
	.param .u64 .ptr .align 1 _Z17_reluback_64_16_4PdS_S_iiiiiiiiiiiii_param_0,
	.param .u64 .ptr .align 1 _Z17_reluback_64_16_4PdS_S_iiiiiiiiiiiii_param_1,
	.param .u64 .ptr .align 1 _Z17_reluback_64_16_4PdS_S_iiiiiiiiiiiii_param_2,
	.param .u32 _Z17_reluback_64_16_4PdS_S_iiiiiiiiiiiii_param_3,
	.param .u32 _Z17_reluback_64_16_4PdS_S_iiiiiiiiiiiii_param_4,
	.param .u32 _Z17_reluback_64_16_4PdS_S_iiiiiiiiiiiii_param_5,
	.param .u32 _Z17_reluback_64_16_4PdS_S_iiiiiiiiiiiii_param_6,
	.param .u32 _Z17_reluback_64_16_4PdS_S_iiiiiiiiiiiii_param_7,
	.param .u32 _Z17_reluback_64_16_4PdS_S_iiiiiiiiiiiii_param_8,
	.param .u32 _Z17_reluback_64_16_4PdS_S_iiiiiiiiiiiii_param_9,
	.param .u32 _Z17_reluback_64_16_4PdS_S_iiiiiiiiiiiii_param_10,
	.param .u32 _Z17_reluback_64_16_4PdS_S_iiiiiiiiiiiii_param_11,
	.param .u32 _Z17_reluback_64_16_4PdS_S_iiiiiiiiiiiii_param_12,
	.param .u32 _Z17_reluback_64_16_4PdS_S_iiiiiiiiiiiii_param_13,
	.param .u32 _Z17_reluback_64_16_4PdS_S_iiiiiiiiiiiii_param_14,
	.param .u32 _Z17_reluback_64_16_4PdS_S_iiiiiiiiiiiii_param_15
)
{
	.reg .pred 	%p<4>;
	.reg .b32 	%r<41>;
	.reg .b64 	%rd<13>;
	.reg .b64 	%fd<4>;

	ld.param.u64 	%rd4, [_Z17_reluback_64_16_4PdS_S_iiiiiiiiiiiii_param_0];
	ld.param.u64 	%rd5, [_Z17_reluback_64_16_4PdS_S_iiiiiiiiiiiii_param_1];
	ld.param.u64 	%rd6, [_Z17_reluback_64_16_4PdS_S_iiiiiiiiiiiii_param_2];
	ld.param.u32 	%r6, [_Z17_reluback_64_16_4PdS_S_iiiiiiiiiiiii_param_3];
	ld.param.u32 	%r7, [_Z17_reluback_64_16_4PdS_S_iiiiiiiiiiiii_param_4];
	ld.param.u32 	%r8, [_Z17_reluback_64_16_4PdS_S_iiiiiiiiiiiii_param_5];
	ld.param.u32 	%r9, [_Z17_reluback_64_16_4PdS_S_iiiiiiiiiiiii_param_6];
	ld.param.u32 	%r10, [_Z17_reluback_64_16_4PdS_S_iiiiiiiiiiiii_param_7];
	ld.param.u32 	%r11, [_Z17_reluback_64_16_4PdS_S_iiiiiiiiiiiii_param_8];
	ld.param.u32 	%r12, [_Z17_reluback_64_16_4PdS_S_iiiiiiiiiiiii_param_9];
	ld.param.u32 	%r13, [_Z17_reluback_64_16_4PdS_S_iiiiiiiiiiiii_param_10];
	ld.param.u32 	%r14, [_Z17_reluback_64_16_4PdS_S_iiiiiiiiiiiii_param_11];
	ld.param.u32 	%r15, [_Z17_reluback_64_16_4PdS_S_iiiiiiiiiiiii_param_12];
	ld.param.u32 	%r16, [_Z17_reluback_64_16_4PdS_S_iiiiiiiiiiiii_param_13];
	ld.param.u32 	%r17, [_Z17_reluback_64_16_4PdS_S_iiiiiiiiiiiii_param_14];
	ld.param.u32 	%r18, [_Z17_reluback_64_16_4PdS_S_iiiiiiiiiiiii_param_15];
	mov.u32 	%r19, %tid.x;
	mov.u32 	%r20, %ctaid.x;
	mov.u32 	%r1, %ntid.x;
	mad.lo.s32 	%r40, %r20, %r1, %r19;
	setp.ge.s32 	%p1, %r40, %r18;
	@%p1 bra 	$L__BB87_3;
	mov.u32 	%r21, %nctaid.x;
	mul.lo.s32 	%r3, %r1, %r21;
	cvta.to.global.u64 	%rd1, %rd4;
	cvta.to.global.u64 	%rd2, %rd5;
	cvta.to.global.u64 	%rd3, %rd6;
$L__BB87_2:
	div.s32 	%r22, %r40, %r17;
	mul.lo.s32 	%r23, %r22, %r17;
	sub.s32 	%r24, %r40, %r23;
	div.s32 	%r25, %r24, %r16;
	mul.lo.s32 	%r26, %r25, %r16;
	sub.s32 	%r27, %r24, %r26;
	div.s32 	%r28, %r27, %r15;
	mul.lo.s32 	%r29, %r28, %r15;
	sub.s32 	%r30, %r27, %r29;
	div.s32 	%r31, %r30, %r14;
	mul.lo.s32 	%r32, %r22, %r9;
	mad.lo.s32 	%r33, %r25, %r8, %r32;
	mad.lo.s32 	%r34, %r28, %r7, %r33;
	mad.lo.s32 	%r35, %r31, %r6, %r34;
	mul.lo.s32 	%r36, %r22, %r13;
	mad.lo.s32 	%r37, %r25, %r12, %r36;
	mad.lo.s32 	%r38, %r28, %r11, %r37;
	mad.lo.s32 	%r39, %r31, %r10, %r38;
	mul.wide.s32 	%rd7, %r35, 8;
	add.s64 	%rd8, %rd1, %rd7;
	ld.global.f64 	%fd1, [%rd8];
	mul.wide.s32 	%rd9, %r39, 8;
	add.s64 	%rd10, %rd2, %rd9;
	ld.global.f64 	%fd2, [%rd10];
	setp.gt.f64 	%p2, %fd2, 0d0000000000000000;
	selp.f64 	%fd3, %fd1, 0d0000000000000000, %p2;
	mul.wide.s32 	%rd11, %r40, 8;
	add.s64 	%rd12, %rd3, %rd11;
	st.global.f64 	[%rd12], %fd3;
	add.s32 	%r40, %r40, %r3;
	setp.lt.s32 	%p3, %r40, %r18;
	@%p3 bra 	$L__BB87_2;
$L__BB87_3:
	ret;

}
	// .globl	_Z17_reluback_32_16_5PfS_S_iiiiiiiiiiiiiiii
.visible .entry _Z17_reluback_32_16_5PfS_S_iiiiiiiiiiiiiiii(
	.param .u64 .ptr .align 1 _Z17_reluback_32_16_5PfS_S_iiiiiiiiiiiiiiii_param_0,
	.param .u64 .ptr .align 1 _Z17_reluback_32_16_5PfS_S_iiiiiiiiiiiiiiii_param_1,
	.param .u64 .ptr .align 1 _Z17_reluback_32_16_5PfS_S_iiiiiiiiiiiiiiii_param_2,
	.param .u32 _Z17_reluback_32_16_5PfS_S_iiiiiiiiiiiiiiii_param_3,
	.param .u32 _Z17_reluback_32_16_5PfS_S_iiiiiiiiiiiiiiii_param_4,
	.param .u32 _Z17_reluback_32_16_5PfS_S_iiiiiiiiiiiiiiii_param_5,
	.param .u32 _Z17_reluback_32_16_5PfS_S_iiiiiiiiiiiiiiii_param_6,
	.param .u32 _Z17_reluback_32_16_5PfS_S_iiiiiiiiiiiiiiii_param_7,
	.param .u32 _Z17_reluback_32_16_5PfS_S_iiiiiiiiiiiiiiii_param_8,
	.param .u32 _Z17_reluback_32_16_5PfS_S_iiiiiiiiiiiiiiii_param_9,
	.param .u32 _Z17_reluback_32_16_5PfS_S_iiiiiiiiiiiiiiii_param_10,
	.param .u32 _Z17_reluback_32_16_5PfS_S_iiiiiiiiiiiiiiii_param_11,
	.param .u32 _Z17_reluback_32_16_5PfS_S_iiiiiiiiiiiiiiii_param_12,
	.param .u32 _Z17_reluback_32_16_5PfS_S_iiiiiiiiiiiiiiii_param_13,
	.param .u32 _Z17_reluback_32_16_5PfS_S_iiiiiiiiiiiiiiii_param_14,
	.param .u32 _Z17_reluback_32_16_5PfS_S_iiiiiiiiiiiiiiii_param_15,
	.param .u32 _Z17_reluback_32_16_5PfS_S_iiiiiiiiiiiiiiii_param_16,
	.param .u32 _Z17_reluback_32_16_5PfS_S_iiiiiiiiiiiiiiii_param_17,
	.param .u32 _Z17_reluback_32_16_5PfS_S_iiiiiiiiiiiiiiii_param_18
)
{
	.reg .pred 	%p<4>;
	.reg .b32 	%r<52>;
	.reg .b32 	%f<4>;
	.reg .b64 	%rd<13>;

	ld.param.u64 	%rd4, [_Z17_reluback_32_16_5PfS_S_iiiiiiiiiiiiiiii_param_0];
	ld.param.u64 	%rd5, [_Z17_reluback_32_16_5PfS_S_iiiiiiiiiiiiiiii_param_1];
	ld.param.u64 	%rd6, [_Z17_reluback_32_16_5PfS_S_iiiiiiiiiiiiiiii_param_2];
	ld.param.u32 	%r7, [_Z17_reluback_32_16_5PfS_S_iiiiiiiiiiiiiiii_param_4];
	ld.param.u32 	%r9, [_Z17_reluback_32_16_5PfS_S_iiiiiiiiiiiiiiii_param_6];
	ld.param.u32 	%r10, [_Z17_reluback_32_16_5PfS_S_iiiiiiiiiiiiiiii_param_7];
	ld.param.u32 	%r11, [_Z17_reluback_32_16_5PfS_S_iiiiiiiiiiiiiiii_param_8];
	ld.param.u32 	%r13, [_Z17_reluback_32_16_5PfS_S_iiiiiiiiiiiiiiii_param_10];
	ld.param.u32 	%r14, [_Z17_reluback_32_16_5PfS_S_iiiiiiiiiiiiiiii_param_11];
	ld.param.u32 	%r15, [_Z17_reluback_32_16_5PfS_S_iiiiiiiiiiiiiiii_param_12];
	ld.param.u32 	%r16, [_Z17_reluback_32_16_5PfS_S_iiiiiiiiiiiiiiii_param_13];
	ld.param.u32 	%r17, [_Z17_reluback_32_16_5PfS_S_iiiiiiiiiiiiiiii_param_14];
	ld.param.u32 	%r18, [_Z17_reluback_32_16_5PfS_S_iiiiiiiiiiiiiiii_param_15];
	ld.param.u32 	%r19, [_Z17_reluback_32_16_5PfS_S_iiiiiiiiiiiiiiii_param_16];
	ld.param.u32 	%r20, [_Z17_reluback_32_16_5PfS_S_iiiiiiiiiiiiiiii_param_17];
	ld.param.u32 	%r21, [_Z17_reluback_32_16_5PfS_S_iiiiiiiiiiiiiiii_param_18];
	mov.u32 	%r22, %tid.x;
	mov.u32 	%r23, %ctaid.x;
	mov.u32 	%r1, %ntid.x;
	mad.lo.s32 	%r51, %r23, %r1, %r22;
	setp.ge.s32 	%p1, %r51, %r21;
	@%p1 bra 	$L__BB88_3;
	mov.u32 	%r24, %nctaid.x;
	mul.lo.s32 	%r3, %r1, %r24;
	cvta.to.global.u64 	%rd1, %rd4;
	cvta.to.global.u64 	%rd2, %rd5;
	cvta.to.global.u64 	%rd3, %rd6;
$L__BB88_2:
	ld.param.u32 	%r50, [_Z17_reluback_32_16_5PfS_S_iiiiiiiiiiiiiiii_param_9];
	ld.param.u32 	%r49, [_Z17_reluback_32_16_5PfS_S_iiiiiiiiiiiiiiii_param_5];
	ld.param.u32 	%r48, [_Z17_reluback_32_16_5PfS_S_iiiiiiiiiiiiiiii_param_3];
	div.s32 	%r25, %r51, %r20;
	mul.lo.s32 	%r26, %r25, %r20;
	sub.s32 	%r27, %r51, %r26;
	div.s32 	%r28, %r27, %r19;
	mul.lo.s32 	%r29, %r28, %r19;
	sub.s32 	%r30, %r27, %r29;
	div.s32 	%r31, %r30, %r18;
	mul.lo.s32 	%r32, %r31, %r18;
	sub.s32 	%r33, %r30, %r32;
	div.s32 	%r34, %r33, %r17;
	mul.lo.s32 	%r35, %r34, %r17;
	sub.s32 	%r36, %r33, %r35;
	div.s32 	%r37, %r36, %r16;
	mul.lo.s32 	%r38, %r25, %r10;
	mad.lo.s32 	%r39, %r28, %r9, %r38;
	mad.lo.s32 	%r40, %r31, %r49, %r39;
	mad.lo.s32 	%r41, %r34, %r7, %r40;
	mad.lo.s32 	%r42, %r37, %r48, %r41;
	mul.lo.s32 	%r43, %r25, %r15;
	mad.lo.s32 	%r44, %r28, %r14, %r43;
	mad.lo.s32 	%r45, %r31, %r13, %r44;
	mad.lo.s32 	%r46, %r34, %r50, %r45;
	mad.lo.s32 	%r47, %r37, %r11, %r46;
	mul.wide.s32 	%rd7, %r42, 4;
	add.s64 	%rd8, %rd1, %rd7;
	ld.global.f32 	%f1, [%rd8];
	mul.wide.s32 	%rd9, %r47, 4;
	add.s64 	%rd10, %rd2, %rd9;
	ld.global.f32 	%f2, [%rd10];
	setp.gt.f32 	%p2, %f2, 0f00000000;
	selp.f32 	%f3, %f1, 0f00000000, %p2;
	mul.wide.s32 	%rd11, %r51, 4;
	add.s64 	%rd12, %rd3, %rd11;
	st.global.f32 	[%rd12], %f3;
	add.s32 	%r51, %r51, %r3;
	setp.lt.s32 	%p3, %r51, %r21;
	@%p3 bra 	$L__BB88_2;
$L__BB88_3:
	ret;

}
	// .globl	_Z17_reluback_64_16_5PdS_S_iiiiiiiiiiiiiiii
.visible .entry _Z17_reluback_64_16_5PdS_S_iiiiiiiiiiiiiiii(
	.param .u64 .ptr .align 1 _Z17_reluback_64_16_5PdS_S_iiiiiiiiiiiiiiii_param_0,
	.param .u64 .ptr .align 1 _Z17_reluback_64_16_5PdS_S_iiiiiiiiiiiiiiii_param_1,
	.param .u64 .ptr .align 1 _Z17_reluback_64_16_5PdS_S_iiiiiiiiiiiiiiii_param_2,
	.param .u32 _Z17_reluback_64_16_5PdS_S_iiiiiiiiiiiiiiii_param_3,
	.param .u32 _Z17_reluback_64_16_5PdS_S_iiiiiiiiiiiiiiii_param_4,
	.param .u32 _Z17_reluback_64_16_5PdS_S_iiiiiiiiiiiiiiii_param_5,
	.param .u32 _Z17_reluback_64_16_5PdS_S_iiiiiiiiiiiiiiii_param_6,
	.param .u32 _Z17_reluback_64_16_5PdS_S_iiiiiiiiiiiiiiii_param_7,
	.param .u32 _Z17_reluback_64_16_5PdS_S_iiiiiiiiiiiiiiii_param_8,
	.param .u32 _Z17_reluback_64_16_5PdS_S_iiiiiiiiiiiiiiii_param_9,
	.param .u32 _Z17_reluback_64_16_5PdS_S_iiiiiiiiiiiiiiii_param_10,
	.param .u32 _Z17_reluback_64_16_5PdS_S_iiiiiiiiiiiiiiii_param_11,
	.param .u32 _Z17_reluback_64_16_5PdS_S_iiiiiiiiiiiiiiii_param_12,
	.param .u32 _Z17_reluback_64_16_5PdS_S_iiiiiiiiiiiiiiii_param_13,
	.param .u32 _Z17_reluback_64_16_5PdS_S_iiiiiiiiiiiiiiii_param_14,
	.param .u32 _Z17_reluback_64_16_5PdS_S_iiiiiiiiiiiiiiii_param_15,
	.param .u32 _Z17_reluback_64_16_5PdS_S_iiiiiiiiiiiiiiii_param_16,
	.param .u32 _Z17_reluback_64_16_5PdS_S_iiiiiiiiiiiiiiii_param_17,
	.param .u32 _Z17_reluback_64_16_5PdS_S_iiiiiiiiiiiiiiii_param_18
)
{
	.reg .pred 	%p<4>;
	.reg .b32 	%r<52>;
	.reg .b64 	%rd<13>;
	.reg .b64 	%fd<4>;

	ld.param.u64 	%rd4, [_Z17_reluback_64_16_5PdS_S_iiiiiiiiiiiiiiii_param_0];
	ld.param.u64 	%rd5, [_Z17_reluback_64_16_5PdS_S_iiiiiiiiiiiiiiii_param_1];
	ld.param.u64 	%rd6, [_Z17_reluback_64_16_5PdS_S_iiiiiiiiiiiiiiii_param_2];
	ld.param.u32 	%r7, [_Z17_reluback_64_16_5PdS_S_iiiiiiiiiiiiiiii_param_4];
	ld.param.u32 	%r9, [_Z17_reluback_64_16_5PdS_S_iiiiiiiiiiiiiiii_param_6];
	ld.param.u32 	%r10, [_Z17_reluback_64_16_5PdS_S_iiiiiiiiiiiiiiii_param_7];
	ld.param.u32 	%r11, [_Z17_reluback_64_16_5PdS_S_iiiiiiiiiiiiiiii_param_8];
	ld.param.u32 	%r13, [_Z17_reluback_64_16_5PdS_S_iiiiiiiiiiiiiiii_param_10];
	ld.param.u32 	%r14, [_Z17_reluback_64_16_5PdS_S_iiiiiiiiiiiiiiii_param_11];
	ld.param.u32 	%r15, [_Z17_reluback_64_16_5PdS_S_iiiiiiiiiiiiiiii_param_12];
	ld.param.u32 	%r16, [_Z17_reluback_64_16_5PdS_S_iiiiiiiiiiiiiiii_param_13];
	ld.param.u32 	%r17, [_Z17_reluback_64_16_5PdS_S_iiiiiiiiiiiiiiii_param_14];
	ld.param.u32 	%r18, [_Z17_reluback_64_16_5PdS_S_iiiiiiiiiiiiiiii_param_15];
	ld.param.u32 	%r19, [_Z17_reluback_64_16_5PdS_S_iiiiiiiiiiiiiiii_param_16];
	ld.param.u32 	%r20, [_Z17_reluback_64_16_5PdS_S_iiiiiiiiiiiiiiii_param_17];
	ld.param.u32 	%r21, [_Z17_reluback_64_16_5PdS_S_iiiiiiiiiiiiiiii_param_18];
	mov.u32 	%r22, %tid.x;
	mov.u32 	%r23, %ctaid.x;
	mov.u32 	%r1, %ntid.x;
	mad.lo.s32 	%r51, %r23, %r1, %r22;
	setp.ge.s32 	%p1, %r51, %r21;
	@%p1 bra 	$L__BB89_3;
	mov.u32 	%r24, %nctaid.x;
	mul.lo.s32 	%r3, %r1, %r24;
	cvta.to.global.u64 	%rd1, %rd4;
	cvta.to.global.u64 	%rd2, %rd5;
	cvta.to.global.u64 	%rd3, %rd6;
$L__BB89_2:
	ld.param.u32 	%r50, [_Z17_reluback_64_16_5PdS_S_iiiiiiiiiiiiiiii_param_9];
	ld.param.u32 	%r49, [_Z17_reluback_64_16_5PdS_S_iiiiiiiiiiiiiiii_param_5];
	ld.param.u32 	%r48, [_Z17_reluback_64_16_5PdS_S_iiiiiiiiiiiiiiii_param_3];
	div.s32 	%r25, %r51, %r20;
	mul.lo.s32 	%r26, %r25, %r20;
	sub.s32 	%r27, %r51, %r26;
	div.s32 	%r28, %r27, %r19;
	mul.lo.s32 	%r29, %r28, %r19;
	sub.s32 	%r30, %r27, %r29;
	div.s32 	%r31, %r30, %r18;
	mul.lo.s32 	%r32, %r31, %r18;
	sub.s32 	%r33, %r30, %r32;
	div.s32 	%r34, %r33, %r17;
	mul.lo.s32 	%r35, %r34, %r17;
	sub.s32 	%r36, %r33, %r35;
	div.s32 	%r37, %r36, %r16;
	mul.lo.s32 	%r38, %r25, %r10;
	mad.lo.s32 	%r39, %r28, %r9, %r38;
	mad.lo.s32 	%r40, %r31, %r49, %r39;
	mad.lo.s32 	%r41, %r34, %r7, %r40;
	mad.lo.s32 	%r42, %r37, %r48, %r41;
	mul.lo.s32 	%r43, %r25, %r15;
	mad.lo.s32 	%r44, %r28, %r14, %r43;
	mad.lo.s32 	%r45, %r31, %r13, %r44;
	mad.lo.s32 	%r46, %r34, %r50, %r45;
	mad.lo.s32 	%r47, %r37, %r11, %r46;
	mul.wide.s32 	%rd7, %r42, 8;
	add.s64 	%rd8, %rd1, %rd7;
	ld.global.f64 	%fd1, [%rd8];
	mul.wide.s32 	%rd9, %r47, 8;
	add.s64 	%rd10, %rd2, %rd9;
	ld.global.f64 	%fd2, [%rd10];
	setp.gt.f64 	%p2, %fd2, 0d0000000000000000;
	selp.f64 	%fd3, %fd1, 0d0000000000000000, %p2;
	mul.wide.s32 	%rd11, %r51, 8;
	add.s64 	%rd12, %rd3, %rd11;
	st.global.f64 	[%rd12], %fd3;
	add.s32 	%r51, %r51, %r3;
	setp.lt.s32 	%p3, %r51, %r21;
	@%p3 bra 	$L__BB89_2;
$L__BB89_3:
	ret;

}
	// .globl	_Z17_sigmback_32_16_3PfS_S_iiiiiiiiii
.visible .entry _Z17_sigmback_32_16_3PfS_S_iiiiiiiiii(
	.param .u64 .ptr .align 1 _Z17_sigmback_32_16_3PfS_S_iiiiiiiiii_param_0,
	.param .u64 .ptr .align 1 _Z17_sigmback_32_16_3PfS_S_iiiiiiiiii_param_1,
	.param .u64 .ptr .align 1 _Z17_sigmback_32_16_3PfS_S_iiiiiiiiii_param_2,
	.param .u32 _Z17_sigmback_32_16_3PfS_S_iiiiiiiiii_param_3,
	.param .u32 _Z17_sigmback_32_16_3PfS_S_iiiiiiiiii_param_4,
	.param .u32 _Z17_sigmback_32_16_3PfS_S_iiiiiiiiii_param_5,
	.param .u32 _Z17_sigmback_32_16_3PfS_S_iiiiiiiiii_param_6,
	.param .u32 _Z17_sigmback_32_16_3PfS_S_iiiiiiiiii_param_7,
	.param .u32 _Z17_sigmback_32_16_3PfS_S_iiiiiiiiii_param_8,
	.param .u32 _Z17_sigmback_32_16_3PfS_S_iiiiiiiiii_param_9,
	.param .u32 _Z17_sigmback_32_16_3PfS_S_iiiiiiiiii_param_10,
	.param .u32 _Z17_sigmback_32_16_3PfS_S_iiiiiiiiii_param_11,
	.param .u32 _Z17_sigmback_32_16_3PfS_S_iiiiiiiiii_param_12
)
{
	.reg .pred 	%p<3>;
	.reg .b32 	%r<33>;
	.reg .b32 	%f<7>;
	.reg .b64 	%rd<13>;

	ld.param.u64 	%rd4, [_Z17_sigmback_32_16_3PfS_S_iiiiiiiiii_param_0];
	ld.param.u64 	%rd5, [_Z17_sigmback_32_16_3PfS_S_iiiiiiiiii_param_1];
	ld.param.u64 	%rd6, [_Z17_sigmback_32_16_3PfS_S_iiiiiiiiii_param_2];
	ld.param.u32 	%r6, [_Z17_sigmback_32_16_3PfS_S_iiiiiiiiii_param_3];
	ld.param.u32 	%r7, [_Z17_sigmback_32_16_3PfS_S_iiiiiiiiii_param_4];
	ld.param.u32 	%r8, [_Z17_sigmback_32_16_3PfS_S_iiiiiiiiii_param_5];
	ld.param.u32 	%r9, [_Z17_sigmback_32_16_3PfS_S_iiiiiiiiii_param_6];
	ld.param.u32 	%r10, [_Z17_sigmback_32_16_3PfS_S_iiiiiiiiii_param_7];
	ld.param.u32 	%r11, [_Z17_sigmback_32_16_3PfS_S_iiiiiiiiii_param_8];
	ld.param.u32 	%r12, [_Z17_sigmback_32_16_3PfS_S_iiiiiiiiii_param_9];
	ld.param.u32 	%r13, [_Z17_sigmback_32_16_3PfS_S_iiiiiiiiii_param_10];
	ld.param.u32 	%r14, [_Z17_sigmback_32_16_3PfS_S_iiiiiiiiii_param_11];
	ld.param.u32 	%r15, [_Z17_sigmback_32_16_3PfS_S_iiiiiiiiii_param_12];
	mov.u32 	%r16, %tid.x;
	mov.u32 	%r17, %ctaid.x;
	mov.u32 	%r1, %ntid.x;
	mad.lo.s32 	%r32, %r17, %r1, %r16;
	setp.ge.s32 	%p1, %r32, %r15;
	@%p1 bra 	$L__BB90_3;
	mov.u32 	%r18, %nctaid.x;
	mul.lo.s32 	%r3, %r1, %r18;
	cvta.to.global.u64 	%rd1, %rd4;
	cvta.to.global.u64 	%rd2, %rd5;
	cvta.to.global.u64 	%rd3, %rd6;
$L__BB90_2:
	div.s32 	%r19, %r32, %r14;
	mul.lo.s32 	%r20, %r19, %r14;
	sub.s32 	%r21, %r32, %r20;
	div.s32 	%r22, %r21, %r13;
	mul.lo.s32 	%r23, %r22, %r13;
	sub.s32 	%r24, %r21, %r23;
	div.s32 	%r25, %r24, %r12;
	mul.lo.s32 	%r26, %r19, %r8;
	mad.lo.s32 	%r27, %r22, %r7, %r26;
	mad.lo.s32 	%r28, %r25, %r6, %r27;
	mul.lo.s32 	%r29, %r19, %r11;
	mad.lo.s32 	%r30, %r22, %r10, %r29;
	mad.lo.s32 	%r31, %r25, %r9, %r30;
	mul.wide.s32 	%rd7, %r28, 4;
	add.s64 	%rd8, %rd1, %rd7;
	ld.global.f32 	%f1, [%rd8];
	mul.wide.s32 	%rd9, %r31, 4;
	add.s64 	%rd10, %rd2, %rd9;
	ld.global.f32 	%f2, [%rd10];
	mul.f32 	%f3, %f1, %f2;
	mov.f32 	%f4, 0f3F800000;
	sub.f32 	%f5, %f4, %f2;
	mul.f32 	%f6, %f3, %f5;
	mul.wide.s32 	%rd11, %r32, 4;
	add.s64 	%rd12, %rd3, %rd11;
	st.global.f32 	[%rd12], %f6;
	add.s32 	%r32, %r32, %r3;
	setp.lt.s32 	%p2, %r32, %r15;
	@%p2 bra 	$L__BB90_2;
$L__BB90_3:
	ret;

}
	// .globl	_Z17_sigmback_64_16_3PdS_S_iiiiiiiiii
.visible .entry _Z17_sigmback_64_16_3PdS_S_iiiiiiiiii(
	.param .u64 .ptr .align 1 _Z17_sigmback_64_16_3PdS_S_iiiiiiiiii_param_0,
	.param .u64 .ptr .align 1 _Z17_sigmback_64_16_3PdS_S_iiiiiiiiii_param_1,
	.param .u64 .ptr .align 1 _Z17_sigmback_64_16_3PdS_S_iiiiiiiiii_param_2,
	.param .u32 _Z17_sigmback_64_16_3PdS_S_iiiiiiiiii_param_3,
	.param .u32 _Z17_sigmback_64_16_3PdS_S_iiiiiiiiii_param_4,
	.param .u32 _Z17_sigmback_64_16_3PdS_S_iiiiiiiiii_param_5,
	.param .u32 _Z17_sigmback_64_16_3PdS_S_iiiiiiiiii_param_6,
	.param .u32 _Z17_sigmback_64_16_3PdS_S_iiiiiiiiii_param_7,
	.param .u32 _Z17_sigmback_64_16_3PdS_S_iiiiiiiiii_param_8,
	.param .u32 _Z17_sigmback_64_16_3PdS_S_iiiiiiiiii_param_9,
	.param .u32 _Z17_sigmback_64_16_3PdS_S_iiiiiiiiii_param_10,
	.param .u32 _Z17_sigmback_64_16_3PdS_S_iiiiiiiiii_param_11,
	.param .u32 _Z17_sigmback_64_16_3PdS_S_iiiiiiiiii_param_12
)
{
	.reg .pred 	%p<3>;
	.reg .b32 	%r<33>;
	.reg .b64 	%rd<13>;
	.reg .b64 	%fd<7>;

	ld.param.u64 	%rd4, [_Z17_sigmback_64_16_3PdS_S_iiiiiiiiii_param_0];
	ld.param.u64 	%rd5, [_Z17_sigmback_64_16_3PdS_S_iiiiiiiiii_param_1];
	ld.param.u64 	%rd6, [_Z17_sigmback_64_16_3PdS_S_iiiiiiiiii_param_2];
	ld.param.u32 	%r6, [_Z17_sigmback_64_16_3PdS_S_iiiiiiiiii_param_3];
	ld.param.u32 	%r7, [_Z17_sigmback_64_16_3PdS_S_iiiiiiiiii_param_4];
	ld.param.u32 	%r8, [_Z17_sigmback_64_16_3PdS_S_iiiiiiiiii_param_5];
	ld.param.u32 	%r9, [_Z17_sigmback_64_16_3PdS_S_iiiiiiiiii_param_6];
	ld.param.u32 	%r10, [_Z17_sigmback_64_16_3PdS_S_iiiiiiiiii_param_7];
	ld.param.u32 	%r11, [_Z17_sigmback_64_16_3PdS_S_iiiiiiiiii_param_8];
	ld.param.u32 	%r12, [_Z17_sigmback_64_16_3PdS_S_iiiiiiiiii_param_9];
	ld.param.u32 	%r13, [_Z17_sigmback_64_16_3PdS_S_iiiiiiiiii_param_10];
	ld.param.u32 	%r14, [_Z17_sigmback_64_16_3PdS_S_iiiiiiiiii_param_11];
	ld.param.u32 	%r15, [_Z17_sigmback_64_16_3PdS_S_iiiiiiiiii_param_12];
	mov.u32 	%r16, %tid.x;
	mov.u32 	%r17, %ctaid.x;
	mov.u32 	%r1, %ntid.x;
	mad.lo.s32 	%r32, %r17, %r1, %r16;
	setp.ge.s32 	%p1, %r32, %r15;
	@%p1 bra 	$L__BB91_3;
	mov.u32 	%r18, %nctaid.x;
	mul.lo.s32 	%r3, %r1, %r18;
	cvta.to.global.u64 	%rd1, %rd4;
	cvta.to.global.u64 	%rd2, %rd5;
	cvta.to.global.u64 	%rd3, %rd6;
$L__BB91_2:
	div.s32 	%r19, %r32, %r14;
	mul.lo.s32 	%r20, %r19, %r14;
	sub.s32 	%r21, %r32, %r20;
	div.s32 	%r22, %r21, %r13;
	mul.lo.s32 	%r23, %r22, %r13;
	sub.s32 	%r24, %r21, %r23;
	div.s32 	%r25, %r24, %r12;
	mul.lo.s32 	%r26, %r19, %r8;
	mad.lo.s32 	%r27, %r22, %r7, %r26;
	mad.lo.s32 	%r28, %r25, %r6, %r27;
	mul.lo.s32 	%r29, %r19, %r11;
	mad.lo.s32 	%r30, %r22, %r10, %r29;
	mad.lo.s32 	%r31, %r25, %r9, %r30;
	mul.wide.s32 	%rd7, %r28, 8;
	add.s64 	%rd8, %rd1, %rd7;
	ld.global.f64 	%fd1, [%rd8];
	mul.wide.s32 	%rd9, %r31, 8;
	add.s64 	%rd10, %rd2, %rd9;
	ld.global.f64 	%fd2, [%rd10];
	mul.f64 	%fd3, %fd1, %fd2;
	mov.f64 	%fd4, 0d3FF0000000000000;
	sub.f64 	%fd5, %fd4, %fd2;
	mul.f64 	%fd6, %fd3, %fd5;
	mul.wide.s32 	%rd11, %r32, 8;
	add.s64 	%rd12, %rd3, %rd11;
	st.global.f64 	[%rd12], %fd6;
	add.s32 	%r32, %r32, %r3;
	setp.lt.s32 	%p2, %r32, %r15;
	@%p2 bra 	$L__BB91_2;
$L__BB91_3:
	ret;

}
	// .globl	_Z17_sigmback_32_16_4PfS_S_iiiiiiiiiiiii
.visible .entry _Z17_sigmback_32_16_4PfS_S_iiiiiiiiiiiii(
	.param .u64 .ptr .align 1 _Z17_sigmback_32_16_4PfS_S_iiiiiiiiiiiii_param_0,
	.param .u64 .ptr .align 1 _Z17_sigmback_32_16_4PfS_S_iiiiiiiiiiiii_param_1,
	.param .u64 .ptr .align 1 _Z17_sigmback_32_16_4PfS_S_iiiiiiiiiiiii_param_2,
	.param .u32 _Z17_sigmback_32_16_4PfS_S_iiiiiiiiiiiii_param_3,
	.param .u32 _Z17_sigmback_32_16_4PfS_S_iiiiiiiiiiiii_param_4,
	.param .u32 _Z17_sigmback_32_16_4PfS_S_iiiiiiiiiiiii_param_5,
	.param .u32 _Z17_sigmback_32_16_4PfS_S_iiiiiiiiiiiii_param_6,
	.param .u32 _Z17_sigmback_32_16_4PfS_S_iiiiiiiiiiiii_param_7,
	.param .u32 _Z17_sigmback_32_16_4PfS_S_iiiiiiiiiiiii_param_8,
	.param .u32 _Z17_sigmback_32_16_4PfS_S_iiiiiiiiiiiii_param_9,
	.param .u32 _Z17_sigmback_32_16_4PfS_S_iiiiiiiiiiiii_param_10,
	.param .u32 _Z17_sigmback_32_16_4PfS_S_iiiiiiiiiiiii_param_11,
	.param .u32 _Z17_sigmback_32_16_4PfS_S_iiiiiiiiiiiii_param_12,
	.param .u32 _Z17_sigmback_32_16_4PfS_S_iiiiiiiiiiiii_param_13,
	.param .u32 _Z17_sigmback_32_16_4PfS_S_iiiiiiiiiiiii_param_14,
	.param .u32 _Z17_sigmback_32_16_4PfS_S_iiiiiiiiiiiii_param_15
)
{
	.reg .pred 	%p<3>;
	.reg .b32 	%r<41>;
	.reg .b32 	%f<7>;
	.reg .b64 	%rd<13>;

	ld.param.u64 	%rd4, [_Z17_sigmback_32_16_4PfS_S_iiiiiiiiiiiii_param_0];
	ld.param.u64 	%rd5, [_Z17_sigmback_32_16_4PfS_S_iiiiiiiiiiiii_param_1];
	ld.param.u64 	%rd6, [_Z17_sigmback_32_16_4PfS_S_iiiiiiiiiiiii_param_2];
	ld.param.u32 	%r6, [_Z17_sigmback_32_16_4PfS_S_iiiiiiiiiiiii_param_3];
	ld.param.u32 	%r7, [_Z17_sigmback_32_16_4PfS_S_iiiiiiiiiiiii_param_4];
	ld.param.u32 	%r8, [_Z17_sigmback_32_16_4PfS_S_iiiiiiiiiiiii_param_5];
	ld.param.u32 	%r9, [_Z17_sigmback_32_16_4PfS_S_iiiiiiiiiiiii_param_6];
	ld.param.u32 	%r10, [_Z17_sigmback_32_16_4PfS_S_iiiiiiiiiiiii_param_7];
	ld.param.u32 	%r11, [_Z17_sigmback_32_16_4PfS_S_iiiiiiiiiiiii_param_8];
	ld.param.u32 	%r12, [_Z17_sigmback_32_16_4PfS_S_iiiiiiiiiiiii_param_9];
	ld.param.u32 	%r13, [_Z17_sigmback_32_16_4PfS_S_iiiiiiiiiiiii_param_10];
	ld.param.u32 	%r14, [_Z17_sigmback_32_16_4PfS_S_iiiiiiiiiiiii_param_11];
	ld.param.u32 	%r15, [_Z17_sigmback_32_16_4PfS_S_iiiiiiiiiiiii_param_12];
	ld.param.u32 	%r16, [_Z17_sigmback_32_16_4PfS_S_iiiiiiiiiiiii_param_13];
	ld.param.u32 	%r17, [_Z17_sigmback_32_16_4PfS_S_iiiiiiiiiiiii_param_14];
	ld.param.u32 	%r18, [_Z17_sigmback_32_16_4PfS_S_iiiiiiiiiiiii_param_15];
	mov.u32 	%r19, %tid.x;
	mov.u32 	%r20, %ctaid.x;
	mov.u32 	%r1, %ntid.x;
	mad.lo.s32 	%r40, %r20, %r1, %r19;
	setp.ge.s32 	%p1, %r40, %r18;
	@%p1 bra 	$L__BB92_3;
	mov.u32 	%r21, %nctaid.x;
	mul.lo.s32 	%r3, %r1, %r21;
	cvta.to.global.u64 	%rd1, %rd4;
	cvta.to.global.u64 	%rd2, %rd5;
	cvta.to.global.u64 	%rd3, %rd6;
$L__BB92_2:
	div.s32 	%r22, %r40, %r17;
	mul.lo.s32 	%r23, %r22, %r17;
	sub.s32 	%r24, %r40, %r23;
	div.s32 	%r25, %r24, %r16;
	mul.lo.s32 	%r26, %r25, %r16;
	sub.s32 	%r27, %r24, %r26;
	div.s32 	%r28, %r27, %r15;
	mul.lo.s32 	%r29, %r28, %r15;
	sub.s32 	%r30, %r27, %r29;
	div.s32 	%r31, %r30, %r14;
	mul.lo.s32 	%r32, %r22, %r9;
	mad.lo.s32 	%r33, %r25, %r8, %r32;
	mad.lo.s32 	%r34, %r28, %r7, %r33;
	mad.lo.s32 	%r35, %r31, %r6, %r34;
	mul.lo.s32 	%r36, %r22, %r13;
	mad.lo.s32 	%r37, %r25, %r12, %r36;
	mad.lo.s32 	%r38, %r28, %r11, %r37;
	mad.lo.s32 	%r39, %r31, %r10, %r38;
	mul.wide.s32 	%rd7, %r35, 4;
	add.s64 	%rd8, %rd1, %rd7;
	ld.global.f32 	%f1, [%rd8];
	mul.wide.s32 	%rd9, %r39, 4;
	add.s64 	%rd10, %rd2, %rd9;
	ld.global.f32 	%f2, [%rd10];
	mul.f32 	%f3, %f1, %f2;
	mov.f32 	%f4, 0f3F800000;
	sub.f32 	%f5, %f4, %f2;
	mul.f32 	%f6, %f3, %f5;
	mul.wide.s32 	%rd11, %r40, 4;
	add.s64 	%rd12, %rd3, %rd11;
	st.global.f32 	[%rd12], %f6;
	add.s32 	%r40, %r40, %r3;
	setp.lt.s32 	%p2, %r40, %r18;
	@%p2 bra 	$L__BB92_2;
$L__BB92_3:
	ret;

}
	// .globl	_Z17_sigmback_64_16_4PdS_S_iiiiiiiiiiiii
.visible .entry _Z17_sigmback_64_16_4PdS_S_iiiiiiiiiiiii(
	.param .u64 .ptr .align 1 _Z17_sigmback_64_16_4PdS_S_iiiiiiiiiiiii_param_0,
	.param .u64 .ptr .align 1 _Z17_sigmback_64_16_4PdS_S_iiiiiiiiiiiii_param_1,
	.param .u64 .ptr .align 1 _Z17_sigmback_64_16_4PdS_S_iiiiiiiiiiiii_param_2,
	.param .u32 _Z17_sigmback_64_16_4PdS_S_iiiiiiiiiiiii_param_3,
	.param .u32 _Z17_sigmback_64_16_4PdS_S_iiiiiiiiiiiii_param_4,
	.param .u32 _Z17_sigmback_64_16_4PdS_S_iiiiiiiiiiiii_param_5,
	.param .u32 _Z17_sigmback_64_16_4PdS_S_iiiiiiiiiiiii_param_6,
	.param .u32 _Z17_sigmback_64_16_4PdS_S_iiiiiiiiiiiii_param_7,
	.param .u32 _Z17_sigmback_64_16_4PdS_S_iiiiiiiiiiiii_param_8,
	.param .u32 _Z17_sigmback_64_16_4PdS_S_iiiiiiiiiiiii_param_9,
	.param .u32 _Z17_sigmback_64_16_4PdS_S_iiiiiiiiiiiii_param_10,
	.param .u32 _Z17_sigmback_64_16_4PdS_S_iiiiiiiiiiiii_param_11,
	.param .u32 _Z17_sigmback_64_16_4PdS_S_iiiiiiiiiiiii_param_12,
	.param .u32 _Z17_sigmback_64_16_4PdS_S_iiiiiiiiiiiii_param_13,
	.param .u32 _Z17_sigmback_64_16_4PdS_S_iiiiiiiiiiiii_param_14,
	.param .u32 _Z17_sigmback_64_16_4PdS_S_iiiiiiiiiiiii_param_15
)
{
	.reg .pred 	%p<3>;
	.reg .b32 	%r<41>;
	.reg .b64 	%rd<13>;
	.reg .b64 	%fd<7>;

	ld.param.u64 	%rd4, [_Z17_sigmback_64_16_4PdS_S_iiiiiiiiiiiii_param_0];
	ld.param.u64 	%rd5, [_Z17_sigmback_64_16_4PdS_S_iiiiiiiiiiiii_param_1];
	ld.param.u64 	%rd6, [_Z17_sigmback_64_16_4PdS_S_iiiiiiiiiiiii_param_2];
	ld.param.u32 	%r6, [_Z17_sigmback_64_16_4PdS_S_iiiiiiiiiiiii_param_3];
	ld.param.u32 	%r7, [_Z17_sigmback_64_16_4PdS_S_iiiiiiiiiiiii_param_4];
	ld.param.u32 	%r8, [_Z17_sigmback_64_16_4PdS_S_iiiiiiiiiiiii_param_5];
	ld.param.u32 	%r9, [_Z17_sigmback_64_16_4PdS_S_iiiiiiiiiiiii_param_6];
	ld.param.u32 	%r10, [_Z17_sigmback_64_16_4PdS_S_iiiiiiiiiiiii_param_7];
	ld.param.u32 	%r11, [_Z17_sigmback_64_16_4PdS_S_iiiiiiiiiiiii_param_8];
	ld.param.u32 	%r12, [_Z17_sigmback_64_16_4PdS_S_iiiiiiiiiiiii_param_9];
	ld.param.u32 	%r13, [_Z17_sigmback_64_16_4PdS_S_iiiiiiiiiiiii_param_10];
	ld.param.u32 	%r14, [_Z17_sigmback_64_16_4PdS_S_iiiiiiiiiiiii_param_11];
	ld.param.u32 	%r15, [_Z17_sigmback_64_16_4PdS_S_iiiiiiiiiiiii_param_12];
	ld.param.u32 	%r16, [_Z17_sigmback_64_16_4PdS_S_iiiiiiiiiiiii_param_13];
	ld.param.u32 	%r17, [_Z17_sigmback_64_16_4PdS_S_iiiiiiiiiiiii_param_14];
	ld.param.u32 	%r18, [_Z17_sigmback_64_16_4PdS_S_iiiiiiiiiiiii_param_15];
	mov.u32 	%r19, %tid.x;
	mov.u32 	%r20, %ctaid.x;
	mov.u32 	%r1, %ntid.x;
	mad.lo.s32 	%r40, %r20, %r1, %r19;
	setp.ge.s32 	%p1, %r40, %r18;
	@%p1 bra 	$L__BB93_3;
	mov.u32 	%r21, %nctaid.x;
	mul.lo.s32 	%r3, %r1, %r21;
	cvta.to.global.u64 	%rd1, %rd4;
	cvta.to.global.u64 	%rd2, %rd5;
	cvta.to.global.u64 	%rd3, %rd6;
$L__BB93_2:
	div.s32 	%r22, %r40, %r17;
	mul.lo.s32 	%r23, %r22, %r17;
	sub.s32 	%r24, %r40, %r23;
	div.s32 	%r25, %r24, %r16;
	mul.lo.s32 	%r26, %r25, %r16;
	sub.s32 	%r27, %r24, %r26;
	div.s32 	%r28, %r27, %r15;
	mul.lo.s32 	%r29, %r28, %r15;
	sub.s32 	%r30, %r27, %r29;
	div.s32 	%r31, %r30, %r14;
	mul.lo.s32 	%r32, %r22, %r9;
	mad.lo.s32 	%r33, %r25, %r8, %r32;
	mad.lo.s32 	%r34, %r28, %r7, %r33;
	mad.lo.s32 	%r35, %r31, %r6, %r34;
	mul.lo.s32 	%r36, %r22, %r13;
	mad.lo.s32 	%r37, %r25, %r12, %r36;
	mad.lo.s32 	%r38, %r28, %r11, %r37;
	mad.lo.s32 	%r39, %r31, %r10, %r38;
	mul.wide.s32 	%rd7, %r35, 8;
	add.s64 	%rd8, %rd1, %rd7;
	ld.global.f64 	%fd1, [%rd8];
	mul.wide.s32 	%rd9, %r39, 8;
	add.s64 	%rd10, %rd2, %rd9;
	ld.global.f64 	%fd2, [%rd10];
	mul.f64 	%fd3, %fd1, %fd2;
	mov.f64 	%fd4, 0d3FF0000000000000;
	sub.f64 	%fd5, %fd4, %fd2;
	mul.f64 	%fd6, %fd3, %fd5;
	mul.wide.s32 	%rd11, %r40, 8;
	add.s64 	%rd12, %rd3, %rd11;
	st.global.f64 	[%rd12], %fd6;
	add.s32 	%r40, %r40, %r3;
	setp.lt.s32 	%p2, %r40, %r18;
	@%p2 bra 	$L__BB93_2;
$L__BB93_3:
	ret;

}
	// .globl	_Z17_sigmback_32_16_5PfS_S_iiiiiiiiiiiiiiii
.visible .entry _Z17_sigmback_32_16_5PfS_S_iiiiiiiiiiiiiiii(
	.param .u64 .ptr .align 1 _Z17_sigmback_32_16_5PfS_S_iiiiiiiiiiiiiiii_param_0,
	.param .u64 .ptr .align 1 _Z17_sigmback_32_16_5PfS_S_iiiiiiiiiiiiiiii_param_1,
	.param .u64 .ptr .align 1 _Z17_sigmback_32_16_5PfS_S_iiiiiiiiiiiiiiii_param_2,
	.param .u32 _Z17_sigmback_32_16_5PfS_S_iiiiiiiiiiiiiiii_param_3,
	.param .u32 _Z17_sigmback_32_16_5PfS_S_iiiiiiiiiiiiiiii_param_4,
	.param .u32 _Z17_sigmback_32_16_5PfS_S_iiiiiiiiiiiiiiii_param_5,
	.param .u32 _Z17_sigmback_32_16_5PfS_S_iiiiiiiiiiiiiiii_param_6,
	.param .u32 _Z17_sigmback_32_16_5PfS_S_iiiiiiiiiiiiiiii_param_7,
	.param .u32 _Z17_sigmback_32_16_5PfS_S_iiiiiiiiiiiiiiii_param_8,
	.param .u32 _Z17_sigmback_32_16_5PfS_S_iiiiiiiiiiiiiiii_param_9,
	.param .u32 _Z17_sigmback_32_16_5PfS_S_iiiiiiiiiiiiiiii_param_10,
	.param .u32 _Z17_sigmback_32_16_5PfS_S_iiiiiiiiiiiiiiii_param_11,
	.param .u32 _Z17_sigmback_32_16_5PfS_S_iiiiiiiiiiiiiiii_param_12,
	.param .u32 _Z17_sigmback_32_16_5PfS_S_iiiiiiiiiiiiiiii_param_13,
	.param .u32 _Z17_sigmback_32_16_5PfS_S_iiiiiiiiiiiiiiii_param_14,
	.param .u32 _Z17_sigmback_32_16_5PfS_S_iiiiiiiiiiiiiiii_param_15,
	.param .u32 _Z17_sigmback_32_16_5PfS_S_iiiiiiiiiiiiiiii_param_16,
	.param .u32 _Z17_sigmback_32_16_5PfS_S_iiiiiiiiiiiiiiii_param_17,
	.param .u32 _Z17_sigmback_32_16_5PfS_S_iiiiiiiiiiiiiiii_param_18
)
{
	.reg .pred 	%p<3>;
	.reg .b32 	%r<52>;
	.reg .b32 	%f<7>;
	.reg .b64 	%rd<13>;

	ld.param.u64 	%rd4, [_Z17_sigmback_32_16_5PfS_S_iiiiiiiiiiiiiiii_param_0];
	ld.param.u64 	%rd5, [_Z17_sigmback_32_16_5PfS_S_iiiiiiiiiiiiiiii_param_1];
	ld.param.u64 	%rd6, [_Z17_sigmback_32_16_5PfS_S_iiiiiiiiiiiiiiii_param_2];
	ld.param.u32 	%r7, [_Z17_sigmback_32_16_5PfS_S_iiiiiiiiiiiiiiii_param_4];
	ld.param.u32 	%r9, [_Z17_sigmback_32_16_5PfS_S_iiiiiiiiiiiiiiii_param_6];
	ld.param.u32 	%r10, [_Z17_sigmback_32_16_5PfS_S_iiiiiiiiiiiiiiii_param_7];
	ld.param.u32 	%r11, [_Z17_sigmback_32_16_5PfS_S_iiiiiiiiiiiiiiii_param_8];
	ld.param.u32 	%r13, [_Z17_sigmback_32_16_5PfS_S_iiiiiiiiiiiiiiii_param_10];
	ld.param.u32 	%r14, [_Z17_sigmback_32_16_5PfS_S_iiiiiiiiiiiiiiii_param_11];
	ld.param.u32 	%r15, [_Z17_sigmback_32_16_5PfS_S_iiiiiiiiiiiiiiii_param_12];
	ld.param.u32 	%r16, [_Z17_sigmback_32_16_5PfS_S_iiiiiiiiiiiiiiii_param_13];
	ld.param.u32 	%r17, [_Z17_sigmback_32_16_5PfS_S_iiiiiiiiiiiiiiii_param_14];
	ld.param.u32 	%r18, [_Z17_sigmback_32_16_5PfS_S_iiiiiiiiiiiiiiii_param_15];
	ld.param.u32 	%r19, [_Z17_sigmback_32_16_5PfS_S_iiiiiiiiiiiiiiii_param_16];
	ld.param.u32 	%r20, [_Z17_sigmback_32_16_5PfS_S_iiiiiiiiiiiiiiii_param_17];
	ld.param.u32 	%r21, [_Z17_sigmback_32_16_5PfS_S_iiiiiiiiiiiiiiii_param_18];
	mov.u32 	%r22, %tid.x;
	mov.u32 	%r23, %ctaid.x;
	mov.u32 	%r1, %ntid.x;
	mad.lo.s32 	%r51, %r23, %r1, %r22;
	setp.ge.s32 	%p1, %r51, %r21;
	@%p1 bra 	$L__BB94_3;
	mov.u32 	%r24, %nctaid.x;
	mul.lo.s32 	%r3, %r1, %r24;
	cvta.to.global.u64 	%rd1, %rd4;
	cvta.to.global.u64 	%rd2, %rd5;
	cvta.to.global.u64 	%rd3, %rd6;
$L__BB94_2:
	ld.param.u32 	%r50, [_Z17_sigmback_32_16_5PfS_S_iiiiiiiiiiiiiiii_param_9];
	ld.param.u32 	%r49, [_Z17_sigmback_32_16_5PfS_S_iiiiiiiiiiiiiiii_param_5];
	ld.param.u32 	%r48, [_Z17_sigmback_32_16_5PfS_S_iiiiiiiiiiiiiiii_param_3];
	div.s32 	%r25, %r51, %r20;
	mul.lo.s32 	%r26, %r25, %r20;
	sub.s32 	%r27, %r51, %r26;
	div.s32 	%r28, %r27, %r19;
	mul.lo.s32 	%r29, %r28, %r19;
	sub.s32 	%r30, %r27, %r29;
	div.s32 	%r31, %r30, %r18;
	mul.lo.s32 	%r32, %r31, %r18;
	sub.s32 	%r33, %r30, %r32;
	div.s32 	%r34, %r33, %r17;
	mul.lo.s32 	%r35, %r34, %r17;
	sub.s32 	%r36, %r33, %r35;
	div.s32 	%r37, %r36, %r16;
	mul.lo.s32 	%r38, %r25, %r10;
	mad.lo.s32 	%r39, %r28, %r9, %r38;
	mad.lo.s32 	%r40, %r31, %r49, %r39;
	mad.lo.s32 	%r41, %r34, %r7, %r40;
	mad.lo.s32 	%r42, %r37, %r48, %r41;
	mul.lo.s32 	%r43, %r25, %r15;
	mad.lo.s32 	%r44, %r28, %r14, %r43;
	mad.lo.s32 	%r45, %r31, %r13, %r44;
	mad.lo.s32 	%r46, %r34, %r50, %r45;
	mad.lo.s32 	%r47, %r37, %r11, %r46;
	mul.wide.s32 	%rd7, %r42, 4;
	add.s64 	%rd8, %rd1, %rd7;
	ld.global.f32 	%f1, [%rd8];
	mul.wide.s32 	%rd9, %r47, 4;
	add.s64 	%rd10, %rd2, %rd9;
	ld.global.f32 	%f2, [%rd10];
	mul.f32 	%f3, %f1, %f2;
	mov.f32 	%f4, 0f3F800000;
	sub.f32 	%f5, %f4, %f2;
	mul.f32 	%f6, %f3, %f5;
	mul.wide.s32 	%rd11, %r51, 4;
	add.s64 	%rd12, %rd3, %rd11;
	st.global.f32 	[%rd12], %f6;
	add.s32 	%r51, %r51, %r3;
	setp.lt.s32 	%p2, %r51, %r21;
	@%p2 bra 	$L__BB94_2;
$L__BB94_3:
	ret;

}
	// .globl	_Z17_sigmback_64_16_5PdS_S_iiiiiiiiiiiiiiii
.visible .entry _Z17_sigmback_64_16_5PdS_S_iiiiiiiiiiiiiiii(
	.param .u64 .ptr .align 1 _Z17_sigmback_64_16_5PdS_S_iiiiiiiiiiiiiiii_param_0,
	.param .u64 .ptr .align 1 _Z17_sigmback_64_16_5PdS_S_iiiiiiiiiiiiiiii_param_1,
	.param .u64 .ptr .align 1 _Z17_sigmback_64_16_5PdS_S_iiiiiiiiiiiiiiii_param_2,
	.param .u32 _Z17_sigmback_64_16_5PdS_S_iiiiiiiiiiiiiiii_param_3,
	.param .u32 _Z17_sigmback_64_16_5PdS_S_iiiiiiiiiiiiiiii_param_4,
	.param .u32 _Z17_sigmback_64_16_5PdS_S_iiiiiiiiiiiiiiii_param_5,
	.param .u32 _Z17_sigmback_64_16_5PdS_S_iiiiiiiiiiiiiiii_param_6,
	.param .u32 _Z17_sigmback_64_16_5PdS_S_iiiiiiiiiiiiiiii_param_7,
	.param .u32 _Z17_sigmback_64_16_5PdS_S_iiiiiiiiiiiiiiii_param_8,
	.param .u32 _Z17_sigmback_64_16_5PdS_S_iiiiiiiiiiiiiiii_param_9,
	.param .u32 _Z17_sigmback_64_16_5PdS_S_iiiiiiiiiiiiiiii_param_10,
	.param .u32 _Z17_sigmback_64_16_5PdS_S_iiiiiiiiiiiiiiii_param_11,
	.param .u32 _Z17_sigmback_64_16_5PdS_S_iiiiiiiiiiiiiiii_param_12,
	.param .u32 _Z17_sigmback_64_16_5PdS_S_iiiiiiiiiiiiiiii_param_13,
	.param .u32 _Z17_sigmback_64_16_5PdS_S_iiiiiiiiiiiiiiii_param_14,
	.param .u32 _Z17_sigmback_64_16_5PdS_S_iiiiiiiiiiiiiiii_param_15,
	.param .u32 _Z17_sigmback_64_16_5PdS_S_iiiiiiiiiiiiiiii_param_16,
	.param .u32 _Z17_sigmback_64_16_5PdS_S_iiiiiiiiiiiiiiii_param_17,
	.param .u32 _Z17_sigmback_64_16_5PdS_S_iiiiiiiiiiiiiiii_param_18
)
{
	.reg .pred 	%p<3>;
	.reg .b32 	%r<52>;
	.reg .b64 	%rd<13>;
	.reg .b64 	%fd<7>;

	ld.param.u64 	%rd4, [_Z17_sigmback_64_16_5PdS_S_iiiiiiiiiiiiiiii_param_0];
	ld.param.u64 	%rd5, [_Z17_sigmback_64_16_5PdS_S_iiiiiiiiiiiiiiii_param_1];
	ld.param.u64 	%rd6, [_Z17_sigmback_64_16_5PdS_S_iiiiiiiiiiiiiiii_param_2];
	ld.param.u32 	%r7, [_Z17_sigmback_64_16_5PdS_S_iiiiiiiiiiiiiiii_param_4];
	ld.param.u32 	%r9, [_Z17_sigmback_64_16_5PdS_S_iiiiiiiiiiiiiiii_param_6];
	ld.param.u32 	%r10, [_Z17_sigmback_64_16_5PdS_S_iiiiiiiiiiiiiiii_param_7];
	ld.param.u32 	%r11, [_Z17_sigmback_64_16_5PdS_S_iiiiiiiiiiiiiiii_param_8];
	ld.param.u32 	%r13, [_Z17_sigmback_64_16_5PdS_S_iiiiiiiiiiiiiiii_param_10];
	ld.param.u32 	%r14, [_Z17_sigmback_64_16_5PdS_S_iiiiiiiiiiiiiiii_param_11];
	ld.param.u32 	%r15, [_Z17_sigmback_64_16_5PdS_S_iiiiiiiiiiiiiiii_param_12];
	ld.param.u32 	%r16, [_Z17_sigmback_64_16_5PdS_S_iiiiiiiiiiiiiiii_param_13];
	ld.param.u32 	%r17, [_Z17_sigmback_64_16_5PdS_S_iiiiiiiiiiiiiiii_param_14];
	ld.param.u32 	%r18, [_Z17_sigmback_64_16_5PdS_S_iiiiiiiiiiiiiiii_param_15];
	ld.param.u32 	%r19, [_Z17_sigmback_64_16_5PdS_S_iiiiiiiiiiiiiiii_param_16];
	ld.param.u32 	%r20, [_Z17_sigmback_64_16_5PdS_S_iiiiiiiiiiiiiiii_param_17];
	ld.param.u32 	%r21, [_Z17_sigmback_64_16_5PdS_S_iiiiiiiiiiiiiiii_param_18];
	mov.u32 	%r22, %tid.x;
	mov.u32 	%r23, %ctaid.x;
	mov.u32 	%r1, %ntid.x;
	mad.lo.s32 	%r51, %r23, %r1, %r22;
	setp.ge.s32 	%p1, %r51, %r21;
	@%p1 bra 	$L__BB95_3;
	mov.u32 	%r24, %nctaid.x;
	mul.lo.s32 	%r3, %r1, %r24;
	cvta.to.global.u64 	%rd1, %rd4;
	cvta.to.global.u64 	%rd2, %rd5;
	cvta.to.global.u64 	%rd3, %rd6;
$L__BB95_2:
	ld.param.u32 	%r50, [_Z17_sigmback_64_16_5PdS_S_iiiiiiiiiiiiiiii_param_9];
	ld.param.u32 	%r49, [_Z17_sigmback_64_16_5PdS_S_iiiiiiiiiiiiiiii_param_5];
	ld.param.u32 	%r48, [_Z17_sigmback_64_16_5PdS_S_iiiiiiiiiiiiiiii_param_3];
	div.s32 	%r25, %r51, %r20;
	mul.lo.s32 	%r26, %r25, %r20;
	sub.s32 	%r27, %r51, %r26;
	div.s32 	%r28, %r27, %r19;
	mul.lo.s32 	%r29, %r28, %r19;
	sub.s32 	%r30, %r27, %r29;
	div.s32 	%r31, %r30, %r18;
	mul.lo.s32 	%r32, %r31, %r18;
	sub.s32 	%r33, %r30, %r32;
	div.s32 	%r34, %r33, %r17;
	mul.lo.s32 	%r35, %r34, %r17;
	sub.s32 	%r36, %r33, %r35;
	div.s32 	%r37, %r36, %r16;
	mul.lo.s32 	%r38, %r25, %r10;
	mad.lo.s32 	%r39, %r28, %r9, %r38;
	mad.lo.s32 	%r40, %r31, %r49, %r39;
	mad.lo.s32 	%r41, %r34, %r7, %r40;
	mad.lo.s32 	%r42, %r37, %r48, %r41;
	mul.lo.s32 	%r43, %r25, %r15;
	mad.lo.s32 	%r44, %r28, %r14, %r43;
	mad.lo.s32 	%r45, %r31, %r13, %r44;
	mad.lo.s32 	%r46, %r34, %r50, %r45;
	mad.lo.s32 	%r47, %r37, %r11, %r46;
	mul.wide.s32 	%rd7, %r42, 8;
	add.s64 	%rd8, %rd1, %rd7;
	ld.global.f64 	%fd1, [%rd8];
	mul.wide.s32 	%rd9, %r47, 8;
	add.s64 	%rd10, %rd2, %rd9;
	ld.global.f64 	%fd2, [%rd10];
	mul.f64 	%fd3, %fd1, %fd2;
	mov.f64 	%fd4, 0d3FF0000000000000;
	sub.f64 	%fd5, %fd4, %fd2;
	mul.f64 	%fd6, %fd3, %fd5;
	mul.wide.s32 	%rd11, %r51, 8;
	add.s64 	%rd12, %rd3, %rd11;
	st.global.f64 	[%rd12], %fd6;
	add.s32 	%r51, %r51, %r3;
	setp.lt.s32 	%p2, %r51, %r21;
	@%p2 bra 	$L__BB95_2;
$L__BB95_3:
	ret;

}
	// .globl	_Z17_tanhback_32_16_3PfS_S_iiiiiiiiii
.visible .entry _Z17_tanhback_32_16_3PfS_S_iiiiiiiiii(
	.param .u64 .ptr .align 1 _Z17_tanhback_32_16_3PfS_S_iiiiiiiiii_param_0,
	.param .u64 .ptr .align 1 _Z17_tanhback_32_16_3PfS_S_iiiiiiiiii_param_1,
	.param .u64 .ptr .align 1 _Z17_tanhback_32_16_3PfS_S_iiiiiiiiii_param_2,
	.param .u32 _Z17_tanhback_32_16_3PfS_S_iiiiiiiiii_param_3,
	.param .u32 _Z17_tanhback_32_16_3PfS_S_iiiiiiiiii_param_4,
	.param .u32 _Z17_tanhback_32_16_3PfS_S_iiiiiiiiii_param_5,
	.param .u32 _Z17_tanhback_32_16_3PfS_S_iiiiiiiiii_param_6,
	.param .u32 _Z17_tanhback_32_16_3PfS_S_iiiiiiiiii_param_7,
	.param .u32 _Z17_tanhback_32_16_3PfS_S_iiiiiiiiii_param_8,
	.param .u32 _Z17_tanhback_32_16_3PfS_S_iiiiiiiiii_param_9,
	.param .u32 _Z17_tanhback_32_16_3PfS_S_iiiiiiiiii_param_10,
	.param .u32 _Z17_tanhback_32_16_3PfS_S_iiiiiiiiii_param_11,
	.param .u32 _Z17_tanhback_32_16_3PfS_S_iiiiiiiiii_param_12
)
{
	.reg .pred 	%p<3>;
	.reg .b32 	%r<33>;
	.reg .b32 	%f<7>;
	.reg .b64 	%rd<13>;

	ld.param.u64 	%rd4, [_Z17_tanhback_32_16_3PfS_S_iiiiiiiiii_param_0];
	ld.param.u64 	%rd5, [_Z17_tanhback_32_16_3PfS_S_iiiiiiiiii_param_1];
	ld.param.u64 	%rd6, [_Z17_tanhback_32_16_3PfS_S_iiiiiiiiii_param_2];
	ld.param.u32 	%r6, [_Z17_tanhback_32_16_3PfS_S_iiiiiiiiii_param_3];
	ld.param.u32 	%r7, [_Z17_tanhback_32_16_3PfS_S_iiiiiiiiii_param_4];
	ld.param.u32 	%r8, [_Z17_tanhback_32_16_3PfS_S_iiiiiiiiii_param_5];
	ld.param.u32 	%r9, [_Z17_tanhback_32_16_3PfS_S_iiiiiiiiii_param_6];
	ld.param.u32 	%r10, [_Z17_tanhback_32_16_3PfS_S_iiiiiiiiii_param_7];
	ld.param.u32 	%r11, [_Z17_tanhback_32_16_3PfS_S_iiiiiiiiii_param_8];
	ld.param.u32 	%r12, [_Z17_tanhback_32_16_3PfS_S_iiiiiiiiii_param_9];
	ld.param.u32 	%r13, [_Z17_tanhback_32_16_3PfS_S_iiiiiiiiii_param_10];
	ld.param.u32 	%r14, [_Z17_tanhback_32_16_3PfS_S_iiiiiiiiii_param_11];
	ld.param.u32 	%r15, [_Z17_tanhback_32_16_3PfS_S_iiiiiiiiii_param_12];
	mov.u32 	%r16, %tid.x;
	mov.u32 	%r17, %ctaid.x;
	mov.u32 	%r1, %ntid.x;
	mad.lo.s32 	%r32, %r17, %r1, %r16;
	setp.ge.s32 	%p1, %r32, %r15;
	@%p1 bra 	$L__BB96_3;
	mov.u32 	%r18, %nctaid.x;
	mul.lo.s32 	%r3, %r1, %r18;
	cvta.to.global.u64 	%rd1, %rd4;
	cvta.to.global.u64 	%rd2, %rd5;
	cvta.to.global.u64 	%rd3, %rd6;
$L__BB96_2:
	div.s32 	%r19, %r32, %r14;
	mul.lo.s32 	%r20, %r19, %r14;
	sub.s32 	%r21, %r32, %r20;
	div.s32 	%r22, %r21, %r13;
	mul.lo.s32 	%r23, %r22, %r13;
	sub.s32 	%r24, %r21, %r23;
	div.s32 	%r25, %r24, %r12;
	mul.lo.s32 	%r26, %r19, %r8;
	mad.lo.s32 	%r27, %r22, %r7, %r26;
	mad.lo.s32 	%r28, %r25, %r6, %r27;
	mul.lo.s32 	%r29, %r19, %r11;
	mad.lo.s32 	%r30, %r22, %r10, %r29;
	mad.lo.s32 	%r31, %r25, %r9, %r30;
	mul.wide.s32 	%rd7, %r28, 4;
	add.s64 	%rd8, %rd1, %rd7;
	ld.global.f32 	%f1, [%rd8];
	mul.wide.s32 	%rd9, %r31, 4;
	add.s64 	%rd10, %rd2, %rd9;
	ld.global.f32 	%f2, [%rd10];
	mul.f32 	%f3, %f2, %f2;
	mov.f32 	%f4, 0f3F800000;
	sub.f32 	%f5, %f4, %f3;
	mul.f32 	%f6, %f1, %f5;
	mul.wide.s32 	%rd11, %r32, 4;
	add.s64 	%rd12, %rd3, %rd11;
	st.global.f32 	[%rd12], %f6;
	add.s32 	%r32, %r32, %r3;
	setp.lt.s32 	%p2, %r32, %r15;
	@%p2 bra 	$L__BB96_2;
$L__BB96_3:
	ret;

}
	// .globl	_Z17_tanhback_64_16_3PdS_S_iiiiiiiiii
.visible .entry _Z17_tanhback_64_16_3PdS_S_iiiiiiiiii(
	.param .u64 .ptr .align 1 _Z17_tanhback_64_16_3PdS_S_iiiiiiiiii_param_0,
	.param .u64 .ptr .align 1 _Z17_tanhback_64_16_3PdS_S_iiiiiiiiii_param_1,
	.param .u64 .ptr .align 1 _Z17_tanhback_64_16_3PdS_S_iiiiiiiiii_param_2,
	.param .u32 _Z17_tanhback_64_16_3PdS_S_iiiiiiiiii_param_3,
	.param .u32 _Z17_tanhback_64_16_3PdS_S_iiiiiiiiii_param_4,
	.param .u32 _Z17_tanhback_64_16_3PdS_S_iiiiiiiiii_param_5,
	.param .u32 _Z17_tanhback_64_16_3PdS_S_iiiiiiiiii_param_6,
	.param .u32 _Z17_tanhback_64_16_3PdS_S_iiiiiiiiii_param_7,
	.param .u32 _Z17_tanhback_64_16_3PdS_S_iiiiiiiiii_param_8,
	.param .u32 _Z17_tanhback_64_16_3PdS_S_iiiiiiiiii_param_9,
	.param .u32 _Z17_tanhback_64_16_3PdS_S_iiiiiiiiii_param_10,
	.param .u32 _Z17_tanhback_64_16_3PdS_S_iiiiiiiiii_param_11,
	.param .u32 _Z17_tanhback_64_16_3PdS_S_iiiiiiiiii_param_12
)
{
	.reg .pred 	%p<3>;
	.reg .b32 	%r<33>;
	.reg .b64 	%rd<13>;
	.reg .b64 	%fd<7>;

	ld.param.u64 	%rd4, [_Z17_tanhback_64_16_3PdS_S_iiiiiiiiii_param_0];
	ld.param.u64 	%rd5, [_Z17_tanhback_64_16_3PdS_S_iiiiiiiiii_param_1];
	ld.param.u64 	%rd6, [_Z17_tanhback_64_16_3PdS_S_iiiiiiiiii_param_2];
	ld.param.u32 	%r6, [_Z17_tanhback_64_16_3PdS_S_iiiiiiiiii_param_3];
	ld.param.u32 	%r7, [_Z17_tanhback_64_16_3PdS_S_iiiiiiiiii_param_4];
	ld.param.u32 	%r8, [_Z17_tanhback_64_16_3PdS_S_iiiiiiiiii_param_5];
	ld.param.u32 	%r9, [_Z17_tanhback_64_16_3PdS_S_iiiiiiiiii_param_6];
	ld.param.u32 	%r10, [_Z17_tanhback_64_16_3PdS_S_iiiiiiiiii_param_7];
	ld.param.u32 	%r11, [_Z17_tanhback_64_16_3PdS_S_iiiiiiiiii_param_8];
	ld.param.u32 	%r12, [_Z17_tanhback_64_16_3PdS_S_iiiiiiiiii_param_9];
	ld.param.u32 	%r13, [_Z17_tanhback_64_16_3PdS_S_iiiiiiiiii_param_10];
	ld.param.u32 	%r14, [_Z17_tanhback_64_16_3PdS_S_iiiiiiiiii_param_11];
	ld.param.u32 	%r15, [_Z17_tanhback_64_16_3PdS_S_iiiiiiiiii_param_12];
	mov.u32 	%r16, %tid.x;
	mov.u32 	%r17, %ctaid.x;
	mov.u32 	%r1, %ntid.x;
	mad.lo.s32 	%r32, %r17, %r1, %r16;
	setp.ge.s32 	%p1, %r32, %r15;
	@%p1 bra 	$L__BB97_3;
	mov.u32 	%r18, %nctaid.x;
	mul.lo.s32 	%r3, %r1, %r18;
	cvta.to.global.u64 	%rd1, %rd4;
	cvta.to.global.u64 	%rd2, %rd5;
	cvta.to.global.u64 	%rd3, %rd6;
$L__BB97_2:
	div.s32 	%r19, %r32, %r14;
	mul.lo.s32 	%r20, %r19, %r14;
	sub.s32 	%r21, %r32, %r20;
	div.s32 	%r22, %r21, %r13;
	mul.lo.s32 	%r23, %r22, %r13;
	sub.s32 	%r24, %r21, %r23;
	div.s32 	%r25, %r24, %r12;
	mul.lo.s32 	%r26, %r19, %r8;
	mad.lo.s32 	%r27, %r22, %r7, %r26;
	mad.lo.s32 	%r28, %r25, %r6, %r27;
	mul.lo.s32 	%r29, %r19, %r11;
	mad.lo.s32 	%r30, %r22, %r10, %r29;
	mad.lo.s32 	%r31, %r25, %r9, %r30;
	mul.wide.s32 	%rd7, %r28, 8;
	add.s64 	%rd8, %rd1, %rd7;
	ld.global.f64 	%fd1, [%rd8];
	mul.wide.s32 	%rd9, %r31, 8;
	add.s64 	%rd10, %rd2, %rd9;
	ld.global.f64 	%fd2, [%rd10];
	mul.f64 	%fd3, %fd2, %fd2;
	mov.f64 	%fd4, 0d3FF0000000000000;
	sub.f64 	%fd5, %fd4, %fd3;
	mul.f64 	%fd6, %fd1, %fd5;
	mul.wide.s32 	%rd11, %r32, 8;
	add.s64 	%rd12, %rd3, %rd11;
	st.global.f64 	[%rd12], %fd6;
	add.s32 	%r32, %r32, %r3;
	setp.lt.s32 	%p2, %r32, %r15;
	@%p2 bra 	$L__BB97_2;
$L__BB97_3:
	ret;

}
	// .globl	_Z17_tanhback_32_16_4PfS_S_iiiiiiiiiiiii
.visible .entry _Z17_tanhback_32_16_4PfS_S_iiiiiiiiiiiii(
	.param .u64 .ptr .align 1 _Z17_tanhback_32_16_4PfS_S_iiiiiiiiiiiii_param_0,
	.param .u64 .ptr .align 1 _Z17_tanhback_32_16_4PfS_S_iiiiiiiiiiiii_param_1,
	.param .u64 .ptr .align 1 _Z17_tanhback_32_16_4PfS_S_iiiiiiiiiiiii_param_2,
	.param .u32 _Z17_tanhback_32_16_4PfS_S_iiiiiiiiiiiii_param_3,
	.param .u32 _Z17_tanhback_32_16_4PfS_S_iiiiiiiiiiiii_param_4,
	.param .u32 _Z17_tanhback_32_16_4PfS_S_iiiiiiiiiiiii_param_5,
	.param .u32 _Z17_tanhback_32_16_4PfS_S_iiiiiiiiiiiii_param_6,
	.param .u32 _Z17_tanhback_32_16_4PfS_S_iiiiiiiiiiiii_param_7,
	.param .u32 _Z17_tanhback_32_16_4PfS_S_iiiiiiiiiiiii_param_8,
	.param .u32 _Z17_tanhback_32_16_4PfS_S_iiiiiiiiiiiii_param_9,
	.param .u32 _Z17_tanhback_32_16_4PfS_S_iiiiiiiiiiiii_param_10,
	.param .u32 _Z17_tanhback_32_16_4PfS_S_iiiiiiiiiiiii_param_11,
	.param .u32 _Z17_tanhback_32_16_4PfS_S_iiiiiiiiiiiii_param_12,
	.param .u32 _Z17_tanhback_32_16_4PfS_S_iiiiiiiiiiiii_param_13,
	.param .u32 _Z17_tanhback_32_16_4PfS_S_iiiiiiiiiiiii_param_14,
	.param .u32 _Z17_tanhback_32_16_4PfS_S_iiiiiiiiiiiii_param_15
)
{
	.reg .pred 	%p<3>;
	.reg .b32 	%r<41>;
	.reg .b32 	%f<7>;
	.reg .b64 	%rd<13>;

	ld.param.u64 	%rd4, [_Z17_tanhback_32_16_4PfS_S_iiiiiiiiiiiii_param_0];
	ld.param.u64 	%rd5, [_Z17_tanhback_32_16_4PfS_S_iiiiiiiiiiiii_param_1];
	ld.param.u64 	%rd6, [_Z17_tanhback_32_16_4PfS_S_iiiiiiiiiiiii_param_2];
	ld.param.u32 	%r6, [_Z17_tanhback_32_16_4PfS_S_iiiiiiiiiiiii_param_3];
	ld.param.u32 	%r7, [_Z17_tanhback_32_16_4PfS_S_iiiiiiiiiiiii_param_4];
	ld.param.u32 	%r8, [_Z17_tanhback_32_16_4PfS_S_iiiiiiiiiiiii_param_5];
	ld.param.u32 	%r9, [_Z17_tanhback_32_16_4PfS_S_iiiiiiiiiiiii_param_6];
	ld.param.u32 	%r10, [_Z17_tanhback_32_16_4PfS_S_iiiiiiiiiiiii_param_7];
	ld.param.u32 	%r11, [_Z17_tanhback_32_16_4PfS_S_iiiiiiiiiiiii_param_8];
	ld.param.u32 	%r12, [_Z17_tanhback_32_16_4PfS_S_iiiiiiiiiiiii_param_9];
	ld.param.u32 	%r13, [_Z17_tanhback_32_16_4PfS_S_iiiiiiiiiiiii_param_10];
	ld.param.u32 	%r14, [_Z17_tanhback_32_16_4PfS_S_iiiiiiiiiiiii_param_11];
	ld.param.u32 	%r15, [_Z17_tanhback_32_16_4PfS_S_iiiiiiiiiiiii_param_12];
	ld.param.u32 	%r16, [_Z17_tanhback_32_16_4PfS_S_iiiiiiiiiiiii_param_13];
	ld.param.u32 	%r17, [_Z17_tanhback_32_16_4PfS_S_iiiiiiiiiiiii_param_14];
	ld.param.u32 	%r18, [_Z17_tanhback_32_16_4PfS_S_iiiiiiiiiiiii_param_15];
	mov.u32 	%r19, %tid.x;
	mov.u32 	%r20, %ctaid.x;
	mov.u32 	%r1, %ntid.x;
	mad.lo.s32 	%r40, %r20, %r1, %r19;
	setp.ge.s32 	%p1, %r40, %r18;
	@%p1 bra 	$L__BB98_3;
	mov.u32 	%r21, %nctaid.x;
	mul.lo.s32 	%r3, %r1, %r21;
	cvta.to.global.u64 	%rd1, %rd4;
	cvta.to.global.u64 	%rd2, %rd5;
	cvta.to.global.u64 	%rd3, %rd6;
$L__BB98_2:
	div.s32 	%r22, %r40, %r17;
	mul.lo.s32 	%r23, %r22, %r17;
	sub.s32 	%r24, %r40, %r23;
	div.s32 	%r25, %r24, %r16;
	mul.lo.s32 	%r26, %r25, %r16;
	sub.s32 	%r27, %r24, %r26;
	div.s32 	%r28, %r27, %r15;
	mul.lo.s32 	%r29, %r28, %r15;
	sub.s32 	%r30, %r27, %r29;
	div.s32 	%r31, %r30, %r14;
	mul.lo.s32 	%r32, %r22, %r9;
	mad.lo.s32 	%r33, %r25, %r8, %r32;
	mad.lo.s32 	%r34, %r28, %r7, %r33;
	mad.lo.s32 	%r35, %r31, %r6, %r34;
	mul.lo.s32 	%r36, %r22, %r13;
	mad.lo.s32 	%r37, %r25, %r12, %r36;
	mad.lo.s32 	%r38, %r28, %r11, %r37;
	mad.lo.s32 	%r39, %r31, %r10, %r38;
	mul.wide.s32 	%rd7, %r35, 4;
	add.s64 	%rd8, %rd1, %rd7;
	ld.global.f32 	%f1, [%rd8];
	mul.wide.s32 	%rd9, %r39, 4;
	add.s64 	%rd10, %rd2, %rd9;
	ld.global.f32 	%f2, [%rd10];
	mul.f32 	%f3, %f2, %f2;
	mov.f32 	%f4, 0f3F800000;
	sub.f32 	%f5, %f4, %f3;
	mul.f32 	%f6, %f1, %f5;
	mul.wide.s32 	%rd11, %r40, 4;
	add.s64 	%rd12, %rd3, %rd11;
	st.global.f32 	[%rd12], %f6;
	add.s32 	%r40, %r40, %r3;
	setp.lt.s32 	%p2, %r40, %r18;
	@%p2 bra 	$L__BB98_2;
$L__BB98_3:
	ret;

}
	// .globl	_Z17_tanhback_64_16_4PdS_S_iiiiiiiiiiiii
.visible .entry _Z17_tanhback_64_16_4PdS_S_iiiiiiiiiiiii(
	.param .u64 .ptr .align 1 _Z17_tanhback_64_16_4PdS_S_iiiiiiiiiiiii_param_0,
	.param .u64 .ptr .align 1 _Z17_tanhback_64_16_4PdS_S_iiiiiiiiiiiii_param_1,
	.param .u64 .ptr .align 1 _Z17_tanhback_64_16_4PdS_S_iiiiiiiiiiiii_param_2,
	.param .u32 _Z17_tanhback_64_16_4PdS_S_iiiiiiiiiiiii_param_3,
	.param .u32 _Z17_tanhback_64_16_4PdS_S_iiiiiiiiiiiii_param_4,
	.param .u32 _Z17_tanhback_64_16_4PdS_S_iiiiiiiiiiiii_param_5,
	.param .u32 _Z17_tanhback_64_16_4PdS_S_iiiiiiiiiiiii_param_6,
	.param .u32 _Z17_tanhback_64_16_4PdS_S_iiiiiiiiiiiii_param_7,
	.param .u32 _Z17_tanhback_64_16_4PdS_S_iiiiiiiiiiiii_param_8,
	.param .u32 _Z17_tanhback_64_16_4PdS_S_iiiiiiiiiiiii_param_9,
	.param .u32 _Z17_tanhback_64_16_4PdS_S_iiiiiiiiiiiii_param_10,
	.param .u32 _Z17_tanhback_64_16_4PdS_S_iiiiiiiiiiiii_param_11,
	.param .u32 _Z17_tanhback_64_16_4PdS_S_iiiiiiiiiiiii_param_12,
	.param .u32 _Z17_tanhback_64_16_4PdS_S_iiiiiiiiiiiii_param_13,
	.param .u32 _Z17_tanhback_64_16_4PdS_S_iiiiiiiiiiiii_param_14,
	.param .u32 _Z17_tanhback_64_16_4PdS_S_iiiiiiiiiiiii_param_15
)
{
	.reg .pred 	%p<3>;
	.reg .b32 	%r<41>;
	.reg .b64 	%rd<13>;
	.reg .b64 	%fd<7>;

	ld.param.u64 	%rd4, [_Z17_tanhback_64_16_4PdS_S_iiiiiiiiiiiii_param_0];
	ld.param.u64 	%rd5, [_Z17_tanhback_64_16_4PdS_S_iiiiiiiiiiiii_param_1];
	ld.param.u64 	%rd6, [_Z17_tanhback_64_16_4PdS_S_iiiiiiiiiiiii_param_2];
	ld.param.u32 	%r6, [_Z17_tanhback_64_16_4PdS_S_iiiiiiiiiiiii_param_3];
	ld.param.u32 	%r7, [_Z17_tanhback_64_16_4PdS_S_iiiiiiiiiiiii_param_4];
	ld.param.u32 	%r8, [_Z17_tanhback_64_16_4PdS_S_iiiiiiiiiiiii_param_5];
	ld.param.u32 	%r9, [_Z17_tanhback_64_16_4PdS_S_iiiiiiiiiiiii_param_6];
	ld.param.u32 	%r10, [_Z17_tanhback_64_16_4PdS_S_iiiiiiiiiiiii_param_7];
	ld.param.u32 	%r11, [_Z17_tanhback_64_16_4PdS_S_iiiiiiiiiiiii_param_8];
	ld.param.u32 	%r12, [_Z17_tanhback_64_16_4PdS_S_iiiiiiiiiiiii_param_9];
	ld.param.u32 	%r13, [_Z17_tanhback_64_16_4PdS_S_iiiiiiiiiiiii_param_10];
	ld.param.u32 	%r14, [_Z17_tanhback_64_16_4PdS_S_iiiiiiiiiiiii_param_11];
	ld.param.u32 	%r15, [_Z17_tanhback_64_16_4PdS_S_iiiiiiiiiiiii_param_12];
	ld.param.u32 	%r16, [_Z17_tanhback_64_16_4PdS_S_iiiiiiiiiiiii_param_13];
	ld.param.u32 	%r17, [_Z17_tanhback_64_16_4PdS_S_iiiiiiiiiiiii_param_14];
	ld.param.u32 	%r18, [_Z17_tanhback_64_16_4PdS_S_iiiiiiiiiiiii_param_15];
	mov.u32 	%r19, %tid.x;
	mov.u32 	%r20, %ctaid.x;
	mov.u32 	%r1, %ntid.x;
	mad.lo.s32 	%r40, %r20, %r1, %r19;
	setp.ge.s32 	%p1, %r40, %r18;
	@%p1 bra 	$L__BB99_3;
	mov.u32 	%r21, %nctaid.x;
	mul.lo.s32 	%r3, %r1, %r21;
	cvta.to.global.u64 	%rd1, %rd4;
	cvta.to.global.u64 	%rd2, %rd5;
	cvta.to.global.u64 	%rd3, %rd6;
$L__BB99_2:
	div.s32 	%r22, %r40, %r17;
	mul.lo.s32 	%r23, %r22, %r17;
	sub.s32 	%r24, %r40, %r23;
	div.s32 	%r25, %r24, %r16;
	mul.lo.s32 	%r26, %r25, %r16;
	sub.s32 	%r27, %r24, %r26;
	div.s32 	%r28, %r27, %r15;
	mul.lo.s32 	%r29, %r28, %r15;
	sub.s32 	%r30, %r27, %r29;
	div.s32 	%r31, %r30, %r14;
	mul.lo.s32 	%r32, %r22, %r9;
	mad.lo.s32 	%r33, %r25, %r8, %r32;
	mad.lo.s32 	%r34, %r28, %r7, %r33;
	mad.lo.s32 	%r35, %r31, %r6, %r34;
	mul.lo.s32 	%r36, %r22, %r13;
	mad.lo.s32 	%r37, %r25, %r12, %r36;
	mad.lo.s32 	%r38, %r28, %r11, %r37;
	mad.lo.s32 	%r39, %r31, %r10, %r38;
	mul.wide.s32 	%rd7, %r35, 8;
	add.s64 	%rd8, %rd1, %rd7;
	ld.global.f64 	%fd1, [%rd8];
	mul.wide.s32 	%rd9, %r39, 8;
	add.s64 	%rd10, %rd2, %rd9;
	ld.global.f64 	%fd2, [%rd10];
	mul.f64 	%fd3, %fd2, %fd2;
	mov.f64 	%fd4, 0d3FF0000000000000;
	sub.f64 	%fd5, %fd4, %fd3;
	mul.f64 	%fd6, %fd1, %fd5;
	mul.wide.s32 	%rd11, %r40, 8;
	add.s64 	%rd12, %rd3, %rd11;
	st.global.f64 	[%rd12], %fd6;
	add.s32 	%r40, %r40, %r3;
	setp.lt.s32 	%p2, %r40, %r18;
	@%p2 bra 	$L__BB99_2;
$L__BB99_3:
	ret;

}
	// .globl	_Z17_tanhback_32_16_5PfS_S_iiiiiiiiiiiiiiii
.visible .entry _Z17_tanhback_32_16_5PfS_S_iiiiiiiiiiiiiiii(
	.param .u64 .ptr .align 1 _Z17_tanhback_32_16_5PfS_S_iiiiiiiiiiiiiiii_param_0,
	.param .u64 .ptr .align 1 _Z17_tanhback_32_16_5PfS_S_iiiiiiiiiiiiiiii_param_1,
	.param .u64 .ptr .align 1 _Z17_tanhback_32_16_5PfS_S_iiiiiiiiiiiiiiii_param_2,
	.param .u32 _Z17_tanhback_32_16_5PfS_S_iiiiiiiiiiiiiiii_param_3,
	.param .u32 _Z17_tanhback_32_16_5PfS_S_iiiiiiiiiiiiiiii_param_4,
	.param .u32 _Z17_tanhback_32_16_5PfS_S_iiiiiiiiiiiiiiii_param_5,
	.param .u32 _Z17_tanhback_32_16_5PfS_S_iiiiiiiiiiiiiiii_param_6,
	.param .u32 _Z17_tanhback_32_16_5PfS_S_iiiiiiiiiiiiiiii_param_7,
	.param .u32 _Z17_tanhback_32_16_5PfS_S_iiiiiiiiiiiiiiii_param_8,
	.param .u32 _Z17_tanhback_32_16_5PfS_S_iiiiiiiiiiiiiiii_param_9,
	.param .u32 _Z17_tanhback_32_16_5PfS_S_iiiiiiiiiiiiiiii_param_10,
	.param .u32 _Z17_tanhback_32_16_5PfS_S_iiiiiiiiiiiiiiii_param_11,
	.param .u32 _Z17_tanhback_32_16_5PfS_S_iiiiiiiiiiiiiiii_param_12,
	.param .u32 _Z17_tanhback_32_16_5PfS_S_iiiiiiiiiiiiiiii_param_13,
	.param .u32 _Z17_tanhback_32_16_5PfS_S_iiiiiiiiiiiiiiii_param_14,
	.param .u32 _Z17_tanhback_32_16_5PfS_S_iiiiiiiiiiiiiiii_param_15,
	.param .u32 _Z17_tanhback_32_16_5PfS_S_iiiiiiiiiiiiiiii_param_16,
	.param .u32 _Z17_tanhback_32_16_5PfS_S_iiiiiiiiiiiiiiii_param_17,
	.param .u32 _Z17_tanhback_32_16_5PfS_S_iiiiiiiiiiiiiiii_param_18
)
{
	.reg .pred 	%p<3>;
	.reg .b32 	%r<52>;
	.reg .b32 	%f<7>;
	.reg .b64 	%rd<13>;

	ld.param.u64 	%rd4, [_Z17_tanhback_32_16_5PfS_S_iiiiiiiiiiiiiiii_param_0];
	ld.param.u64 	%rd5, [_Z17_tanhback_32_16_5PfS_S_iiiiiiiiiiiiiiii_param_1];
	ld.param.u64 	%rd6, [_Z17_tanhback_32_16_5PfS_S_iiiiiiiiiiiiiiii_param_2];
	ld.param.u32 	%r7, [_Z17_tanhback_32_16_5PfS_S_iiiiiiiiiiiiiiii_param_4];
	ld.param.u32 	%r9, [_Z17_tanhback_32_16_5PfS_S_iiiiiiiiiiiiiiii_param_6];
	ld.param.u32 	%r10, [_Z17_tanhback_32_16_5PfS_S_iiiiiiiiiiiiiiii_param_7];
	ld.param.u32 	%r11, [_Z17_tanhback_32_16_5PfS_S_iiiiiiiiiiiiiiii_param_8];
	ld.param.u32 	%r13, [_Z17_tanhback_32_16_5PfS_S_iiiiiiiiiiiiiiii_param_10];
	ld.param.u32 	%r14, [_Z17_tanhback_32_16_5PfS_S_iiiiiiiiiiiiiiii_param_11];
	ld.param.u32 	%r15, [_Z17_tanhback_32_16_5PfS_S_iiiiiiiiiiiiiiii_param_12];
	ld.param.u32 	%r16, [_Z17_tanhback_32_16_5PfS_S_iiiiiiiiiiiiiiii_param_13];
	ld.param.u32 	%r17, [_Z17_tanhback_32_16_5PfS_S_iiiiiiiiiiiiiiii_param_14];
	ld.param.u32 	%r18, [_Z17_tanhback_32_16_5PfS_S_iiiiiiiiiiiiiiii_param_15];
	ld.param.u32 	%r19, [_Z17_tanhback_32_16_5PfS_S_iiiiiiiiiiiiiiii_param_16];
	ld.param.u32 	%r20, [_Z17_tanhback_32_16_5PfS_S_iiiiiiiiiiiiiiii_param_17];
	ld.param.u32 	%r21, [_Z17_tanhback_32_16_5PfS_S_iiiiiiiiiiiiiiii_param_18];
	mov.u32 	%r22, %tid.x;
	mov.u32 	%r23, %ctaid.x;
	mov.u32 	%r1, %ntid.x;
	mad.lo.s32 	%r51, %r23, %r1, %r22;
	setp.ge.s32 	%p1, %r51, %r21;
	@%p1 bra 	$L__BB100_3;
	mov.u32 	%r24, %nctaid.x;
	mul.lo.s32 	%r3, %r1, %r24;
	cvta.to.global.u64 	%rd1, %rd4;
	cvta.to.global.u64 	%rd2, %rd5;
	cvta.to.global.u64 	%rd3, %rd6;
$L__BB100_2:
	ld.param.u32 	%r50, [_Z17_tanhback_32_16_5PfS_S_iiiiiiiiiiiiiiii_param_9];
	ld.param.u32 	%r49, [_Z17_tanhback_32_16_5PfS_S_iiiiiiiiiiiiiiii_param_5];
	ld.param.u32 	%r48, [_Z17_tanhback_32_16_5PfS_S_iiiiiiiiiiiiiiii_param_3];
	div.s32 	%r25, %r51, %r20;
	mul.lo.s32 	%r26, %r25, %r20;
	sub.s32 	%r27, %r51, %r26;
	div.s32 	%r28, %r27, %r19;
	mul.lo.s32 	%r29, %r28, %r19;
	sub.s32 	%r30, %r27, %r29;
	div.s32 	%r31, %r30, %r18;
	mul.lo.s32 	%r32, %r31, %r18;
	sub.s32 	%r33, %r30, %r32;
	div.s32 	%r34, %r33, %r17;
	mul.lo.s32 	%r35, %r34, %r17;
	sub.s32 	%r36, %r33, %r35;
	div.s32 	%r37, %r36, %r16;
	mul.lo.s32 	%r38, %r25, %r10;
	mad.lo.s32 	%r39, %r28, %r9, %r38;
	mad.lo.s32 	%r40, %r31, %r49, %r39;
	mad.lo.s32 	%r41, %r34, %r7, %r40;
	mad.lo.s32 	%r42, %r37, %r48, %r41;
	mul.lo.s32 	%r43, %r25, %r15;
	mad.lo.s32 	%r44, %r28, %r14, %r43;
	mad.lo.s32 	%r45, %r31, %r13, %r44;
	mad.lo.s32 	%r46, %r34, %r50, %r45;
	mad.lo.s32 	%r47, %r37, %r11, %r46;
	mul.wide.s32 	%rd7, %r42, 4;
	add.s64 	%rd8, %rd1, %rd7;
	ld.global.f32 	%f1, [%rd8];
	mul.wide.s32 	%rd9, %r47, 4;
	add.s64 	%rd10, %rd2, %rd9;
	ld.global.f32 	%f2, [%rd10];
	mul.f32 	%f3, %f2, %f2;
	mov.f32 	%f4, 0f3F800000;
	sub.f32 	%f5, %f4, %f3;
	mul.f32 	%f6, %f1, %f5;
	mul.wide.s32 	%rd11, %r51, 4;
	add.s64 	%rd12, %rd3, %rd11;
	st.global.f32 	[%rd12], %f6;
	add.s32 	%r51, %r51, %r3;
	setp.lt.s32 	%p2, %r51, %r21;
	@%p2 bra 	$L__BB100_2;
$L__BB100_3:
	ret;

}
	// .globl	_Z17_tanhback_64_16_5PdS_S_iiiiiiiiiiiiiiii
.visible .entry _Z17_tanhback_64_16_5PdS_S_iiiiiiiiiiiiiiii(
	.param .u64 .ptr .align 1 _Z17_tanhback_64_16_5PdS_S_iiiiiiiiiiiiiiii_param_0,
	.param .u64 .ptr .align 1 _Z17_tanhback_64_16_5PdS_S_iiiiiiiiiiiiiiii_param_1,
	.param .u64 .ptr .align 1 _Z17_tanhback_64_16_5PdS_S_iiiiiiiiiiiiiiii_param_2,
	.param .u32 _Z17_tanhback_64_16_5PdS_S_iiiiiiiiiiiiiiii_param_3,
	.param .u32 _Z17_tanhback_64_16_5PdS_S_iiiiiiiiiiiiiiii_param_4,
	.param .u32 _Z17_tanhback_64_16_5PdS_S_iiiiiiiiiiiiiiii_param_5,
	.param .u32 _Z17_tanhback_64_16_5PdS_S_iiiiiiiiiiiiiiii_param_6,
	.param .u32 _Z17_tanhback_64_16_5PdS_S_iiiiiiiiiiiiiiii_param_7,
	.param .u32 _Z17_tanhback_64_16_5PdS_S_iiiiiiiiiiiiiiii_param_8,
	.param .u32 _Z17_tanhback_64_16_5PdS_S_iiiiiiiiiiiiiiii_param_9,
	.param .u32 _Z17_tanhback_64_16_5PdS_S_iiiiiiiiiiiiiiii_param_10,
	.param .u32 _Z17_tanhback_64_16_5PdS_S_iiiiiiiiiiiiiiii_param_11,
	.param .u32 _Z17_tanhback_64_16_5PdS_S_iiiiiiiiiiiiiiii_param_12,
	.param .u32 _Z17_tanhback_64_16_5PdS_S_iiiiiiiiiiiiiiii_param_13,
	.param .u32 _Z17_tanhback_64_16_5PdS_S_iiiiiiiiiiiiiiii_param_14,
	.param .u32 _Z17_tanhback_64_16_5PdS_S_iiiiiiiiiiiiiiii_param_15,
	.param .u32 _Z17_tanhback_64_16_5PdS_S_iiiiiiiiiiiiiiii_param_16,
	.param .u32 _Z17_tanhback_64_16_5PdS_S_iiiiiiiiiiiiiiii_param_17,
	.param .u32 _Z17_tanhback_64_16_5PdS_S_iiiiiiiiiiiiiiii_param_18
)
{
	.reg .pred 	%p<3>;
	.reg .b32 	%r<52>;
	.reg .b64 	%rd<13>;
	.reg .b64 	%fd<7>;

	ld.param.u64 	%rd4, [_Z17_tanhback_64_16_5PdS_S_iiiiiiiiiiiiiiii_param_0];
	ld.param.u64 	%rd5, [_Z17_tanhback_64_16_5PdS_S_iiiiiiiiiiiiiiii_param_1];
	ld.param.u64 	%rd6, [_Z17_tanhback_64_16_5PdS_S_iiiiiiiiiiiiiiii_param_2];
	ld.param.u32 	%r7, [_Z17_tanhback_64_16_5PdS_S_iiiiiiiiiiiiiiii_param_4];
	ld.param.u32 	%r9, [_Z17_tanhback_64_16_5PdS_S_iiiiiiiiiiiiiiii_param_6];
	ld.param.u32 	%r10, [_Z17_tanhback_64_16_5PdS_S_iiiiiiiiiiiiiiii_param_7];
	ld.param.u32 	%r11, [_Z17_tanhback_64_16_5PdS_S_iiiiiiiiiiiiiiii_param_8];
	ld.param.u32 	%r13, [_Z17_tanhback_64_16_5PdS_S_iiiiiiiiiiiiiiii_param_10];
	ld.param.u32 	%r14, [_Z17_tanhback_64_16_5PdS_S_iiiiiiiiiiiiiiii_param_11];
	ld.param.u32 	%r15, [_Z17_tanhback_64_16_5PdS_S_iiiiiiiiiiiiiiii_param_12];
	ld.param.u32 	%r16, [_Z17_tanhback_64_16_5PdS_S_iiiiiiiiiiiiiiii_param_13];
	ld.param.u32 	%r17, [_Z17_tanhback_64_16_5PdS_S_iiiiiiiiiiiiiiii_param_14];
	ld.param.u32 	%r18, [_Z17_tanhback_64_16_5PdS_S_iiiiiiiiiiiiiiii_param_15];
	ld.param.u32 	%r19, [_Z17_tanhback_64_16_5PdS_S_iiiiiiiiiiiiiiii_param_16];
	ld.param.u32 	%r20, [_Z17_tanhback_64_16_5PdS_S_iiiiiiiiiiiiiiii_param_17];
	ld.param.u32 	%r21, [_Z17_tanhback_64_16_5PdS_S_iiiiiiiiiiiiiiii_param_18];
	mov.u32 	%r22, %tid.x;
	mov.u32 	%r23, %ctaid.x;
	mov.u32 	%r1, %ntid.x;
	mad.lo.s32 	%r51, %r23, %r1, %r22;
	setp.ge.s32 	%p1, %r51, %r21;
	@%p1 bra 	$L__BB101_3;
	mov.u32 	%r24, %nctaid.x;
	mul.lo.s32 	%r3, %r1, %r24;
	cvta.to.global.u64 	%rd1, %rd4;
	cvta.to.global.u64 	%rd2, %rd5;
	cvta.to.global.u64 	%rd3, %rd6;
$L__BB101_2:
	ld.param.u32 	%r50, [_Z17_tanhback_64_16_5PdS_S_iiiiiiiiiiiiiiii_param_9];
	ld.param.u32 	%r49, [_Z17_tanhback_64_16_5PdS_S_iiiiiiiiiiiiiiii_param_5];
	ld.param.u32 	%r48, [_Z17_tanhback_64_16_5PdS_S_iiiiiiiiiiiiiiii_param_3];
	div.s32 	%r25, %r51, %r20;
	mul.lo.s32 	%r26, %r25, %r20;
	sub.s32 	%r27, %r51, %r26;
	div.s32 	%r28, %r27, %r19;
	mul.lo.s32 	%r29, %r28, %r19;
	sub.s32 	%r30, %r27, %r29;
	div.s32 	%r31, %r30, %r18;
	mul.lo.s32 	%r32, %r31, %r18;
	sub.s32 	%r33, %r30, %r32;
	div.s32 	%r34, %r33, %r17;
	mul.lo.s32 	%r35, %r34, %r17;
	sub.s32 	%r36, %r33, %r35;
	div.s32 	%r37, %r36, %r16;
	mul.lo.s32 	%r38, %r25, %r10;
	mad.lo.s32 	%r39, %r28, %r9, %r38;
	mad.lo.s32 	%r40, %r31, %r49, %r39;
	mad.lo.s32 	%r41, %r34, %r7, %r40;
	mad.lo.s32 	%r42, %r37, %r48, %r41;
	mul.lo.s32 	%r43, %r25, %r15;
	mad.lo.s32 	%r44, %r28, %r14, %r43;
	mad.lo.s32 	%r45, %r31, %r13, %r44;
	mad.lo.s32 	%r46, %r34, %r50, %r45;
	mad.lo.s32 	%r47, %r37, %r11, %r46;
	mul.wide.s32 	%rd7, %r42, 8;
	add.s64 	%rd8, %rd1, %rd7;
	ld.global.f64 	%fd1, [%rd8];
	mul.wide.s32 	%rd9, %r47, 8;
	add.s64 	%rd10, %rd2, %rd9;
	ld.global.f64 	%fd2, [%rd10];
	mul.f64 	%fd3, %fd2, %fd2;
	mov.f64 	%fd4, 0d3FF0000000000000;
	sub.f64 	%fd5, %fd4, %fd3;
	mul.f64 	%fd6, %fd1, %fd5;
	mul.wide.s32 	%rd11, %r51, 8;
	add.s64 	%rd12, %rd3, %rd11;
	st.global.f64 	[%rd12], %fd6;
	add.s32 	%r51, %r51, %r3;
	setp.lt.s32 	%p2, %r51, %r21;
	@%p2 bra 	$L__BB101_2;
$L__BB101_3:
	ret;

}
	// .globl	_Z13_rpow_32_16_3PfS_S_iiiiiiiiii
.visible .entry _Z13_rpow_32_16_3PfS_S_iiiiiiiiii(
	.param .u64 .ptr .align 1 _Z13_rpow_32_16_3PfS_S_iiiiiiiiii_param_0,
	.param .u64 .ptr .align 1 _Z13_rpow_32_16_3PfS_S_iiiiiiiiii_param_1,
	.param .u64 .ptr .align 1 _Z13_rpow_32_16_3PfS_S_iiiiiiiiii_param_2,
	.param .u32 _Z13_rpow_32_16_3PfS_S_iiiiiiiiii_param_3,
	.param .u32 _Z13_rpow_32_16_3PfS_S_iiiiiiiiii_param_4,
	.param .u32 _Z13_rpow_32_16_3PfS_S_iiiiiiiiii_param_5,
	.param .u32 _Z13_rpow_32_16_3PfS_S_iiiiiiiiii_param_6,
	.param .u32 _Z13_rpow_32_16_3PfS_S_iiiiiiiiii_param_7,
	.param .u32 _Z13_rpow_32_16_3PfS_S_iiiiiiiiii_param_8,
	.param .u32 _Z13_rpow_32_16_3PfS_S_iiiiiiiiii_param_9,
	.param .u32 _Z13_rpow_32_16_3PfS_S_iiiiiiiiii_param_10,
	.param .u32 _Z13_rpow_32_16_3PfS_S_iiiiiiiiii_param_11,
	.param .u32 _Z13_rpow_32_16_3PfS_S_iiiiiiiiii_param_12
)
{
	.reg .pred 	%p<24>;
	.reg .b32 	%r<47>;
	.reg .b32 	%f<77>;
	.reg .b64 	%rd<13>;

	ld.param.u64 	%rd4, [_Z13_rpow_32_16_3PfS_S_iiiiiiiiii_param_0];
	ld.param.u64 	%rd5, [_Z13_rpow_32_16_3PfS_S_iiiiiiiiii_param_1];
	ld.param.u64 	%rd6, [_Z13_rpow_32_16_3PfS_S_iiiiiiiiii_param_2];
	ld.param.u32 	%r6, [_Z13_rpow_32_16_3PfS_S_iiiiiiiiii_param_3];
	ld.param.u32 	%r7, [_Z13_rpow_32_16_3PfS_S_iiiiiiiiii_param_4];
	ld.param.u32 	%r8, [_Z13_rpow_32_16_3PfS_S_iiiiiiiiii_param_5];
	ld.param.u32 	%r9, [_Z13_rpow_32_16_3PfS_S_iiiiiiiiii_param_6];
	ld.param.u32 	%r10, [_Z13_rpow_32_16_3PfS_S_iiiiiiiiii_param_7];
	ld.param.u32 	%r11, [_Z13_rpow_32_16_3PfS_S_iiiiiiiiii_param_8];
	ld.param.u32 	%r12, [_Z13_rpow_32_16_3PfS_S_iiiiiiiiii_param_9];
	ld.param.u32 	%r13, [_Z13_rpow_32_16_3PfS_S_iiiiiiiiii_param_10];
	ld.param.u32 	%r14, [_Z13_rpow_32_16_3PfS_S_iiiiiiiiii_param_11];
	ld.param.u32 	%r15, [_Z13_rpow_32_16_3PfS_S_iiiiiiiiii_param_12];
	mov.u32 	%r16, %tid.x;
	mov.u32 	%r17, %ctaid.x;
	mov.u32 	%r1, %ntid.x;
	mad.lo.s32 	%r46, %r17, %r1, %r16;
	setp.ge.s32 	%p1, %r46, %r15;
	@%p1 bra 	$L__BB102_11;
	mov.u32 	%r18, %nctaid.x;
	mul.lo.s32 	%r3, %r1, %r18;
	cvta.to.global.u64 	%rd1, %rd4;
	cvta.to.global.u64 	%rd2, %rd5;
	cvta.to.global.u64 	%rd3, %rd6;
$L__BB102_2:
	div.s32 	%r19, %r46, %r14;
	mul.lo.s32 	%r20, %r19, %r14;
	sub.s32 	%r21, %r46, %r20;
	div.s32 	%r22, %r21, %r13;
	mul.lo.s32 	%r23, %r22, %r13;
	sub.s32 	%r24, %r21, %r23;
	div.s32 	%r25, %r24, %r12;
	mul.lo.s32 	%r26, %r19, %r8;
	mad.lo.s32 	%r27, %r22, %r7, %r26;
	mad.lo.s32 	%r28, %r25, %r6, %r27;
	mul.lo.s32 	%r29, %r19, %r11;
	mad.lo.s32 	%r30, %r22, %r10, %r29;
	mad.lo.s32 	%r31, %r25, %r9, %r30;
	mul.wide.s32 	%rd7, %r28, 4;
	add.s64 	%rd8, %rd1, %rd7;
	ld.global.f32 	%f12, [%rd8];
	mul.wide.s32 	%rd9, %r31, 4;
	add.s64 	%rd10, %rd2, %rd9;
	ld.global.f32 	%f2, [%rd10];
	mul.f32 	%f13, %f12, 0f3F000000;
	cvt.rzi.f32.f32 	%f14, %f13;
	add.f32 	%f15, %f14, %f14;
	sub.f32 	%f16, %f12, %f15;
	abs.f32 	%f3, %f16;
	abs.f32 	%f4, %f2;
	setp.lt.f32 	%p2, %f4, 0f00800000;
	mul.f32 	%f17, %f4, 0f4B800000;
	selp.f32 	%f18, %f17, %f4, %p2;
	selp.f32 	%f19, 0fC1C00000, 0f00000000, %p2;
	mov.b32 	%r32, %f18;
	add.s32 	%r33, %r32, -1060439283;
	and.b32  	%r34, %r33, -8388608;
	sub.s32 	%r35, %r32, %r34;
	mov.b32 	%f20, %r35;
	cvt.rn.f32.s32 	%f21, %r34;
	fma.rn.f32 	%f22, %f21, 0f34000000, %f19;
	add.f32 	%f23, %f20, 0fBF800000;
	add.f32 	%f24, %f20, 0f3F800000;
	rcp.approx.ftz.f32 	%f25, %f24;
	add.f32 	%f26, %f23, %f23;
	mul.f32 	%f27, %f26, %f25;
	mul.f32 	%f28, %f27, %f27;
	sub.f32 	%f29, %f23, %f27;
	add.f32 	%f30, %f29, %f29;
	neg.f32 	%f31, %f27;
	fma.rn.f32 	%f32, %f31, %f23, %f30;
	mul.rn.f32 	%f33, %f25, %f32;
	fma.rn.f32 	%f34, %f28, 0f3A2C32E4, 0f3B52E7DB;
	fma.rn.f32 	%f35, %f34, %f28, 0f3C93BB73;
	fma.rn.f32 	%f36, %f35, %f28, 0f3DF6384F;
	mul.rn.f32 	%f37, %f36, %f28;
	fma.rn.f32 	%f38, %f27, 0f3FB8AA3B, %f22;
	sub.f32 	%f39, %f22, %f38;
	fma.rn.f32 	%f40, %f27, 0f3FB8AA3B, %f39;
	fma.rn.f32 	%f41, %f33, 0f3FB8AA3B, %f40;
	fma.rn.f32 	%f42, %f27, 0f32A55E34, %f41;
	mul.f32 	%f43, %f37, 0f40400000;
	fma.rn.f32 	%f44, %f43, %f33, %f42;
	fma.rn.f32 	%f45, %f37, %f27, %f44;
	add.rn.f32 	%f46, %f38, %f45;
	neg.f32 	%f47, %f38;
	add.rn.f32 	%f48, %f46, %f47;
	neg.f32 	%f49, %f48;
	add.rn.f32 	%f50, %f45, %f49;
	mul.rn.f32 	%f51, %f46, %f12;
	neg.f32 	%f52, %f51;
	fma.rn.f32 	%f53, %f46, %f12, %f52;
	fma.rn.f32 	%f54, %f50, %f12, %f53;
	cvt.rni.f32.f32 	%f55, %f51;
	sub.f32 	%f56, %f51, %f55;
	add.f32 	%f57, %f56, %f54;
	fma.rn.f32 	%f58, %f57, 0f391FCB8E, 0f3AAF85ED;
	fma.rn.f32 	%f59, %f58, %f57, 0f3C1D9856;
	fma.rn.f32 	%f60, %f59, %f57, 0f3D6357BB;
	fma.rn.f32 	%f61, %f60, %f57, 0f3E75FDEC;
	fma.rn.f32 	%f62, %f61, %f57, 0f3F317218;
	fma.rn.f32 	%f63, %f62, %f57, 0f3F800000;
	cvt.rzi.s32.f32 	%r36, %f55;
	setp.gt.f32 	%p3, %f55, 0f00000000;
	selp.b32 	%r37, 0, -2097152000, %p3;
	add.s32 	%r38, %r37, 2130706432;
	mov.b32 	%f64, %r38;
	mul.f32 	%f65, %f63, %f64;
	shl.b32 	%r39, %r36, 23;
	sub.s32 	%r40, %r39, %r37;
	mov.b32 	%f66, %r40;
	mul.f32 	%f67, %f65, %f66;
	abs.f32 	%f68, %f51;
	setp.gt.f32 	%p4, %f68, 0f43180000;
	setp.lt.f32 	%p5, %f51, 0f00000000;
	selp.f32 	%f69, 0f00000000, 0f7F800000, %p5;
	selp.f32 	%f5, %f69, %f67, %p4;
	setp.eq.f32 	%p6, %f2, 0f3F800000;
	setp.eq.f32 	%p7, %f12, 0f00000000;
	or.pred  	%p8, %p6, %p7;
	mov.f32 	%f76, 0f3F800000;
	@%p8 bra 	$L__BB102_10;
	setp.num.f32 	%p9, %f4, %f4;
	abs.f32 	%f70, %f12;
	setp.num.f32 	%p10, %f70, %f70;
	and.pred  	%p11, %p9, %p10;
	@%p11 bra 	$L__BB102_5;
	add.rn.f32 	%f76, %f2, %f12;
	bra.uni 	$L__BB102_10;
$L__BB102_5:
	setp.neu.f32 	%p12, %f2, 0f00000000;
	setp.neu.f32 	%p13, %f4, 0f7F800000;
	and.pred  	%p14, %p12, %p13;
	@%p14 bra 	$L__BB102_7;
	setp.neu.f32 	%p21, %f3, 0f3F800000;
	add.f32 	%f75, %f2, %f2;
	mov.b32 	%r41, %f75;
	setp.lt.f32 	%p22, %f12, 0f00000000;
	xor.b32  	%r42, %r41, 2139095040;
	selp.b32 	%r43, %r42, %r41, %p22;
	and.b32  	%r44, %r43, 2147483647;
	selp.b32 	%r45, %r44, %r43, %p21;
	mov.b32 	%f76, %r45;
	bra.uni 	$L__BB102_10;
$L__BB102_7:
	setp.eq.f32 	%p15, %f2, 0fBF800000;
	setp.eq.f32 	%p16, %f70, 0f7F800000;
	and.pred  	%p17, %p15, %p16;
	@%p17 bra 	$L__BB102_10;
	setp.geu.f32 	%p18, %f2, 0f00000000;
	mov.f32 	%f76, %f5;
	@%p18 bra 	$L__BB102_10;
	setp.neu.f32 	%p19, %f3, 0f3F800000;
	neg.f32 	%f72, %f5;
	selp.f32 	%f73, %f5, %f72, %p19;
	cvt.rmi.f32.f32 	%f74, %f12;
	setp.neu.f32 	%p20, %f12, %f74;
	selp.f32 	%f76, 0f7FFFFFFF, %f73, %p20;
$L__BB102_10:
	mul.wide.s32 	%rd11, %r46, 4;
	add.s64 	%rd12, %rd3, %rd11;
	st.global.f32 	[%rd12], %f76;
	add.s32 	%r46, %r46, %r3;
	setp.lt.s32 	%p23, %r46, %r15;
	@%p23 bra 	$L__BB102_2;
$L__BB102_11:
	ret;

}
	// .globl	_Z13_rpow_64_16_3PdS_S_iiiiiiiiii
.visible .entry _Z13_rpow_64_16_3PdS_S_iiiiiiiiii(
	.param .u64 .ptr .align 1 _Z13_rpow_64_16_3PdS_S_iiiiiiiiii_param_0,
	.param .u64 .ptr .align 1 _Z13_rpow_64_16_3PdS_S_iiiiiiiiii_param_1,
	.param .u64 .ptr .align 1 _Z13_rpow_64_16_3PdS_S_iiiiiiiiii_param_2,
	.param .u32 _Z13_rpow_64_16_3PdS_S_iiiiiiiiii_param_3,
	.param .u32 _Z13_rpow_64_16_3PdS_S_iiiiiiiiii_param_4,
	.param .u32 _Z13_rpow_64_16_3PdS_S_iiiiiiiiii_param_5,
	.param .u32 _Z13_rpow_64_16_3PdS_S_iiiiiiiiii_param_6,
	.param .u32 _Z13_rpow_64_16_3PdS_S_iiiiiiiiii_param_7,
	.param .u32 _Z13_rpow_64_16_3PdS_S_iiiiiiiiii_param_8,
	.param .u32 _Z13_rpow_64_16_3PdS_S_iiiiiiiiii_param_9,
	.param .u32 _Z13_rpow_64_16_3PdS_S_iiiiiiiiii_param_10,
	.param .u32 _Z13_rpow_64_16_3PdS_S_iiiiiiiiii_param_11,
	.param .u32 _Z13_rpow_64_16_3PdS_S_iiiiiiiiii_param_12
)
{
	.reg .pred 	%p<27>;
	.reg .b32 	%r<56>;
	.reg .b64 	%rd<15>;
	.reg .b64 	%fd<26>;

	ld.param.u64 	%rd5, [_Z13_rpow_64_16_3PdS_S_iiiiiiiiii_param_0];
	ld.param.u64 	%rd6, [_Z13_rpow_64_16_3PdS_S_iiiiiiiiii_param_1];
	ld.param.u64 	%rd7, [_Z13_rpow_64_16_3PdS_S_iiiiiiiiii_param_2];
	ld.param.u32 	%r8, [_Z13_rpow_64_16_3PdS_S_iiiiiiiiii_param_3];
	ld.param.u32 	%r9, [_Z13_rpow_64_16_3PdS_S_iiiiiiiiii_param_4];
	ld.param.u32 	%r10, [_Z13_rpow_64_16_3PdS_S_iiiiiiiiii_param_5];
	ld.param.u32 	%r11, [_Z13_rpow_64_16_3PdS_S_iiiiiiiiii_param_6];
	ld.param.u32 	%r12, [_Z13_rpow_64_16_3PdS_S_iiiiiiiiii_param_7];
	ld.param.u32 	%r13, [_Z13_rpow_64_16_3PdS_S_iiiiiiiiii_param_8];
	ld.param.u32 	%r14, [_Z13_rpow_64_16_3PdS_S_iiiiiiiiii_param_9];
	ld.param.u32 	%r15, [_Z13_rpow_64_16_3PdS_S_iiiiiiiiii_param_10];
	ld.param.u32 	%r16, [_Z13_rpow_64_16_3PdS_S_iiiiiiiiii_param_11];
	ld.param.u32 	%r17, [_Z13_rpow_64_16_3PdS_S_iiiiiiiiii_param_12];
	mov.u32 	%r18, %tid.x;
	mov.u32 	%r19, %ctaid.x;
	mov.u32 	%r1, %ntid.x;
	mad.lo.s32 	%r55, %r19, %r1, %r18;
	setp.ge.s32 	%p4, %r55, %r17;
	@%p4 bra 	$L__BB103_13;
	mov.u32 	%r20, %nctaid.x;
	mul.lo.s32 	%r3, %r1, %r20;
	cvta.to.global.u64 	%rd1, %rd5;
	cvta.to.global.u64 	%rd2, %rd6;
	cvta.to.global.u64 	%rd3, %rd7;
$L__BB103_2:
	div.s32 	%r21, %r55, %r16;
	mul.lo.s32 	%r22, %r21, %r16;
	sub.s32 	%r23, %r55, %r22;
	div.s32 	%r24, %r23, %r15;
	mul.lo.s32 	%r25, %r24, %r15;
	sub.s32 	%r26, %r23, %r25;
	div.s32 	%r27, %r26, %r14;
	mul.lo.s32 	%r28, %r21, %r10;
	mad.lo.s32 	%r29, %r24, %r9, %r28;
	mad.lo.s32 	%r30, %r27, %r8, %r29;
	mul.lo.s32 	%r31, %r21, %r13;
	mad.lo.s32 	%r32, %r24, %r12, %r31;
	mad.lo.s32 	%r33, %r27, %r11, %r32;
	mul.wide.s32 	%rd8, %r30, 8;
	add.s64 	%rd9, %rd1, %rd8;
	ld.global.f64 	%fd1, [%rd9];
	mul.wide.s32 	%rd10, %r33, 8;
	add.s64 	%rd11, %rd2, %rd10;
	ld.global.f64 	%fd2, [%rd11];
	{
	.reg .b32 %temp; 
	mov.b64 	{%temp, %r5}, %fd2;
	}
	{
	.reg .b32 %temp; 
	mov.b64 	{%temp, %r6}, %fd1;
	}
	shr.u32 	%r34, %r6, 20;
	and.b32  	%r35, %r34, 2047;
	add.s32 	%r36, %r35, -1012;
	mov.b64 	%rd12, %fd1;
	shl.b64 	%rd4, %rd12, %r36;
	setp.eq.s64 	%p3, %rd4, -9223372036854775808;
	abs.f64 	%fd3, %fd2;
	setp.neu.f64 	%p5, %fd2, 0d0000000000000000;
	@%p5 bra 	$L__BB103_4;
	setp.eq.s64 	%p8, %rd4, -9223372036854775808;
	abs.f64 	%fd19, %fd1;
	setp.neu.f64 	%p9, %fd19, 0d3FE0000000000000;
	and.pred  	%p3, %p9, %p8;
	selp.b32 	%r37, %r5, 0, %p3;
	setp.lt.s32 	%p10, %r6, 0;
	or.b32  	%r38, %r37, 2146435072;
	selp.b32 	%r39, %r38, %r37, %p10;
	mov.b32 	%r40, 0;
	mov.b64 	%fd25, {%r40, %r39};
	bra.uni 	$L__BB103_5;
$L__BB103_4:
	{ // callseq 3, 0
	.param .b64 param0;
	st.param.f64 	[param0], %fd3;
	.param .b64 param1;
	st.param.f64 	[param1], %fd1;
	.param .b64 retval0;
	call.uni (retval0), 
	__internal_accurate_pow, 
	(
	param0, 
	param1
	);
	ld.param.f64 	%fd11, [retval0];
	} // callseq 3
	setp.lt.s32 	%p6, %r5, 0;
	cvt.rzi.f64.f64 	%fd13, %fd1;
	setp.neu.f64 	%p7, %fd1, %fd13;
	neg.f64 	%fd15, %fd11;
	selp.f64 	%fd16, %fd15, %fd11, %p3;
	selp.f64 	%fd17, %fd16, %fd11, %p6;
	selp.f64 	%fd18, 0dFFF8000000000000, %fd17, %p7;
	selp.f64 	%fd25, %fd18, %fd17, %p6;
$L__BB103_5:
	add.f64 	%fd20, %fd1, %fd2;
	{
	.reg .b32 %temp; 
	mov.b64 	{%temp, %r41}, %fd20;
	}
	and.b32  	%r42, %r41, 2146435072;
	setp.ne.s32 	%p11, %r42, 2146435072;
	@%p11 bra 	$L__BB103_12;
	setp.num.f64 	%p12, %fd2, %fd2;
	setp.num.f64 	%p13, %fd1, %fd1;
	and.pred  	%p14, %p12, %p13;
	@%p14 bra 	$L__BB103_8;
	add.rn.f64 	%fd25, %fd2, %fd1;
	bra.uni 	$L__BB103_12;
$L__BB103_8:
	abs.f64 	%fd21, %fd1;
	setp.neu.f64 	%p15, %fd21, 0d7FF0000000000000;
	@%p15 bra 	$L__BB103_10;
	setp.gt.f64 	%p20, %fd3, 0d3FF0000000000000;
	selp.b32 	%r50, 2146435072, 0, %p20;
	setp.lt.s32 	%p21, %r6, 0;
	xor.b32  	%r51, %r50, 2146435072;
	selp.b32 	%r52, %r51, %r50, %p21;
	setp.eq.f64 	%p22, %fd2, 0dBFF0000000000000;
	selp.b32 	%r53, 1072693248, %r52, %p22;
	mov.b32 	%r54, 0;
	mov.b64 	%fd25, {%r54, %r53};
	bra.uni 	$L__BB103_12;
$L__BB103_10:
	setp.neu.f64 	%p16, %fd3, 0d7FF0000000000000;
	@%p16 bra 	$L__BB103_12;
	setp.lt.s32 	%p17, %r5, 0;
	setp.lt.s32 	%p18, %r6, 0;
	selp.b32 	%r43, 0, 2146435072, %p18;
	and.b32  	%r44, %r6, 2147483647;
	setp.ne.s32 	%p19, %r44, 1071644672;
	or.b32  	%r45, %r43, -2147483648;
	selp.b32 	%r46, %r45, %r43, %p19;
	selp.b32 	%r47, %r46, %r43, %p3;
	selp.b32 	%r48, %r47, %r43, %p17;
	mov.b32 	%r49, 0;
	mov.b64 	%fd25, {%r49, %r48};
$L__BB103_12:
	setp.eq.f64 	%p23, %fd2, 0d3FF0000000000000;
	setp.eq.f64 	%p24, %fd1, 0d0000000000000000;
	selp.f64 	%fd22, 0d3FF0000000000000, %fd25, %p24;
	selp.f64 	%fd23, 0d3FF0000000000000, %fd22, %p23;
	mul.wide.s32 	%rd13, %r55, 8;
	add.s64 	%rd14, %rd3, %rd13;
	st.global.f64 	[%rd14], %fd23;
	add.s32 	%r55, %r55, %r3;
	setp.lt.s32 	%p25, %r55, %r17;
	@%p25 bra 	$L__BB103_2;
$L__BB103_13:
	ret;

}
	// .globl	_Z13_rpow_32_16_4PfS_S_iiiiiiiiiiiii
.visible .entry _Z13_rpow_32_16_4PfS_S_iiiiiiiiiiiii(
	.param .u64 .ptr .align 1 _Z13_rpow_32_16_4PfS_S_iiiiiiiiiiiii_param_0,
	.param .u64 .ptr .align 1 _Z13_rpow_32_16_4PfS_S_iiiiiiiiiiiii_param_1,
	.param .u64 .ptr .align 1 _Z13_rpow_32_16_4PfS_S_iiiiiiiiiiiii_param_2,
	.param .u32 _Z13_rpow_32_16_4PfS_S_iiiiiiiiiiiii_param_3,
	.param .u32 _Z13_rpow_32_16_4PfS_S_iiiiiiiiiiiii_param_4,
	.param .u32 _Z13_rpow_32_16_4PfS_S_iiiiiiiiiiiii_param_5,
	.param .u32 _Z13_rpow_32_16_4PfS_S_iiiiiiiiiiiii_param_6,
	.param .u32 _Z13_rpow_32_16_4PfS_S_iiiiiiiiiiiii_param_7,
	.param .u32 _Z13_rpow_32_16_4PfS_S_iiiiiiiiiiiii_param_8,
	.param .u32 _Z13_rpow_32_16_4PfS_S_iiiiiiiiiiiii_param_9,
	.param .u32 _Z13_rpow_32_16_4PfS_S_iiiiiiiiiiiii_param_10,
	.param .u32 _Z13_rpow_32_16_4PfS_S_iiiiiiiiiiiii_param_11,
	.param .u32 _Z13_rpow_32_16_4PfS_S_iiiiiiiiiiiii_param_12,
	.param .u32 _Z13_rpow_32_16_4PfS_S_iiiiiiiiiiiii_param_13,
	.param .u32 _Z13_rpow_32_16_4PfS_S_iiiiiiiiiiiii_param_14,
	.param .u32 _Z13_rpow_32_16_4PfS_S_iiiiiiiiiiiii_param_15
)
{
	.reg .pred 	%p<24>;
	.reg .b32 	%r<56>;
	.reg .b32 	%f<77>;
	.reg .b64 	%rd<13>;

	ld.param.u64 	%rd4, [_Z13_rpow_32_16_4PfS_S_iiiiiiiiiiiii_param_0];
	ld.param.u64 	%rd5, [_Z13_rpow_32_16_4PfS_S_iiiiiiiiiiiii_param_1];
	ld.param.u64 	%rd6, [_Z13_rpow_32_16_4PfS_S_iiiiiiiiiiiii_param_2];
	ld.param.u32 	%r7, [_Z13_rpow_32_16_4PfS_S_iiiiiiiiiiiii_param_4];
	ld.param.u32 	%r8, [_Z13_rpow_32_16_4PfS_S_iiiiiiiiiiiii_param_5];
	ld.param.u32 	%r9, [_Z13_rpow_32_16_4PfS_S_iiiiiiiiiiiii_param_6];
	ld.param.u32 	%r10, [_Z13_rpow_32_16_4PfS_S_iiiiiiiiiiiii_param_7];
	ld.param.u32 	%r11, [_Z13_rpow_32_16_4PfS_S_iiiiiiiiiiiii_param_8];
	ld.param.u32 	%r12, [_Z13_rpow_32_16_4PfS_S_iiiiiiiiiiiii_param_9];
	ld.param.u32 	%r13, [_Z13_rpow_32_16_4PfS_S_iiiiiiiiiiiii_param_10];
	ld.param.u32 	%r14, [_Z13_rpow_32_16_4PfS_S_iiiiiiiiiiiii_param_11];
	ld.param.u32 	%r15, [_Z13_rpow_32_16_4PfS_S_iiiiiiiiiiiii_param_12];
	ld.param.u32 	%r16, [_Z13_rpow_32_16_4PfS_S_iiiiiiiiiiiii_param_13];
	ld.param.u32 	%r17, [_Z13_rpow_32_16_4PfS_S_iiiiiiiiiiiii_param_14];
	ld.param.u32 	%r18, [_Z13_rpow_32_16_4PfS_S_iiiiiiiiiiiii_param_15];
	mov.u32 	%r19, %tid.x;
	mov.u32 	%r20, %ctaid.x;
	mov.u32 	%r1, %ntid.x;
	mad.lo.s32 	%r55, %r20, %r1, %r19;
	setp.ge.s32 	%p1, %r55, %r18;
	@%p1 bra 	$L__BB104_11;
	mov.u32 	%r21, %nctaid.x;
	mul.lo.s32 	%r3, %r1, %r21;
	cvta.to.global.u64 	%rd1, %rd4;
	cvta.to.global.u64 	%rd2, %rd5;
	cvta.to.global.u64 	%rd3, %rd6;
$L__BB104_2:
	ld.param.u32 	%r54, [_Z13_rpow_32_16_4PfS_S_iiiiiiiiiiiii_param_3];
	div.s32 	%r22, %r55, %r17;
	mul.lo.s32 	%r23, %r22, %r17;
	sub.s32 	%r24, %r55, %r23;
	div.s32 	%r25, %r24, %r16;
	mul.lo.s32 	%r26, %r25, %r16;
	sub.s32 	%r27, %r24, %r26;
	div.s32 	%r28, %r27, %r15;
	mul.lo.s32 	%r29, %r28, %r15;
	sub.s32 	%r30, %r27, %r29;
	div.s32 	%r31, %r30, %r14;
	mul.lo.s32 	%r32, %r22, %r9;
	mad.lo.s32 	%r33, %r25, %r8, %r32;
	mad.lo.s32 	%r34, %r28, %r7, %r33;
	mad.lo.s32 	%r35, %r31, %r54, %r34;
	mul.lo.s32 	%r36, %r22, %r13;
	mad.lo.s32 	%r37, %r25, %r12, %r36;
	mad.lo.s32 	%r38, %r28, %r11, %r37;
	mad.lo.s32 	%r39, %r31, %r10, %r38;
	mul.wide.s32 	%rd7, %r35, 4;
	add.s64 	%rd8, %rd1, %rd7;
	ld.global.f32 	%f12, [%rd8];
	mul.wide.s32 	%rd9, %r39, 4;
	add.s64 	%rd10, %rd2, %rd9;
	ld.global.f32 	%f2, [%rd10];
	mul.f32 	%f13, %f12, 0f3F000000;
	cvt.rzi.f32.f32 	%f14, %f13;
	add.f32 	%f15, %f14, %f14;
	sub.f32 	%f16, %f12, %f15;
	abs.f32 	%f3, %f16;
	abs.f32 	%f4, %f2;
	setp.lt.f32 	%p2, %f4, 0f00800000;
	mul.f32 	%f17, %f4, 0f4B800000;
	selp.f32 	%f18, %f17, %f4, %p2;
	selp.f32 	%f19, 0fC1C00000, 0f00000000, %p2;
	mov.b32 	%r40, %f18;
	add.s32 	%r41, %r40, -1060439283;
	and.b32  	%r42, %r41, -8388608;
	sub.s32 	%r43, %r40, %r42;
	mov.b32 	%f20, %r43;
	cvt.rn.f32.s32 	%f21, %r42;
	fma.rn.f32 	%f22, %f21, 0f34000000, %f19;
	add.f32 	%f23, %f20, 0fBF800000;
	add.f32 	%f24, %f20, 0f3F800000;
	rcp.approx.ftz.f32 	%f25, %f24;
	add.f32 	%f26, %f23, %f23;
	mul.f32 	%f27, %f26, %f25;
	mul.f32 	%f28, %f27, %f27;
	sub.f32 	%f29, %f23, %f27;
	add.f32 	%f30, %f29, %f29;
	neg.f32 	%f31, %f27;
	fma.rn.f32 	%f32, %f31, %f23, %f30;
	mul.rn.f32 	%f33, %f25, %f32;
	fma.rn.f32 	%f34, %f28, 0f3A2C32E4, 0f3B52E7DB;
	fma.rn.f32 	%f35, %f34, %f28, 0f3C93BB73;
	fma.rn.f32 	%f36, %f35, %f28, 0f3DF6384F;
	mul.rn.f32 	%f37, %f36, %f28;
	fma.rn.f32 	%f38, %f27, 0f3FB8AA3B, %f22;
	sub.f32 	%f39, %f22, %f38;
	fma.rn.f32 	%f40, %f27, 0f3FB8AA3B, %f39;
	fma.rn.f32 	%f41, %f33, 0f3FB8AA3B, %f40;
	fma.rn.f32 	%f42, %f27, 0f32A55E34, %f41;
	mul.f32 	%f43, %f37, 0f40400000;
	fma.rn.f32 	%f44, %f43, %f33, %f42;
	fma.rn.f32 	%f45, %f37, %f27, %f44;
	add.rn.f32 	%f46, %f38, %f45;
	neg.f32 	%f47, %f38;
	add.rn.f32 	%f48, %f46, %f47;
	neg.f32 	%f49, %f48;
	add.rn.f32 	%f50, %f45, %f49;
	mul.rn.f32 	%f51, %f46, %f12;
	neg.f32 	%f52, %f51;
	fma.rn.f32 	%f53, %f46, %f12, %f52;
	fma.rn.f32 	%f54, %f50, %f12, %f53;
	cvt.rni.f32.f32 	%f55, %f51;
	sub.f32 	%f56, %f51, %f55;
	add.f32 	%f57, %f56, %f54;
	fma.rn.f32 	%f58, %f57, 0f391FCB8E, 0f3AAF85ED;
	fma.rn.f32 	%f59, %f58, %f57, 0f3C1D9856;
	fma.rn.f32 	%f60, %f59, %f57, 0f3D6357BB;
	fma.rn.f32 	%f61, %f60, %f57, 0f3E75FDEC;
	fma.rn.f32 	%f62, %f61, %f57, 0f3F317218;
	fma.rn.f32 	%f63, %f62, %f57, 0f3F800000;
	cvt.rzi.s32.f32 	%r44, %f55;
	setp.gt.f32 	%p3, %f55, 0f00000000;
	selp.b32 	%r45, 0, -2097152000, %p3;
	add.s32 	%r46, %r45, 2130706432;
	mov.b32 	%f64, %r46;
	mul.f32 	%f65, %f63, %f64;
	shl.b32 	%r47, %r44, 23;
	sub.s32 	%r48, %r47, %r45;
	mov.b32 	%f66, %r48;
	mul.f32 	%f67, %f65, %f66;
	abs.f32 	%f68, %f51;
	setp.gt.f32 	%p4, %f68, 0f43180000;
	setp.lt.f32 	%p5, %f51, 0f00000000;
	selp.f32 	%f69, 0f00000000, 0f7F800000, %p5;
	selp.f32 	%f5, %f69, %f67, %p4;
	setp.eq.f32 	%p6, %f2, 0f3F800000;
	setp.eq.f32 	%p7, %f12, 0f00000000;
	or.pred  	%p8, %p6, %p7;
	mov.f32 	%f76, 0f3F800000;
	@%p8 bra 	$L__BB104_10;
	setp.num.f32 	%p9, %f4, %f4;
	abs.f32 	%f70, %f12;
	setp.num.f32 	%p10, %f70, %f70;
	and.pred  	%p11, %p9, %p10;
	@%p11 bra 	$L__BB104_5;
	add.rn.f32 	%f76, %f2, %f12;
	bra.uni 	$L__BB104_10;
$L__BB104_5:
	setp.neu.f32 	%p12, %f2, 0f00000000;
	setp.neu.f32 	%p13, %f4, 0f7F800000;
	and.pred  	%p14, %p12, %p13;
	@%p14 bra 	$L__BB104_7;
	setp.neu.f32 	%p21, %f3, 0f3F800000;
	add.f32 	%f75, %f2, %f2;
	mov.b32 	%r49, %f75;
	setp.lt.f32 	%p22, %f12, 0f00000000;
	xor.b32  	%r50, %r49, 2139095040;
	selp.b32 	%r51, %r50, %r49, %p22;
	and.b32  	%r52, %r51, 2147483647;
	selp.b32 	%r53, %r52, %r51, %p21;
	mov.b32 	%f76, %r53;
	bra.uni 	$L__BB104_10;
$L__BB104_7:
	setp.eq.f32 	%p15, %f2, 0fBF800000;
	setp.eq.f32 	%p16, %f70, 0f7F800000;
	and.pred  	%p17, %p15, %p16;
	@%p17 bra 	$L__BB104_10;
	setp.geu.f32 	%p18, %f2, 0f00000000;
	mov.f32 	%f76, %f5;
	@%p18 bra 	$L__BB104_10;
	setp.neu.f32 	%p19, %f3, 0f3F800000;
	neg.f32 	%f72, %f5;
	selp.f32 	%f73, %f5, %f72, %p19;
	cvt.rmi.f32.f32 	%f74, %f12;
	setp.neu.f32 	%p20, %f12, %f74;
	selp.f32 	%f76, 0f7FFFFFFF, %f73, %p20;
$L__BB104_10:
	mul.wide.s32 	%rd11, %r55, 4;
	add.s64 	%rd12, %rd3, %rd11;
	st.global.f32 	[%rd12], %f76;
	add.s32 	%r55, %r55, %r3;
	setp.lt.s32 	%p23, %r55, %r18;
	@%p23 bra 	$L__BB104_2;
$L__BB104_11:
	ret;

}
	// .globl	_Z13_rpow_64_16_4PdS_S_iiiiiiiiiiiii
.visible .entry _Z13_rpow_64_16_4PdS_S_iiiiiiiiiiiii(
	.param .u64 .ptr .align 1 _Z13_rpow_64_16_4PdS_S_iiiiiiiiiiiii_param_0,
	.param .u64 .ptr .align 1 _Z13_rpow_64_16_4PdS_S_iiiiiiiiiiiii_param_1,
	.param .u64 .ptr .align 1 _Z13_rpow_64_16_4PdS_S_iiiiiiiiiiiii_param_2,
	.param .u32 _Z13_rpow_64_16_4PdS_S_iiiiiiiiiiiii_param_3,
	.param .u32 _Z13_rpow_64_16_4PdS_S_iiiiiiiiiiiii_param_4,
	.param .u32 _Z13_rpow_64_16_4PdS_S_iiiiiiiiiiiii_param_5,
	.param .u32 _Z13_rpow_64_16_4PdS_S_iiiiiiiiiiiii_param_6,
	.param .u32 _Z13_rpow_64_16_4PdS_S_iiiiiiiiiiiii_param_7,
	.param .u32 _Z13_rpow_64_16_4PdS_S_iiiiiiiiiiiii_param_8,
	.param .u32 _Z13_rpow_64_16_4PdS_S_iiiiiiiiiiiii_param_9,
	.param .u32 _Z13_rpow_64_16_4PdS_S_iiiiiiiiiiiii_param_10,
	.param .u32 _Z13_rpow_64_16_4PdS_S_iiiiiiiiiiiii_param_11,
	.param .u32 _Z13_rpow_64_16_4PdS_S_iiiiiiiiiiiii_param_12,
	.param .u32 _Z13_rpow_64_16_4PdS_S_iiiiiiiiiiiii_param_13,
	.param .u32 _Z13_rpow_64_16_4PdS_S_iiiiiiiiiiiii_param_14,
	.param .u32 _Z13_rpow_64_16_4PdS_S_iiiiiiiiiiiii_param_15
)
{
	.reg .pred 	%p<27>;
	.reg .b32 	%r<67>;
	.reg .b64 	%rd<15>;
	.reg .b64 	%fd<26>;

	ld.param.u64 	%rd5, [_Z13_rpow_64_16_4PdS_S_iiiiiiiiiiiii_param_0];
	ld.param.u64 	%rd6, [_Z13_rpow_64_16_4PdS_S_iiiiiiiiiiiii_param_1];
	ld.param.u64 	%rd7, [_Z13_rpow_64_16_4PdS_S_iiiiiiiiiiiii_param_2];
	ld.param.u32 	%r9, [_Z13_rpow_64_16_4PdS_S_iiiiiiiiiiiii_param_4];
	ld.param.u32 	%r11, [_Z13_rpow_64_16_4PdS_S_iiiiiiiiiiiii_param_6];
	ld.param.u32 	%r12, [_Z13_rpow_64_16_4PdS_S_iiiiiiiiiiiii_param_7];
	ld.param.u32 	%r13, [_Z13_rpow_64_16_4PdS_S_iiiiiiiiiiiii_param_8];
	ld.param.u32 	%r15, [_Z13_rpow_64_16_4PdS_S_iiiiiiiiiiiii_param_10];
	ld.param.u32 	%r16, [_Z13_rpow_64_16_4PdS_S_iiiiiiiiiiiii_param_11];
	ld.param.u32 	%r17, [_Z13_rpow_64_16_4PdS_S_iiiiiiiiiiiii_param_12];
	ld.param.u32 	%r18, [_Z13_rpow_64_16_4PdS_S_iiiiiiiiiiiii_param_13];
	ld.param.u32 	%r19, [_Z13_rpow_64_16_4PdS_S_iiiiiiiiiiiii_param_14];
	ld.param.u32 	%r20, [_Z13_rpow_64_16_4PdS_S_iiiiiiiiiiiii_param_15];
	mov.u32 	%r21, %tid.x;
	mov.u32 	%r22, %ctaid.x;
	mov.u32 	%r1, %ntid.x;
	mad.lo.s32 	%r66, %r22, %r1, %r21;
	setp.ge.s32 	%p4, %r66, %r20;
	@%p4 bra 	$L__BB105_13;
	mov.u32 	%r23, %nctaid.x;
	mul.lo.s32 	%r3, %r1, %r23;
	cvta.to.global.u64 	%rd1, %rd5;
	cvta.to.global.u64 	%rd2, %rd6;
	cvta.to.global.u64 	%rd3, %rd7;
$L__BB105_2:
	ld.param.u32 	%r65, [_Z13_rpow_64_16_4PdS_S_iiiiiiiiiiiii_param_9];
	ld.param.u32 	%r64, [_Z13_rpow_64_16_4PdS_S_iiiiiiiiiiiii_param_5];
	ld.param.u32 	%r63, [_Z13_rpow_64_16_4PdS_S_iiiiiiiiiiiii_param_3];
	div.s32 	%r24, %r66, %r19;
	mul.lo.s32 	%r25, %r24, %r19;
	sub.s32 	%r26, %r66, %r25;
	div.s32 	%r27, %r26, %r18;
	mul.lo.s32 	%r28, %r27, %r18;
	sub.s32 	%r29, %r26, %r28;
	div.s32 	%r30, %r29, %r17;
	mul.lo.s32 	%r31, %r30, %r17;
	sub.s32 	%r32, %r29, %r31;
	div.s32 	%r33, %r32, %r16;
	mul.lo.s32 	%r34, %r24, %r11;
	mad.lo.s32 	%r35, %r27, %r64, %r34;
	mad.lo.s32 	%r36, %r30, %r9, %r35;
	mad.lo.s32 	%r37, %r33, %r63, %r36;
	mul.lo.s32 	%r38, %r24, %r15;
	mad.lo.s32 	%r39, %r27, %r65, %r38;
	mad.lo.s32 	%r40, %r30, %r13, %r39;
	mad.lo.s32 	%r41, %r33, %r12, %r40;
	mul.wide.s32 	%rd8, %r37, 8;
	add.s64 	%rd9, %rd1, %rd8;
	ld.global.f64 	%fd1, [%rd9];
	mul.wide.s32 	%rd10, %r41, 8;
	add.s64 	%rd11, %rd2, %rd10;
	ld.global.f64 	%fd2, [%rd11];
	{
	.reg .b32 %temp; 
	mov.b64 	{%temp, %r5}, %fd2;
	}
	{
	.reg .b32 %temp; 
	mov.b64 	{%temp, %r6}, %fd1;
	}
	shr.u32 	%r42, %r6, 20;
	and.b32  	%r43, %r42, 2047;
	add.s32 	%r44, %r43, -1012;
	mov.b64 	%rd12, %fd1;
	shl.b64 	%rd4, %rd12, %r44;
	setp.eq.s64 	%p3, %rd4, -9223372036854775808;
	abs.f64 	%fd3, %fd2;
	setp.neu.f64 	%p5, %fd2, 0d0000000000000000;
	@%p5 bra 	$L__BB105_4;
	setp.eq.s64 	%p8, %rd4, -9223372036854775808;
	abs.f64 	%fd19, %fd1;
	setp.neu.f64 	%p9, %fd19, 0d3FE0000000000000;
	and.pred  	%p3, %p9, %p8;
	selp.b32 	%r45, %r5, 0, %p3;
	setp.lt.s32 	%p10, %r6, 0;
	or.b32  	%r46, %r45, 2146435072;
	selp.b32 	%r47, %r46, %r45, %p10;
	mov.b32 	%r48, 0;
	mov.b64 	%fd25, {%r48, %r47};
	bra.uni 	$L__BB105_5;
$L__BB105_4:
	{ // callseq 4, 0
	.param .b64 param0;
	st.param.f64 	[param0], %fd3;
	.param .b64 param1;
	st.param.f64 	[param1], %fd1;
	.param .b64 retval0;
	call.uni (retval0), 
	__internal_accurate_pow, 
	(
	param0, 
	param1
	);
	ld.param.f64 	%fd11, [retval0];
	} // callseq 4
	setp.lt.s32 	%p6, %r5, 0;
	cvt.rzi.f64.f64 	%fd13, %fd1;
	setp.neu.f64 	%p7, %fd1, %fd13;
	neg.f64 	%fd15, %fd11;
	selp.f64 	%fd16, %fd15, %fd11, %p3;
	selp.f64 	%fd17, %fd16, %fd11, %p6;
	selp.f64 	%fd18, 0dFFF8000000000000, %fd17, %p7;
	selp.f64 	%fd25, %fd18, %fd17, %p6;
$L__BB105_5:
	add.f64 	%fd20, %fd1, %fd2;
	{
	.reg .b32 %temp; 
	mov.b64 	{%temp, %r49}, %fd20;
	}
	and.b32  	%r50, %r49, 2146435072;
	setp.ne.s32 	%p11, %r50, 2146435072;
	@%p11 bra 	$L__BB105_12;
	setp.num.f64 	%p12, %fd2, %fd2;
	setp.num.f64 	%p13, %fd1, %fd1;
	and.pred  	%p14, %p12, %p13;
	@%p14 bra 	$L__BB105_8;
	add.rn.f64 	%fd25, %fd2, %fd1;
	bra.uni 	$L__BB105_12;
$L__BB105_8:
	abs.f64 	%fd21, %fd1;
	setp.neu.f64 	%p15, %fd21, 0d7FF0000000000000;
	@%p15 bra 	$L__BB105_10;
	setp.gt.f64 	%p20, %fd3, 0d3FF0000000000000;
	selp.b32 	%r58, 2146435072, 0, %p20;
	setp.lt.s32 	%p21, %r6, 0;
	xor.b32  	%r59, %r58, 2146435072;
	selp.b32 	%r60, %r59, %r58, %p21;
	setp.eq.f64 	%p22, %fd2, 0dBFF0000000000000;
	selp.b32 	%r61, 1072693248, %r60, %p22;
	mov.b32 	%r62, 0;
	mov.b64 	%fd25, {%r62, %r61};
	bra.uni 	$L__BB105_12;
$L__BB105_10:
	setp.neu.f64 	%p16, %fd3, 0d7FF0000000000000;
	@%p16 bra 	$L__BB105_12;
	setp.lt.s32 	%p17, %r5, 0;
	setp.lt.s32 	%p18, %r6, 0;
	selp.b32 	%r51, 0, 2146435072, %p18;
	and.b32  	%r52, %r6, 2147483647;
	setp.ne.s32 	%p19, %r52, 1071644672;
	or.b32  	%r53, %r51, -2147483648;
	selp.b32 	%r54, %r53, %r51, %p19;
	selp.b32 	%r55, %r54, %r51, %p3;
	selp.b32 	%r56, %r55, %r51, %p17;
	mov.b32 	%r57, 0;
	mov.b64 	%fd25, {%r57, %r56};
$L__BB105_12:
	setp.eq.f64 	%p23, %fd2, 0d3FF0000000000000;
	setp.eq.f64 	%p24, %fd1, 0d0000000000000000;
	selp.f64 	%fd22, 0d3FF0000000000000, %fd25, %p24;
	selp.f64 	%fd23, 0d3FF0000000000000, %fd22, %p23;
	mul.wide.s32 	%rd13, %r66, 8;
	add.s64 	%rd14, %rd3, %rd13;
	st.global.f64 	[%rd14], %fd23;
	add.s32 	%r66, %r66, %r3;
	setp.lt.s32 	%p25, %r66, %r20;
	@%p25 bra 	$L__BB105_2;
$L__BB105_13:
	ret;

}
	// .globl	_Z13_rpow_32_16_5PfS_S_iiiiiiiiiiiiiiii
.visible .entry _Z13_rpow_32_16_5PfS_S_iiiiiiiiiiiiiiii(
	.param .u64 .ptr .align 1 _Z13_rpow_32_16_5PfS_S_iiiiiiiiiiiiiiii_param_0,
	.param .u64 .ptr .align 1 _Z13_rpow_32_16_5PfS_S_iiiiiiiiiiiiiiii_param_1,
	.param .u64 .ptr .align 1 _Z13_rpow_32_16_5PfS_S_iiiiiiiiiiiiiiii_param_2,
	.param .u32 _Z13_rpow_32_16_5PfS_S_iiiiiiiiiiiiiiii_param_3,
	.param .u32 _Z13_rpow_32_16_5PfS_S_iiiiiiiiiiiiiiii_param_4,
	.param .u32 _Z13_rpow_32_16_5PfS_S_iiiiiiiiiiiiiiii_param_5,
	.param .u32 _Z13_rpow_32_16_5PfS_S_iiiiiiiiiiiiiiii_param_6,
	.param .u32 _Z13_rpow_32_16_5PfS_S_iiiiiiiiiiiiiiii_param_7,
	.param .u32 _Z13_rpow_32_16_5PfS_S_iiiiiiiiiiiiiiii_param_8,
	.param .u32 _Z13_rpow_32_16_5PfS_S_iiiiiiiiiiiiiiii_param_9,
	.param .u32 _Z13_rpow_32_16_5PfS_S_iiiiiiiiiiiiiiii_param_10,
	.param .u32 _Z13_rpow_32_16_5PfS_S_iiiiiiiiiiiiiiii_param_11,
	.param .u32 _Z13_rpow_32_16_5PfS_S_iiiiiiiiiiiiiiii_param_12,
	.param .u32 _Z13_rpow_32_16_5PfS_S_iiiiiiiiiiiiiiii_param_13,
	.param .u32 _Z13_rpow_32_16_5PfS_S_iiiiiiiiiiiiiiii_param_14,
	.param .u32 _Z13_rpow_32_16_5PfS_S_iiiiiiiiiiiiiiii_param_15,
	.param .u32 _Z13_rpow_32_16_5PfS_S_iiiiiiiiiiiiiiii_param_16,
	.param .u32 _Z13_rpow_32_16_5PfS_S_iiiiiiiiiiiiiiii_param_17,
	.param .u32 _Z13_rpow_32_16_5PfS_S_iiiiiiiiiiiiiiii_param_18
)
{
	.reg .pred 	%p<24>;
	.reg .b32 	%r<67>;
	.reg .b32 	%f<77>;
	.reg .b64 	%rd<13>;

	ld.param.u64 	%rd4, [_Z13_rpow_32_16_5PfS_S_iiiiiiiiiiiiiiii_param_0];
	ld.param.u64 	%rd5, [_Z13_rpow_32_16_5PfS_S_iiiiiiiiiiiiiiii_param_1];
	ld.param.u64 	%rd6, [_Z13_rpow_32_16_5PfS_S_iiiiiiiiiiiiiiii_param_2];
	ld.param.u32 	%r7, [_Z13_rpow_32_16_5PfS_S_iiiiiiiiiiiiiiii_param_4];
	ld.param.u32 	%r9, [_Z13_rpow_32_16_5PfS_S_iiiiiiiiiiiiiiii_param_6];
	ld.param.u32 	%r10, [_Z13_rpow_32_16_5PfS_S_iiiiiiiiiiiiiiii_param_7];
	ld.param.u32 	%r11, [_Z13_rpow_32_16_5PfS_S_iiiiiiiiiiiiiiii_param_8];
	ld.param.u32 	%r13, [_Z13_rpow_32_16_5PfS_S_iiiiiiiiiiiiiiii_param_10];
	ld.param.u32 	%r14, [_Z13_rpow_32_16_5PfS_S_iiiiiiiiiiiiiiii_param_11];
	ld.param.u32 	%r15, [_Z13_rpow_32_16_5PfS_S_iiiiiiiiiiiiiiii_param_12];
	ld.param.u32 	%r16, [_Z13_rpow_32_16_5PfS_S_iiiiiiiiiiiiiiii_param_13];
	ld.param.u32 	%r17, [_Z13_rpow_32_16_5PfS_S_iiiiiiiiiiiiiiii_param_14];
	ld.param.u32 	%r18, [_Z13_rpow_32_16_5PfS_S_iiiiiiiiiiiiiiii_param_15];
	ld.param.u32 	%r19, [_Z13_rpow_32_16_5PfS_S_iiiiiiiiiiiiiiii_param_16];
	ld.param.u32 	%r21, [_Z13_rpow_32_16_5PfS_S_iiiiiiiiiiiiiiii_param_18];
	mov.u32 	%r22, %tid.x;
	mov.u32 	%r23, %ctaid.x;
	mov.u32 	%r1, %ntid.x;
	mad.lo.s32 	%r66, %r23, %r1, %r22;
	setp.ge.s32 	%p1, %r66, %r21;
	@%p1 bra 	$L__BB106_11;
	mov.u32 	%r24, %nctaid.x;
	mul.lo.s32 	%r3, %r1, %r24;
	cvta.to.global.u64 	%rd1, %rd4;
	cvta.to.global.u64 	%rd2, %rd5;
	cvta.to.global.u64 	%rd3, %rd6;
$L__BB106_2:
	ld.param.u32 	%r65, [_Z13_rpow_32_16_5PfS_S_iiiiiiiiiiiiiiii_param_17];
	ld.param.u32 	%r64, [_Z13_rpow_32_16_5PfS_S_iiiiiiiiiiiiiiii_param_9];
	ld.param.u32 	%r63, [_Z13_rpow_32_16_5PfS_S_iiiiiiiiiiiiiiii_param_5];
	ld.param.u32 	%r62, [_Z13_rpow_32_16_5PfS_S_iiiiiiiiiiiiiiii_param_3];
	div.s32 	%r25, %r66, %r65;
	mul.lo.s32 	%r26, %r25, %r65;
	sub.s32 	%r27, %r66, %r26;
	div.s32 	%r28, %r27, %r19;
	mul.lo.s32 	%r29, %r28, %r19;
	sub.s32 	%r30, %r27, %r29;
	div.s32 	%r31, %r30, %r18;
	mul.lo.s32 	%r32, %r31, %r18;
	sub.s32 	%r33, %r30, %r32;
	div.s32 	%r34, %r33, %r17;
	mul.lo.s32 	%r35, %r34, %r17;
	sub.s32 	%r36, %r33, %r35;
	div.s32 	%r37, %r36, %r16;
	mul.lo.s32 	%r38, %r25, %r10;
	mad.lo.s32 	%r39, %r28, %r9, %r38;
	mad.lo.s32 	%r40, %r31, %r63, %r39;
	mad.lo.s32 	%r41, %r34, %r7, %r40;
	mad.lo.s32 	%r42, %r37, %r62, %r41;
	mul.lo.s32 	%r43, %r25, %r15;
	mad.lo.s32 	%r44, %r28, %r14, %r43;
	mad.lo.s32 	%r45, %r31, %r13, %r44;
	mad.lo.s32 	%r46, %r34, %r64, %r45;
	mad.lo.s32 	%r47, %r37, %r11, %r46;
	mul.wide.s32 	%rd7, %r42, 4;
	add.s64 	%rd8, %rd1, %rd7;
	ld.global.f32 	%f12, [%rd8];
	mul.wide.s32 	%rd9, %r47, 4;
	add.s64 	%rd10, %rd2, %rd9;
	ld.global.f32 	%f2, [%rd10];
	mul.f32 	%f13, %f12, 0f3F000000;
	cvt.rzi.f32.f32 	%f14, %f13;
	add.f32 	%f15, %f14, %f14;
	sub.f32 	%f16, %f12, %f15;
	abs.f32 	%f3, %f16;
	abs.f32 	%f4, %f2;
	setp.lt.f32 	%p2, %f4, 0f00800000;
	mul.f32 	%f17, %f4, 0f4B800000;
	selp.f32 	%f18, %f17, %f4, %p2;
	selp.f32 	%f19, 0fC1C00000, 0f00000000, %p2;
	mov.b32 	%r48, %f18;
	add.s32 	%r49, %r48, -1060439283;
	and.b32  	%r50, %r49, -8388608;
	sub.s32 	%r51, %r48, %r50;
	mov.b32 	%f20, %r51;
	cvt.rn.f32.s32 	%f21, %r50;
	fma.rn.f32 	%f22, %f21, 0f34000000, %f19;
	add.f32 	%f23, %f20, 0fBF800000;
	add.f32 	%f24, %f20, 0f3F800000;
	rcp.approx.ftz.f32 	%f25, %f24;
	add.f32 	%f26, %f23, %f23;
	mul.f32 	%f27, %f26, %f25;
	mul.f32 	%f28, %f27, %f27;
	sub.f32 	%f29, %f23, %f27;
	add.f32 	%f30, %f29, %f29;
	neg.f32 	%f31, %f27;
	fma.rn.f32 	%f32, %f31, %f23, %f30;
	mul.rn.f32 	%f33, %f25, %f32;
	fma.rn.f32 	%f34, %f28, 0f3A2C32E4, 0f3B52E7DB;
	fma.rn.f32 	%f35, %f34, %f28, 0f3C93BB73;
	fma.rn.f32 	%f36, %f35, %f28, 0f3DF6384F;
	mul.rn.f32 	%f37, %f36, %f28;
	fma.rn.f32 	%f38, %f27, 0f3FB8AA3B, %f22;
	sub.f32 	%f39, %f22, %f38;
	fma.rn.f32 	%f40, %f27, 0f3FB8AA3B, %f39;
	fma.rn.f32 	%f41, %f33, 0f3FB8AA3B, %f40;
	fma.rn.f32 	%f42, %f27, 0f32A55E34, %f41;
	mul.f32 	%f43, %f37, 0f40400000;
	fma.rn.f32 	%f44, %f43, %f33, %f42;
	fma.rn.f32 	%f45, %f37, %f27, %f44;
	add.rn.f32 	%f46, %f38, %f45;
	neg.f32 	%f47, %f38;
	add.rn.f32 	%f48, %f46, %f47;
	neg.f32 	%f49, %f48;
	add.rn.f32 	%f50, %f45, %f49;
	mul.rn.f32 	%f51, %f46, %f12;
	neg.f32 	%f52, %f51;
	fma.rn.f32 	%f53, %f46, %f12, %f52;
	fma.rn.f32 	%f54, %f50, %f12, %f53;
	cvt.rni.f32.f32 	%f55, %f51;
	sub.f32 	%f56, %f51, %f55;
	add.f32 	%f57, %f56, %f54;
	fma.rn.f32 	%f58, %f57, 0f391FCB8E, 0f3AAF85ED;
	fma.rn.f32 	%f59, %f58, %f57, 0f3C1D9856;
	fma.rn.f32 	%f60, %f59, %f57, 0f3D6357BB;
	fma.rn.f32 	%f61, %f60, %f57, 0f3E75FDEC;
	fma.rn.f32 	%f62, %f61, %f57, 0f3F317218;
	fma.rn.f32 	%f63, %f62, %f57, 0f3F800000;
	cvt.rzi.s32.f32 	%r52, %f55;
	setp.gt.f32 	%p3, %f55, 0f00000000;
	selp.b32 	%r53, 0, -2097152000, %p3;
	add.s32 	%r54, %r53, 2130706432;
	mov.b32 	%f64, %r54;
	mul.f32 	%f65, %f63, %f64;
	shl.b32 	%r55, %r52, 23;
	sub.s32 	%r56, %r55, %r53;
	mov.b32 	%f66, %r56;
	mul.f32 	%f67, %f65, %f66;
	abs.f32 	%f68, %f51;
	setp.gt.f32 	%p4, %f68, 0f43180000;
	setp.lt.f32 	%p5, %f51, 0f00000000;
	selp.f32 	%f69, 0f00000000, 0f7F800000, %p5;
	selp.f32 	%f5, %f69, %f67, %p4;
	setp.eq.f32 	%p6, %f2, 0f3F800000;
	setp.eq.f32 	%p7, %f12, 0f00000000;
	or.pred  	%p8, %p6, %p7;
	mov.f32 	%f76, 0f3F800000;
	@%p8 bra 	$L__BB106_10;
	setp.num.f32 	%p9, %f4, %f4;
	abs.f32 	%f70, %f12;
	setp.num.f32 	%p10, %f70, %f70;
	and.pred  	%p11, %p9, %p10;
	@%p11 bra 	$L__BB106_5;
	add.rn.f32 	%f76, %f2, %f12;
	bra.uni 	$L__BB106_10;
$L__BB106_5:
	setp.neu.f32 	%p12, %f2, 0f00000000;
	setp.neu.f32 	%p13, %f4, 0f7F800000;
	and.pred  	%p14, %p12, %p13;
	@%p14 bra 	$L__BB106_7;
	setp.neu.f32 	%p21, %f3, 0f3F800000;
	add.f32 	%f75, %f2, %f2;
	mov.b32 	%r57, %f75;
	setp.lt.f32 	%p22, %f12, 0f00000000;
	xor.b32  	%r58, %r57, 2139095040;
	selp.b32 	%r59, %r58, %r57, %p22;
	and.b32  	%r60, %r59, 2147483647;
	selp.b32 	%r61, %r60, %r59, %p21;
	mov.b32 	%f76, %r61;
	bra.uni 	$L__BB106_10;
$L__BB106_7:
	setp.eq.f32 	%p15, %f2, 0fBF800000;
	setp.eq.f32 	%p16, %f70, 0f7F800000;
	and.pred  	%p17, %p15, %p16;
	@%p17 bra 	$L__BB106_10;
	setp.geu.f32 	%p18, %f2, 0f00000000;
	mov.f32 	%f76, %f5;
	@%p18 bra 	$L__BB106_10;
	setp.neu.f32 	%p19, %f3, 0f3F800000;
	neg.f32 	%f72, %f5;
	selp.f32 	%f73, %f5, %f72, %p19;
	cvt.rmi.f32.f32 	%f74, %f12;
	setp.neu.f32 	%p20, %f12, %f74;
	selp.f32 	%f76, 0f7FFFFFFF, %f73, %p20;
$L__BB106_10:
	mul.wide.s32 	%rd11, %r66, 4;
	add.s64 	%rd12, %rd3, %rd11;
	st.global.f32 	[%rd12], %f76;
	add.s32 	%r66, %r66, %r3;
	setp.lt.s32 	%p23, %r66, %r21;
	@%p23 bra 	$L__BB106_2;
$L__BB106_11:
	ret;

}
	// .globl	_Z13_rpow_64_16_5PdS_S_iiiiiiiiiiiiiiii
.visible .entry _Z13_rpow_64_16_5PdS_S_iiiiiiiiiiiiiiii(
	.param .u64 .ptr .align 1 _Z13_rpow_64_16_5PdS_S_iiiiiiiiiiiiiiii_param_0,
	.param .u64 .ptr .align 1 _Z13_rpow_64_16_5PdS_S_iiiiiiiiiiiiiiii_param_1,
	.param .u64 .ptr .align 1 _Z13_rpow_64_16_5PdS_S_iiiiiiiiiiiiiiii_param_2,
	.param .u32 _Z13_rpow_64_16_5PdS_S_iiiiiiiiiiiiiiii_param_3,
	.param .u32 _Z13_rpow_64_16_5PdS_S_iiiiiiiiiiiiiiii_param_4,
	.param .u32 _Z13_rpow_64_16_5PdS_S_iiiiiiiiiiiiiiii_param_5,
	.param .u32 _Z13_rpow_64_16_5PdS_S_iiiiiiiiiiiiiiii_param_6,
	.param .u32 _Z13_rpow_64_16_5PdS_S_iiiiiiiiiiiiiiii_param_7,
	.param .u32 _Z13_rpow_64_16_5PdS_S_iiiiiiiiiiiiiiii_param_8,
	.param .u32 _Z13_rpow_64_16_5PdS_S_iiiiiiiiiiiiiiii_param_9,
	.param .u32 _Z13_rpow_64_16_5PdS_S_iiiiiiiiiiiiiiii_param_10,
	.param .u32 _Z13_rpow_64_16_5PdS_S_iiiiiiiiiiiiiiii_param_11,
	.param .u32 _Z13_rpow_64_16_5PdS_S_iiiiiiiiiiiiiiii_param_12,
	.param .u32 _Z13_rpow_64_16_5PdS_S_iiiiiiiiiiiiiiii_param_13,
	.param .u32 _Z13_rpow_64_16_5PdS_S_iiiiiiiiiiiiiiii_param_14,
	.param .u32 _Z13_rpow_64_16_5PdS_S_iiiiiiiiiiiiiiii_param_15,
	.param .u32 _Z13_rpow_64_16_5PdS_S_iiiiiiiiiiiiiiii_param_16,
	.param .u32 _Z13_rpow_64_16_5PdS_S_iiiiiiiiiiiiiiii_param_17,
	.param .u32 _Z13_rpow_64_16_5PdS_S_iiiiiiiiiiiiiiii_param_18
)
{
	.reg .pred 	%p<27>;
	.reg .b32 	%r<78>;
	.reg .b64 	%rd<15>;
	.reg .b64 	%fd<26>;

	ld.param.u64 	%rd5, [_Z13_rpow_64_16_5PdS_S_iiiiiiiiiiiiiiii_param_0];
	ld.param.u64 	%rd6, [_Z13_rpow_64_16_5PdS_S_iiiiiiiiiiiiiiii_param_1];
	ld.param.u64 	%rd7, [_Z13_rpow_64_16_5PdS_S_iiiiiiiiiiiiiiii_param_2];
	ld.param.u32 	%r9, [_Z13_rpow_64_16_5PdS_S_iiiiiiiiiiiiiiii_param_4];
	ld.param.u32 	%r11, [_Z13_rpow_64_16_5PdS_S_iiiiiiiiiiiiiiii_param_6];
	ld.param.u32 	%r12, [_Z13_rpow_64_16_5PdS_S_iiiiiiiiiiiiiiii_param_7];
	ld.param.u32 	%r15, [_Z13_rpow_64_16_5PdS_S_iiiiiiiiiiiiiiii_param_10];
	ld.param.u32 	%r16, [_Z13_rpow_64_16_5PdS_S_iiiiiiiiiiiiiiii_param_11];
	ld.param.u32 	%r17, [_Z13_rpow_64_16_5PdS_S_iiiiiiiiiiiiiiii_param_12];
	ld.param.u32 	%r18, [_Z13_rpow_64_16_5PdS_S_iiiiiiiiiiiiiiii_param_13];
	ld.param.u32 	%r19, [_Z13_rpow_64_16_5PdS_S_iiiiiiiiiiiiiiii_param_14];
	ld.param.u32 	%r20, [_Z13_rpow_64_16_5PdS_S_iiiiiiiiiiiiiiii_param_15];
	ld.param.u32 	%r23, [_Z13_rpow_64_16_5PdS_S_iiiiiiiiiiiiiiii_param_18];
	mov.u32 	%r24, %tid.x;
	mov.u32 	%r25, %ctaid.x;
	mov.u32 	%r1, %ntid.x;
	mad.lo.s32 	%r77, %r25, %r1, %r24;
	setp.ge.s32 	%p4, %r77, %r23;
	@%p4 bra 	$L__BB107_13;
	mov.u32 	%r26, %nctaid.x;
	mul.lo.s32 	%r3, %r1, %r26;
	cvta.to.global.u64 	%rd1, %rd5;
	cvta.to.global.u64 	%rd2, %rd6;
	cvta.to.global.u64 	%rd3, %rd7;
$L__BB107_2:
	ld.param.u32 	%r76, [_Z13_rpow_64_16_5PdS_S_iiiiiiiiiiiiiiii_param_17];
	ld.param.u32 	%r75, [_Z13_rpow_64_16_5PdS_S_iiiiiiiiiiiiiiii_param_16];
	ld.param.u32 	%r74, [_Z13_rpow_64_16_5PdS_S_iiiiiiiiiiiiiiii_param_9];
	ld.param.u32 	%r73, [_Z13_rpow_64_16_5PdS_S_iiiiiiiiiiiiiiii_param_8];
	ld.param.u32 	%r72, [_Z13_rpow_64_16_5PdS_S_iiiiiiiiiiiiiiii_param_5];
	ld.param.u32 	%r71, [_Z13_rpow_64_16_5PdS_S_iiiiiiiiiiiiiiii_param_3];
	div.s32 	%r27, %r77, %r76;
	mul.lo.s32 	%r28, %r27, %r76;
	sub.s32 	%r29, %r77, %r28;
	div.s32 	%r30, %r29, %r75;
	mul.lo.s32 	%r31, %r30, %r75;
	sub.s32 	%r32, %r29, %r31;
	div.s32 	%r33, %r32, %r20;
	mul.lo.s32 	%r34, %r33, %r20;
	sub.s32 	%r35, %r32, %r34;
	div.s32 	%r36, %r35, %r19;
	mul.lo.s32 	%r37, %r36, %r19;
	sub.s32 	%r38, %r35, %r37;
	div.s32 	%r39, %r38, %r18;
	mul.lo.s32 	%r40, %r27, %r12;
	mad.lo.s32 	%r41, %r30, %r11, %r40;
	mad.lo.s32 	%r42, %r33, %r72, %r41;
	mad.lo.s32 	%r43, %r36, %r9, %r42;
	mad.lo.s32 	%r44, %r39, %r71, %r43;
	mul.lo.s32 	%r45, %r27, %r17;
	mad.lo.s32 	%r46, %r30, %r16, %r45;
	mad.lo.s32 	%r47, %r33, %r15, %r46;
	mad.lo.s32 	%r48, %r36, %r74, %r47;
	mad.lo.s32 	%r49, %r39, %r73, %r48;
	mul.wide.s32 	%rd8, %r44, 8;
	add.s64 	%rd9, %rd1, %rd8;
	ld.global.f64 	%fd1, [%rd9];
	mul.wide.s32 	%rd10, %r49, 8;
	add.s64 	%rd11, %rd2, %rd10;
	ld.global.f64 	%fd2, [%rd11];
	{
	.reg .b32 %temp; 
	mov.b64 	{%temp, %r5}, %fd2;
	}
	{
	.reg .b32 %temp; 
	mov.b64 	{%temp, %r6}, %fd1;
	}
	shr.u32 	%r50, %r6, 20;
	and.b32  	%r51, %r50, 2047;
	add.s32 	%r52, %r51, -1012;
	mov.b64 	%rd12, %fd1;
	shl.b64 	%rd4, %rd12, %r52;
	setp.eq.s64 	%p3, %rd4, -9223372036854775808;
	abs.f64 	%fd3, %fd2;
	setp.neu.f64 	%p5, %fd2, 0d0000000000000000;
	@%p5 bra 	$L__BB107_4;
	setp.eq.s64 	%p8, %rd4, -9223372036854775808;
	abs.f64 	%fd19, %fd1;
	setp.neu.f64 	%p9, %fd19, 0d3FE0000000000000;
	and.pred  	%p3, %p9, %p8;
	selp.b32 	%r53, %r5, 0, %p3;
	setp.lt.s32 	%p10, %r6, 0;
	or.b32  	%r54, %r53, 2146435072;
	selp.b32 	%r55, %r54, %r53, %p10;
	mov.b32 	%r56, 0;
	mov.b64 	%fd25, {%r56, %r55};
	bra.uni 	$L__BB107_5;
$L__BB107_4:
	{ // callseq 5, 0
	.param .b64 param0;
	st.param.f64 	[param0], %fd3;
	.param .b64 param1;
	st.param.f64 	[param1], %fd1;
	.param .b64 retval0;
	call.uni (retval0), 
	__internal_accurate_pow, 
	(
	param0, 
	param1
	);
	ld.param.f64 	%fd11, [retval0];
	} // callseq 5
	setp.lt.s32 	%p6, %r5, 0;
	cvt.rzi.f64.f64 	%fd13, %fd1;
	setp.neu.f64 	%p7, %fd1, %fd13;
	neg.f64 	%fd15, %fd11;
	selp.f64 	%fd16, %fd15, %fd11, %p3;
	selp.f64 	%fd17, %fd16, %fd11, %p6;
	selp.f64 	%fd18, 0dFFF8000000000000, %fd17, %p7;
	selp.f64 	%fd25, %fd18, %fd17, %p6;
$L__BB107_5:
	add.f64 	%fd20, %fd1, %fd2;
	{
	.reg .b32 %temp; 
	mov.b64 	{%temp, %r57}, %fd20;
	}
	and.b32  	%r58, %r57, 2146435072;
	setp.ne.s32 	%p11, %r58, 2146435072;
	@%p11 bra 	$L__BB107_12;
	setp.num.f64 	%p12, %fd2, %fd2;
	setp.num.f64 	%p13, %fd1, %fd1;
	and.pred  	%p14, %p12, %p13;
	@%p14 bra 	$L__BB107_8;
	add.rn.f64 	%fd25, %fd2, %fd1;
	bra.uni 	$L__BB107_12;
$L__BB107_8:
	abs.f64 	%fd21, %fd1;
	setp.neu.f64 	%p15, %fd21, 0d7FF0000000000000;
	@%p15 bra 	$L__BB107_10;
	setp.gt.f64 	%p20, %fd3, 0d3FF0000000000000;
	selp.b32 	%r66, 2146435072, 0, %p20;
	setp.lt.s32 	%p21, %r6, 0;
	xor.b32  	%r67, %r66, 2146435072;
	selp.b32 	%r68, %r67, %r66, %p21;
	setp.eq.f64 	%p22, %fd2, 0dBFF0000000000000;
	selp.b32 	%r69, 1072693248, %r68, %p22;
	mov.b32 	%r70, 0;
	mov.b64 	%fd25, {%r70, %r69};
	bra.uni 	$L__BB107_12;
$L__BB107_10:
	setp.neu.f64 	%p16, %fd3, 0d7FF0000000000000;
	@%p16 bra 	$L__BB107_12;
	setp.lt.s32 	%p17, %r5, 0;
	setp.lt.s32 	%p18, %r6, 0;
	selp.b32 	%r59, 0, 2146435072, %p18;
	and.b32  	%r60, %r6, 2147483647;
	setp.ne.s32 	%p19, %r60, 1071644672;
	or.b32  	%r61, %r59, -2147483648;
	selp.b32 	%r62, %r61, %r59, %p19;
	selp.b32 	%r63, %r62, %r59, %p3;
	selp.b32 	%r64, %r63, %r59, %p17;
	mov.b32 	%r65, 0;
	mov.b64 	%fd25, {%r65, %r64};
$L__BB107_12:
	setp.eq.f64 	%p23, %fd2, 0d3FF0000000000000;
	setp.eq.f64 	%p24, %fd1, 0d0000000000000000;
	selp.f64 	%fd22, 0d3FF0000000000000, %fd25, %p24;
	selp.f64 	%fd23, 0d3FF0000000000000, %fd22, %p23;
	mul.wide.s32 	%rd13, %r77, 8;
	add.s64 	%rd14, %rd3, %rd13;
	st.global.f64 	[%rd14], %fd23;
	add.s32 	%r77, %r77, %r3;
	setp.lt.s32 	%p25, %r77, %r23;
	@%p25 bra 	$L__BB107_2;
$L__BB107_13:
	ret;

}
.func  (.param .b64 func_retval0) __internal_accurate_pow(
	.param .b64 __internal_accurate_pow_param_0,
	.param .b64 __internal_accurate_pow_param_1
)
{
	.reg .pred 	%p<8>;
	.reg .b32 	%r<49>;
	.reg .b32 	%f<3>;
	.reg .b64 	%fd<109>;

	ld.param.f64 	%fd10, [__internal_accurate_pow_param_0];
	ld.param.f64 	%fd11, [__internal_accurate_pow_param_1];
	{
	.reg .b32 %temp; 
	mov.b64 	{%temp, %r46}, %fd10;
	}
	{
	.reg .b32 %temp; 
	mov.b64 	{%r45, %temp}, %fd10;
	}
	shr.u32 	%r47, %r46, 20;
	setp.gt.u32 	%p1, %r46, 1048575;
	@%p1 bra 	$L__BB108_2;
	mul.f64 	%fd12, %fd10, 0d4350000000000000;
	{
	.reg .b32 %temp; 
	mov.b64 	{%temp, %r46}, %fd12;
	}
	{
	.reg .b32 %temp; 
	mov.b64 	{%r45, %temp}, %fd12;
	}
	shr.u32 	%r16, %r46, 20;
	add.s32 	%r47, %r16, -54;
$L__BB108_2:
	add.s32 	%r48, %r47, -1023;
	and.b32  	%r17, %r46, -2146435073;
	or.b32  	%r18, %r17, 1072693248;
	mov.b64 	%fd107, {%r45, %r18};
	setp.lt.u32 	%p2, %r18, 1073127583;
	@%p2 bra 	$L__BB108_4;
	{
	.reg .b32 %temp; 
	mov.b64 	{%r19, %temp}, %fd107;
	}
	{
	.reg .b32 %temp; 
	mov.b64 	{%temp, %r20}, %fd107;
	}
	add.s32 	%r21, %r20, -1048576;
	mov.b64 	%fd107, {%r19, %r21};
	add.s32 	%r48, %r47, -1022;
$L__BB108_4:
	add.f64 	%fd13, %fd107, 0dBFF0000000000000;
	add.f64 	%fd14, %fd107, 0d3FF0000000000000;
	rcp.approx.ftz.f64 	%fd15, %fd14;
	neg.f64 	%fd16, %fd14;
	fma.rn.f64 	%fd17, %fd16, %fd15, 0d3FF0000000000000;
	fma.rn.f64 	%fd18, %fd17, %fd17, %fd17;
	fma.rn.f64 	%fd19, %fd18, %fd15, %fd15;
	mul.f64 	%fd20, %fd13, %fd19;
	fma.rn.f64 	%fd21, %fd13, %fd19, %fd20;
	mul.f64 	%fd22, %fd21, %fd21;
	fma.rn.f64 	%fd23, %fd22, 0d3EB0F5FF7D2CAFE2, 0d3ED0F5D241AD3B5A;
	fma.rn.f64 	%fd24, %fd23, %fd22, 0d3EF3B20A75488A3F;
	fma.rn.f64 	%fd25, %fd24, %fd22, 0d3F1745CDE4FAECD5;
	fma.rn.f64 	%fd26, %fd25, %fd22, 0d3F3C71C7258A578B;
	fma.rn.f64 	%fd27, %fd26, %fd22, 0d3F6249249242B910;
	fma.rn.f64 	%fd28, %fd27, %fd22, 0d3F89999999999DFB;
	sub.f64 	%fd29, %fd13, %fd21;
	add.f64 	%fd30, %fd29, %fd29;
	neg.f64 	%fd31, %fd21;
	fma.rn.f64 	%fd32, %fd31, %fd13, %fd30;
	mul.f64 	%fd33, %fd19, %fd32;
	fma.rn.f64 	%fd34, %fd22, %fd28, 0d3FB5555555555555;
	mov.f64 	%fd35, 0d3FB5555555555555;
	sub.f64 	%fd36, %fd35, %fd34;
	fma.rn.f64 	%fd37, %fd22, %fd28, %fd36;
	add.f64 	%fd38, %fd37, 0dBC46A4CB00B9E7B0;
	add.f64 	%fd39, %fd34, %fd38;
	sub.f64 	%fd40, %fd34, %fd39;
	add.f64 	%fd41, %fd38, %fd40;
	mul.rn.f64 	%fd42, %fd21, %fd21;
	neg.f64 	%fd43, %fd42;
	fma.rn.f64 	%fd44, %fd21, %fd21, %fd43;
	{
	.reg .b32 %temp; 
	mov.b64 	{%r22, %temp}, %fd33;
	}
	{
	.reg .b32 %temp; 
	mov.b64 	{%temp, %r23}, %fd33;
	}
	add.s32 	%r24, %r23, 1048576;
	mov.b64 	%fd45, {%r22, %r24};
	fma.rn.f64 	%fd46, %fd21, %fd45, %fd44;
	mul.rn.f64 	%fd47, %fd42, %fd21;
	neg.f64 	%fd48, %fd47;
	fma.rn.f64 	%fd49, %fd42, %fd21, %fd48;
	fma.rn.f64 	%fd50, %fd42, %fd33, %fd49;
	fma.rn.f64 	%fd51, %fd46, %fd21, %fd50;
	mul.rn.f64 	%fd52, %fd39, %fd47;
	neg.f64 	%fd53, %fd52;
	fma.rn.f64 	%fd54, %fd39, %fd47, %fd53;
	fma.rn.f64 	%fd55, %fd39, %fd51, %fd54;
	fma.rn.f64 	%fd56, %fd41, %fd47, %fd55;
	add.f64 	%fd57, %fd52, %fd56;
	sub.f64 	%fd58, %fd52, %fd57;
	add.f64 	%fd59, %fd56, %fd58;
	add.f64 	%fd60, %fd21, %fd57;
	sub.f64 	%fd61, %fd21, %fd60;
	add.f64 	%fd62, %fd57, %fd61;
	add.f64 	%fd63, %fd59, %fd62;
	add.f64 	%fd64, %fd33, %fd63;
	add.f64 	%fd65, %fd60, %fd64;
	sub.f64 	%fd66, %fd60, %fd65;
	add.f64 	%fd67, %fd64, %fd66;
	xor.b32  	%r25, %r48, -2147483648;
	mov.b32 	%r26, 1127219200;
	mov.b64 	%fd68, {%r25, %r26};
	mov.b32 	%r27, -2147483648;
	mov.b64 	%fd69, {%r27, %r26};
	sub.f64 	%fd70, %fd68, %fd69;
	fma.rn.f64 	%fd71, %fd70, 0d3FE62E42FEFA39EF, %fd65;
	fma.rn.f64 	%fd72, %fd70, 0dBFE62E42FEFA39EF, %fd71;
	sub.f64 	%fd73, %fd72, %fd65;
	sub.f64 	%fd74, %fd67, %fd73;
	fma.rn.f64 	%fd75, %fd70, 0d3C7ABC9E3B39803F, %fd74;
	add.f64 	%fd76, %fd71, %fd75;
	sub.f64 	%fd77, %fd71, %fd76;
	add.f64 	%fd78, %fd75, %fd77;
	{
	.reg .b32 %temp; 
	mov.b64 	{%temp, %r28}, %fd11;
	}
	{
	.reg .b32 %temp; 
	mov.b64 	{%r29, %temp}, %fd11;
	}
	shl.b32 	%r30, %r28, 1;
	setp.gt.u32 	%p3, %r30, -33554433;
	and.b32  	%r31, %r28, -15728641;
	selp.b32 	%r32, %r31, %r28, %p3;
	mov.b64 	%fd79, {%r29, %r32};
	mul.rn.f64 	%fd80, %fd76, %fd79;
	neg.f64 	%fd81, %fd80;
	fma.rn.f64 	%fd82, %fd76, %fd79, %fd81;
	fma.rn.f64 	%fd83, %fd78, %fd79, %fd82;
	add.f64 	%fd4, %fd80, %fd83;
	sub.f64 	%fd84, %fd80, %fd4;
	add.f64 	%fd5, %fd83, %fd84;
	fma.rn.f64 	%fd85, %fd4, 0d3FF71547652B82FE, 0d4338000000000000;
	{
	.reg .b32 %temp; 
	mov.b64 	{%r13, %temp}, %fd85;
	}
	mov.f64 	%fd86, 0dC338000000000000;
	add.rn.f64 	%fd87, %fd85, %fd86;
	fma.rn.f64 	%fd88, %fd87, 0dBFE62E42FEFA39EF, %fd4;
	fma.rn.f64 	%fd89, %fd87, 0dBC7ABC9E3B39803F, %fd88;
	fma.rn.f64 	%fd90, %fd89, 0d3E5ADE1569CE2BDF, 0d3E928AF3FCA213EA;
	fma.rn.f64 	%fd91, %fd90, %fd89, 0d3EC71DEE62401315;
	fma.rn.f64 	%fd92, %fd91, %fd89, 0d3EFA01997C89EB71;
	fma.rn.f64 	%fd93, %fd92, %fd89, 0d3F2A01A014761F65;
	fma.rn.f64 	%fd94, %fd93, %fd89, 0d3F56C16C1852B7AF;
	fma.rn.f64 	%fd95, %fd94, %fd89, 0d3F81111111122322;
	fma.rn.f64 	%fd96, %fd95, %fd89, 0d3FA55555555502A1;
	fma.rn.f64 	%fd97, %fd96, %fd89, 0d3FC5555555555511;
	fma.rn.f64 	%fd98, %fd97, %fd89, 0d3FE000000000000B;
	fma.rn.f64 	%fd99, %fd98, %fd89, 0d3FF0000000000000;
	fma.rn.f64 	%fd100, %fd99, %fd89, 0d3FF0000000000000;
	{
	.reg .b32 %temp; 
	mov.b64 	{%r14, %temp}, %fd100;
	}
	{
	.reg .b32 %temp; 
	mov.b64 	{%temp, %r15}, %fd100;
	}
	shl.b32 	%r33, %r13, 20;
	add.s32 	%r34, %r33, %r15;
	mov.b64 	%fd108, {%r14, %r34};
	{
	.reg .b32 %temp; 
	mov.b64 	{%temp, %r35}, %fd4;
	}
	mov.b32 	%f2, %r35;
	abs.f32 	%f1, %f2;
	setp.lt.f32 	%p4, %f1, 0f4086232B;
	@%p4 bra 	$L__BB108_7;
	setp.lt.f64 	%p5, %fd4, 0d0000000000000000;
	add.f64 	%fd101, %fd4, 0d7FF0000000000000;
	selp.f64 	%fd108, 0d0000000000000000, %fd101, %p5;
	setp.geu.f32 	%p6, %f1, 0f40874800;
	@%p6 bra 	$L__BB108_7;
	shr.u32 	%r36, %r13, 31;
	add.s32 	%r37, %r13, %r36;
	shr.s32 	%r38, %r37, 1;
	shl.b32 	%r39, %r38, 20;
	add.s32 	%r40, %r15, %r39;
	mov.b64 	%fd102, {%r14, %r40};
	sub.s32 	%r41, %r13, %r38;
	shl.b32 	%r42, %r41, 20;
	add.s32 	%r43, %r42, 1072693248;
	mov.b32 	%r44, 0;
	mov.b64 	%fd103, {%r44, %r43};
	mul.f64 	%fd108, %fd103, %fd102;
$L__BB108_7:
	abs.f64 	%fd104, %fd108;
	setp.eq.f64 	%p7, %fd104, 0d7FF0000000000000;
	fma.rn.f64 	%fd105, %fd108, %fd5, %fd108;
	selp.f64 	%fd106, %fd108, %fd105, %p7;
	st.param.f64 	[func_retval0], %fd106;
	ret;

}


// ===== COMPILED SASS (sm_100) =====

	.target	sm_100

	.elftype	@"ET_EXEC"


//--------------------- .note.nv.tkinfo           --------------------------
	.section	.note.nv.tkinfo,"",@"SHT_NOTE"
	.sectionflags	@"SHF_NOTE_NV_TKINFO"
	.tkinfo
        /*0018*/ 	.word	0x00000002
        /*0030*/ 	.string	""
        /*0030*/ 	.string	"ptxas"
        /*0030*/ 	.string	"Cuda compilation tools, release 13.0, V13.0.88"
        /*0030*/ 	.string	"Build cuda_13.0.r13.0/compiler.36424714_0"
        /*0030*/ 	.string	"-arch sm_100 -m 64 "



//--------------------- .note.nv.cuinfo           --------------------------
	.section	.note.nv.cuinfo,"",@"SHT_NOTE"
	.sectionflags	@"SHF_NOTE_NV_CUINFO"
        /*0018*/ 	.short	0x0002
        /*001a*/ 	.short	0x0064
        /*001c*/ 	.short	0x0082
	.zero		2


//--------------------- .nv.info                  --------------------------
	.section	.nv.info,"",@"SHT_CUDA_INFO"
	.align	4


	//----- nvinfo : EIATTR_REGCOUNT
	.align		4
        /*0000*/ 	.byte	0x04, 0x2f
        /*0002*/ 	.short	(.L_1 - .L_0)
	.align		4
.L_0:
        /*0004*/ 	.word	index@(_Z12_add_32_16_3PfS_S_iiiiiiiiii)
        /*0008*/ 	.word	0x0000001a


	//----- nvinfo : EIATTR_FRAME_SIZE
	.align		4
.L_1:
        /*000c*/ 	.byte	0x04, 0x11
        /*000e*/ 	.short	(.L_3 - .L_2)
	.align		4
.L_2:
        /*0010*/ 	.word	index@(_Z12_add_32_16_3PfS_S_iiiiiiiiii)
        /*0014*/ 	.word	0x00000000


	//----- nvinfo : EIATTR_REGCOUNT
	.align		4
.L_3:
        /*0018*/ 	.byte	0x04, 0x2f
        /*001a*/ 	.short	(.L_5 - .L_4)
	.align		4
.L_4:
        /*001c*/ 	.word	index@(_Z12_add_64_16_3PdS_S_iiiiiiiiii)
        /*0020*/ 	.word	0x0000001a


	//----- nvinfo : EIATTR_FRAME_SIZE
	.align		4
.L_5:
        /*0024*/ 	.byte	0x04, 0x11
        /*0026*/ 	.short	(.L_7 - .L_6)
	.align		4
.L_6:
        /*0028*/ 	.word	index@(_Z12_add_64_16_3PdS_S_iiiiiiiiii)
        /*002c*/ 	.word	0x00000000


	//----- nvinfo : EIATTR_REGCOUNT
	.align		4
.L_7:
        /*0030*/ 	.byte	0x04, 0x2f
        /*0032*/ 	.short	(.L_9 - .L_8)
	.align		4
.L_8:
        /*0034*/ 	.word	index@(_Z12_add_32_16_4PfS_S_iiiiiiiiiiiii)
        /*0038*/ 	.word	0x0000001d


	//----- nvinfo : EIATTR_FRAME_SIZE
	.align		4
.L_9:
        /*003c*/ 	.byte	0x04, 0x11
        /*003e*/ 	.short	(.L_11 - .L_10)
	.align		4
.L_10:
        /*0040*/ 	.word	index@(_Z12_add_32_16_4PfS_S_iiiiiiiiiiiii)
        /*0044*/ 	.word	0x00000000


	//----- nvinfo : EIATTR_REGCOUNT
	.align		4
.L_11:
        /*0048*/ 	.byte	0x04, 0x2f
        /*004a*/ 	.short	(.L_13 - .L_12)
	.align		4
.L_12:
        /*004c*/ 	.word	index@(_Z12_add_64_16_4PdS_S_iiiiiiiiiiiii)
        /*0050*/ 	.word	0x0000001d


	//----- nvinfo : EIATTR_FRAME_SIZE
	.align		4
.L_13:
        /*0054*/ 	.byte	0x04, 0x11
        /*0056*/ 	.short	(.L_15 - .L_14)
	.align		4
.L_14:
        /*0058*/ 	.word	index@(_Z12_add_64_16_4PdS_S_iiiiiiiiiiiii)
        /*005c*/ 	.word	0x00000000


	//----- nvinfo : EIATTR_REGCOUNT
	.align		4
.L_15:
        /*0060*/ 	.byte	0x04, 0x2f
        /*0062*/ 	.short	(.L_17 - .L_16)
	.align		4
.L_16:
        /*0064*/ 	.word	index@(_Z12_add_32_16_5PfS_S_iiiiiiiiiiiiiiii)
        /*0068*/ 	.word	0x0000001f


	//----- nvinfo : EIATTR_FRAME_SIZE
	.align		4
.L_17:
        /*006c*/ 	.byte	0x04, 0x11
        /*006e*/ 	.short	(.L_19 - .L_18)
	.align		4
.L_18:
        /*0070*/ 	.word	index@(_Z12_add_32_16_5PfS_S_iiiiiiiiiiiiiiii)
        /*0074*/ 	.word	0x00000000


	//----- nvinfo : EIATTR_REGCOUNT
	.align		4
.L_19:
        /*0078*/ 	.byte	0x04, 0x2f
        /*007a*/ 	.short	(.L_21 - .L_20)
	.align		4
.L_20:
        /*007c*/ 	.word	index@(_Z12_add_64_16_5PdS_S_iiiiiiiiiiiiiiii)
        /*0080*/ 	.word	0x00000020


	//----- nvinfo : EIATTR_FRAME_SIZE
	.align		4
.L_21:
        /*0084*/ 	.byte	0x04, 0x11
        /*0086*/ 	.short	(.L_23 - .L_22)
	.align		4
.L_22:
        /*0088*/ 	.word	index@(_Z12_add_64_16_5PdS_S_iiiiiiiiiiiiiiii)
        /*008c*/ 	.word	0x00000000


	//----- nvinfo : EIATTR_REGCOUNT
	.align		4
.L_23:
        /*0090*/ 	.byte	0x04, 0x2f
        /*0092*/ 	.short	(.L_25 - .L_24)
	.align		4
.L_24:
        /*0094*/ 	.word	index@(_Z12_sub_32_16_3PfS_S_iiiiiiiiii)
        /*0098*/ 	.word	0x0000001a


	//----- nvinfo : EIATTR_FRAME_SIZE
	.align		4
.L_25:
        /*009c*/ 	.byte	0x04, 0x11
        /*009e*/ 	.short	(.L_27 - .L_26)
	.align		4
.L_26:
        /*00a0*/ 	.word	index@(_Z12_sub_32_16_3PfS_S_iiiiiiiiii)
        /*00a4*/ 	.word	0x00000000


	//----- nvinfo : EIATTR_REGCOUNT
	.align		4
.L_27:
        /*00a8*/ 	.byte	0x04, 0x2f
        /*00aa*/ 	.short	(.L_29 - .L_28)
	.align		4
.L_28:
        /*00ac*/ 	.word	index@(_Z12_sub_64_16_3PdS_S_iiiiiiiiii)
        /*00b0*/ 	.word	0x0000001a


	//----- nvinfo : EIATTR_FRAME_SIZE
	.align		4
.L_29:
        /*00b4*/ 	.byte	0x04, 0x11
        /*00b6*/ 	.short	(.L_31 - .L_30)
	.align		4
.L_30:
        /*00b8*/ 	.word	index@(_Z12_sub_64_16_3PdS_S_iiiiiiiiii)
        /*00bc*/ 	.word	0x00000000


	//----- nvinfo : EIATTR_REGCOUNT
	.align		4
.L_31:
        /*00c0*/ 	.byte	0x04, 0x2f
        /*00c2*/ 	.short	(.L_33 - .L_32)
	.align		4
.L_32:
        /*00c4*/ 	.word	index@(_Z12_sub_32_16_4PfS_S_iiiiiiiiiiiii)
        /*00c8*/ 	.word	0x0000001d


	//----- nvinfo : EIATTR_FRAME_SIZE
	.align		4
.L_33:
        /*00cc*/ 	.byte	0x04, 0x11
        /*00ce*/ 	.short	(.L_35 - .L_34)
	.align		4
.L_34:
        /*00d0*/ 	.word	index@(_Z12_sub_32_16_4PfS_S_iiiiiiiiiiiii)
        /*00d4*/ 	.word	0x00000000


	//----- nvinfo : EIATTR_REGCOUNT
	.align		4
.L_35:
        /*00d8*/ 	.byte	0x04, 0x2f
        /*00da*/ 	.short	(.L_37 - .L_36)
	.align		4
.L_36:
        /*00dc*/ 	.word	index@(_Z12_sub_64_16_4PdS_S_iiiiiiiiiiiii)
        /*00e0*/ 	.word	0x0000001d


	//----- nvinfo : EIATTR_FRAME_SIZE
	.align		4
.L_37:
        /*00e4*/ 	.byte	0x04, 0x11
        /*00e6*/ 	.short	(.L_39 - .L_38)
	.align		4
.L_38:
        /*00e8*/ 	.word	index@(_Z12_sub_64_16_4PdS_S_iiiiiiiiiiiii)
        /*00ec*/ 	.word	0x00000000


	//----- nvinfo : EIATTR_REGCOUNT
	.align		4
.L_39:
        /*00f0*/ 	.byte	0x04, 0x2f
        /*00f2*/ 	.short	(.L_41 - .L_40)
	.align		4
.L_40:
        /*00f4*/ 	.word	index@(_Z12_sub_32_16_5PfS_S_iiiiiiiiiiiiiiii)
        /*00f8*/ 	.word	0x0000001f


	//----- nvinfo : EIATTR_FRAME_SIZE
	.align		4
.L_41:
        /*00fc*/ 	.byte	0x04, 0x11
        /*00fe*/ 	.short	(.L_43 - .L_42)
	.align		4
.L_42:
        /*0100*/ 	.word	index@(_Z12_sub_32_16_5PfS_S_iiiiiiiiiiiiiiii)
        /*0104*/ 	.word	0x00000000


	//----- nvinfo : EIATTR_REGCOUNT
	.align		4
.L_43:
        /*0108*/ 	.byte	0x04, 0x2f
        /*010a*/ 	.short	(.L_45 - .L_44)
	.align		4
.L_44:
        /*010c*/ 	.word	index@(_Z12_sub_64_16_5PdS_S_iiiiiiiiiiiiiiii)
        /*0110*/ 	.word	0x00000020


	//----- nvinfo : EIATTR_FRAME_SIZE
	.align		4
.L_45:
        /*0114*/ 	.byte	0x04, 0x11
        /*0116*/ 	.short	(.L_47 - .L_46)
	.align		4
.L_46:
        /*0118*/ 	.word	index@(_Z12_sub_64_16_5PdS_S_iiiiiiiiiiiiiiii)
        /*011c*/ 	.word	0x00000000


	//----- nvinfo : EIATTR_REGCOUNT
	.align		4
.L_47:
        /*0120*/ 	.byte	0x04, 0x2f
        /*0122*/ 	.short	(.L_49 - .L_48)
	.align		4
.L_48:
        /*0124*/ 	.word	index@(_Z12_mul_32_16_3PfS_S_iiiiiiiiii)
        /*0128*/ 	.word	0x0000001a


	//----- nvinfo : EIATTR_FRAME_SIZE
	.align		4
.L_49:
        /*012c*/ 	.byte	0x04, 0x11
        /*012e*/ 	.short	(.L_51 - .L_50)
	.align		4
.L_50:
        /*0130*/ 	.word	index@(_Z12_mul_32_16_3PfS_S_iiiiiiiiii)
        /*0134*/ 	.word	0x00000000


	//----- nvinfo : EIATTR_REGCOUNT
	.align		4
.L_51:
        /*0138*/ 	.byte	0x04, 0x2f
        /*013a*/ 	.short	(.L_53 - .L_52)
	.align		4
.L_52:
        /*013c*/ 	.word	index@(_Z12_mul_64_16_3PdS_S_iiiiiiiiii)
        /*0140*/ 	.word	0x0000001a


	//----- nvinfo : EIATTR_FRAME_SIZE
	.align		4
.L_53:
        /*0144*/ 	.byte	0x04, 0x11
        /*0146*/ 	.short	(.L_55 - .L_54)
	.align		4
.L_54:
        /*0148*/ 	.word	index@(_Z12_mul_64_16_3PdS_S_iiiiiiiiii)
        /*014c*/ 	.word	0x00000000


	//----- nvinfo : EIATTR_REGCOUNT
	.align		4
.L_55:
        /*0150*/ 	.byte	0x04, 0x2f
        /*0152*/ 	.short	(.L_57 - .L_56)
	.align		4
.L_56:
        /*0154*/ 	.word	index@(_Z12_mul_32_16_4PfS_S_iiiiiiiiiiiii)
        /*0158*/ 	.word	0x0000001d


	//----- nvinfo : EIATTR_FRAME_SIZE
	.align		4
.L_57:
        /*015c*/ 	.byte	0x04, 0x11
        /*015e*/ 	.short	(.L_59 - .L_58)
	.align		4
.L_58:
        /*0160*/ 	.word	index@(_Z12_mul_32_16_4PfS_S_iiiiiiiiiiiii)
        /*0164*/ 	.word	0x00000000


	//----- nvinfo : EIATTR_REGCOUNT
	.align		4
.L_59:
        /*0168*/ 	.byte	0x04, 0x2f
        /*016a*/ 	.short	(.L_61 - .L_60)
	.align		4
.L_60:
        /*016c*/ 	.word	index@(_Z12_mul_64_16_4PdS_S_iiiiiiiiiiiii)
        /*0170*/ 	.word	0x0000001d


	//----- nvinfo : EIATTR_FRAME_SIZE
	.align		4
.L_61:
        /*0174*/ 	.byte	0x04, 0x11
        /*0176*/ 	.short	(.L_63 - .L_62)
	.align		4
.L_62:
        /*0178*/ 	.word	index@(_Z12_mul_64_16_4PdS_S_iiiiiiiiiiiii)
        /*017c*/ 	.word	0x00000000


	//----- nvinfo : EIATTR_REGCOUNT
	.align		4
.L_63:
        /*0180*/ 	.byte	0x04, 0x2f
        /*0182*/ 	.short	(.L_65 - .L_64)
	.align		4
.L_64:
        /*0184*/ 	.word	index@(_Z12_mul_32_16_5PfS_S_iiiiiiiiiiiiiiii)
        /*0188*/ 	.word	0x0000001f


	//----- nvinfo : EIATTR_FRAME_SIZE
	.align		4
.L_65:
        /*018c*/ 	.byte	0x04, 0x11
        /*018e*/ 	.short	(.L_67 - .L_66)
	.align		4
.L_66:
        /*0190*/ 	.word	index@(_Z12_mul_32_16_5PfS_S_iiiiiiiiiiiiiiii)
        /*0194*/ 	.word	0x00000000


	//----- nvinfo : EIATTR_REGCOUNT
	.align		4
.L_67:
        /*0198*/ 	.byte	0x04, 0x2f
        /*019a*/ 	.short	(.L_69 - .L_68)
	.align		4
.L_68:
        /*019c*/ 	.word	index@(_Z12_mul_64_16_5PdS_S_iiiiiiiiiiiiiiii)
        /*01a0*/ 	.word	0x00000020


	//----- nvinfo : EIATTR_FRAME_SIZE
	.align		4
.L_69:
        /*01a4*/ 	.byte	0x04, 0x11
        /*01a6*/ 	.short	(.L_71 - .L_70)
	.align		4
.L_70:
        /*01a8*/ 	.word	index@(_Z12_mul_64_16_5PdS_S_iiiiiiiiiiiiiiii)
        /*01ac*/ 	.word	0x00000000


	//----- nvinfo : EIATTR_REGCOUNT
	.align		4
.L_71:
        /*01b0*/ 	.byte	0x04, 0x2f
        /*01b2*/ 	.short	(.L_73 - .L_72)
	.align		4
.L_72:
        /*01b4*/ 	.word	index@(_Z12_div_32_16_3PfS_S_iiiiiiiiii)
        /*01b8*/ 	.word	0x00000018


	//----- nvinfo : EIATTR_FRAME_SIZE
	.align		4
.L_73:
        /*01bc*/ 	.byte	0x04, 0x11
        /*01be*/ 	.short	(.L_75 - .L_74)
	.align		4
.L_74:
        /*01c0*/ 	.word	index@($__internal_5_$__cuda_sm3x_div_rn_noftz_f32_slowpath)
        /*01c4*/ 	.word	0x00000000


	//----- nvinfo : EIATTR_FRAME_SIZE
	.align		4
.L_75:
        /*01c8*/ 	.byte	0x04, 0x11
        /*01ca*/ 	.short	(.L_77 - .L_76)
	.align		4
.L_76:
        /*01cc*/ 	.word	index@(_Z12_div_32_16_3PfS_S_iiiiiiiiii)
        /*01d0*/ 	.word	0x00000000


	//----- nvinfo : EIATTR_REGCOUNT
	.align		4
.L_77:
        /*01d4*/ 	.byte	0x04, 0x2f
        /*01d6*/ 	.short	(.L_79 - .L_78)
	.align		4
.L_78:
        /*01d8*/ 	.word	index@(_Z12_div_64_16_3PdS_S_iiiiiiiiii)
        /*01dc*/ 	.word	0x00000020


	//----- nvinfo : EIATTR_FRAME_SIZE
	.align		4
.L_79:
        /*01e0*/ 	.byte	0x04, 0x11
        /*01e2*/ 	.short	(.L_81 - .L_80)
	.align		4
.L_80:
        /*01e4*/ 	.word	index@($__internal_4_$__cuda_sm20_div_rn_f64_full)
        /*01e8*/ 	.word	0x00000000


	//----- nvinfo : EIATTR_FRAME_SIZE
	.align		4
.L_81:
        /*01ec*/ 	.byte	0x04, 0x11
        /*01ee*/ 	.short	(.L_83 - .L_82)
	.align		4
.L_82:
        /*01f0*/ 	.word	index@(_Z12_div_64_16_3PdS_S_iiiiiiiiii)
        /*01f4*/ 	.word	0x00000000


	//----- nvinfo : EIATTR_REGCOUNT
	.align		4
.L_83:
        /*01f8*/ 	.byte	0x04, 0x2f
        /*01fa*/ 	.short	(.L_85 - .L_84)
	.align		4
.L_84:
        /*01fc*/ 	.word	index@(_Z12_div_32_16_4PfS_S_iiiiiiiiiiiii)
        /*0200*/ 	.word	0x00000019


	//----- nvinfo : EIATTR_FRAME_SIZE
	.align		4
.L_85:
        /*0204*/ 	.byte	0x04, 0x11
        /*0206*/ 	.short	(.L_87 - .L_86)
	.align		4
.L_86:
        /*0208*/ 	.word	index@($__internal_3_$__cuda_sm3x_div_rn_noftz_f32_slowpath)
        /*020c*/ 	.word	0x00000000


	//----- nvinfo : EIATTR_FRAME_SIZE
	.align		4
.L_87:
        /*0210*/ 	.byte	0x04, 0x11
        /*0212*/ 	.short	(.L_89 - .L_88)
	.align		4
.L_88:
        /*0214*/ 	.word	index@(_Z12_div_32_16_4PfS_S_iiiiiiiiiiiii)
        /*0218*/ 	.word	0x00000000


	//----- nvinfo : EIATTR_REGCOUNT
	.align		4
.L_89:
        /*021c*/ 	.byte	0x04, 0x2f
        /*021e*/ 	.short	(.L_91 - .L_90)
	.align		4
.L_90:
        /*0220*/ 	.word	index@(_Z12_div_64_16_4PdS_S_iiiiiiiiiiiii)
        /*0224*/ 	.word	0x00000022


	//----- nvinfo : EIATTR_FRAME_SIZE
	.align		4
.L_91:
        /*0228*/ 	.byte	0x04, 0x11
        /*022a*/ 	.short	(.L_93 - .L_92)
	.align		4
.L_92:
        /*022c*/ 	.word	index@($__internal_2_$__cuda_sm20_div_rn_f64_full)
        /*0230*/ 	.word	0x00000000


	//----- nvinfo : EIATTR_FRAME_SIZE
	.align		4
.L_93:
        /*0234*/ 	.byte	0x04, 0x11
        /*0236*/ 	.short	(.L_95 - .L_94)
	.align		4
.L_94:
        /*0238*/ 	.word	index@(_Z12_div_64_16_4PdS_S_iiiiiiiiiiiii)
        /*023c*/ 	.word	0x00000000


	//----- nvinfo : EIATTR_REGCOUNT
	.align		4
.L_95:
        /*0240*/ 	.byte	0x04, 0x2f
        /*0242*/ 	.short	(.L_97 - .L_96)
	.align		4
.L_96:
        /*0244*/ 	.word	index@(_Z12_div_32_16_5PfS_S_iiiiiiiiiiiiiiii)
        /*0248*/ 	.word	0x0000001b


	//----- nvinfo : EIATTR_FRAME_SIZE
	.align		4
.L_97:
        /*024c*/ 	.byte	0x04, 0x11
        /*024e*/ 	.short	(.L_99 - .L_98)
	.align		4
.L_98:
        /*0250*/ 	.word	index@($__internal_1_$__cuda_sm3x_div_rn_noftz_f32_slowpath)
        /*0254*/ 	.word	0x00000000


	//----- nvinfo : EIATTR_FRAME_SIZE
	.align		4
.L_99:
        /*0258*/ 	.byte	0x04, 0x11
        /*025a*/ 	.short	(.L_101 - .L_100)
	.align		4
.L_100:
        /*025c*/ 	.word	index@(_Z12_div_32_16_5PfS_S_iiiiiiiiiiiiiiii)
        /*0260*/ 	.word	0x00000000


	//----- nvinfo : EIATTR_REGCOUNT
	.align		4
.L_101:
        /*0264*/ 	.byte	0x04, 0x2f
        /*0266*/ 	.short	(.L_103 - .L_102)
	.align		4
.L_102:
        /*0268*/ 	.word	index@(_Z12_div_64_16_5PdS_S_iiiiiiiiiiiiiiii)
        /*026c*/ 	.word	0x00000024


	//----- nvinfo : EIATTR_FRAME_SIZE
	.align		4
.L_103:
        /*0270*/ 	.byte	0x04, 0x11
        /*0272*/ 	.short	(.L_105 - .L_104)
	.align		4
.L_104:
        /*0274*/ 	.word	index@($__internal_0_$__cuda_sm20_div_rn_f64_full)
        /*0278*/ 	.word	0x00000000


	//----- nvinfo : EIATTR_FRAME_SIZE
	.align		4
.L_105:
        /*027c*/ 	.byte	0x04, 0x11
        /*027e*/ 	.short	(.L_107 - .L_106)
	.align		4
.L_106:
        /*0280*/ 	.word	index@(_Z12_div_64_16_5PdS_S_iiiiiiiiiiiiiiii)
        /*0284*/ 	.word	0x00000000


	//----- nvinfo : EIATTR_REGCOUNT
	.align		4
.L_107:
        /*0288*/ 	.byte	0x04, 0x2f
        /*028a*/ 	.short	(.L_109 - .L_108)
	.align		4
.L_108:
        /*028c*/ 	.word	index@(_Z12_pow_32_16_3PfS_S_iiiiiiiiii)
        /*0290*/ 	.word	0x0000001b


	//----- nvinfo : EIATTR_FRAME_SIZE
	.align		4
.L_109:
        /*0294*/ 	.byte	0x04, 0x11
        /*0296*/ 	.short	(.L_111 - .L_110)
	.align		4
.L_110:
        /*0298*/ 	.word	index@(_Z12_pow_32_16_3PfS_S_iiiiiiiiii)
        /*029c*/ 	.word	0x00000000


	//----- nvinfo : EIATTR_REGCOUNT
	.align		4
.L_111:
        /*02a0*/ 	.byte	0x04, 0x2f
        /*02a2*/ 	.short	(.L_113 - .L_112)
	.align		4
.L_112:
        /*02a4*/ 	.word	index@(_Z12_pow_64_16_3PdS_S_iiiiiiiiii)
        /*02a8*/ 	.word	0x00000025


	//----- nvinfo : EIATTR_FRAME_SIZE
	.align		4
.L_113:
        /*02ac*/ 	.byte	0x04, 0x11
        /*02ae*/ 	.short	(.L_115 - .L_114)
	.align		4
.L_114:
        /*02b0*/ 	.word	index@($_Z12_pow_64_16_3PdS_S_iiiiiiiiii$__internal_accurate_pow)
        /*02b4*/ 	.word	0x00000000


	//----- nvinfo : EIATTR_FRAME_SIZE
	.align		4
.L_115:
        /*02b8*/ 	.byte	0x04, 0x11
        /*02ba*/ 	.short	(.L_117 - .L_116)
	.align		4
.L_116:
        /*02bc*/ 	.word	index@(_Z12_pow_64_16_3PdS_S_iiiiiiiiii)
        /*02c0*/ 	.word	0x00000000


	//----- nvinfo : EIATTR_REGCOUNT
	.align		4
.L_117:
        /*02c4*/ 	.byte	0x04, 0x2f
        /*02c6*/ 	.short	(.L_119 - .L_118)
	.align		4
.L_118:
        /*02c8*/ 	.word	index@(_Z12_pow_32_16_4PfS_S_iiiiiiiiiiiii)
        /*02cc*/ 	.word	0x0000001b


	//----- nvinfo : EIATTR_FRAME_SIZE
	.align		4
.L_119:
        /*02d0*/ 	.byte	0x04, 0x11
        /*02d2*/ 	.short	(.L_121 - .L_120)
	.align		4
.L_120:
        /*02d4*/ 	.word	index@(_Z12_pow_32_16_4PfS_S_iiiiiiiiiiiii)
        /*02d8*/ 	.word	0x00000000


	//----- nvinfo : EIATTR_REGCOUNT
	.align		4
.L_121:
        /*02dc*/ 	.byte	0x04, 0x2f
        /*02de*/ 	.short	(.L_123 - .L_122)
	.align		4
.L_122:
        /*02e0*/ 	.word	index@(_Z12_pow_64_16_4PdS_S_iiiiiiiiiiiii)
        /*02e4*/ 	.word	0x00000026


	//----- nvinfo : EIATTR_FRAME_SIZE
	.align		4
.L_123:
        /*02e8*/ 	.byte	0x04, 0x11
        /*02ea*/ 	.short	(.L_125 - .L_124)
	.align		4
.L_124:
        /*02ec*/ 	.word	index@($_Z12_pow_64_16_4PdS_S_iiiiiiiiiiiii$__internal_accurate_pow)
        /*02f0*/ 	.word	0x00000000


	//----- nvinfo : EIATTR_FRAME_SIZE
	.align		4
.L_125:
        /*02f4*/ 	.byte	0x04, 0x11
        /*02f6*/ 	.short	(.L_127 - .L_126)
	.align		4
.L_126:
        /*02f8*/ 	.word	index@(_Z12_pow_64_16_4PdS_S_iiiiiiiiiiiii)
        /*02fc*/ 	.word	0x00000000


	//----- nvinfo : EIATTR_REGCOUNT
	.align		4
.L_127:
        /*0300*/ 	.byte	0x04, 0x2f
        /*0302*/ 	.short	(.L_129 - .L_128)
	.align		4
.L_128:
        /*0304*/ 	.word	index@(_Z12_pow_32_16_5PfS_S_iiiiiiiiiiiiiiii)
        /*0308*/ 	.word	0x0000001c


	//----- nvinfo : EIATTR_FRAME_SIZE
	.align		4
.L_129:
        /*030c*/ 	.byte	0x04, 0x11
        /*030e*/ 	.short	(.L_131 - .L_130)
	.align		4
.L_130:
        /*0310*/ 	.word	index@(_Z12_pow_32_16_5PfS_S_iiiiiiiiiiiiiiii)
        /*0314*/ 	.word	0x00000000


	//----- nvinfo : EIATTR_REGCOUNT
	.align		4
.L_131:
        /*0318*/ 	.byte	0x04, 0x2f
        /*031a*/ 	.short	(.L_133 - .L_132)
	.align		4
.L_132:
        /*031c*/ 	.word	index@(_Z12_pow_64_16_5PdS_S_iiiiiiiiiiiiiiii)
        /*0320*/ 	.word	0x00000028


	//----- nvinfo : EIATTR_FRAME_SIZE
	.align		4
.L_133:
        /*0324*/ 	.byte	0x04, 0x11
        /*0326*/ 	.short	(.L_135 - .L_134)
	.align		4
.L_134:
        /*0328*/ 	.word	index@($_Z12_pow_64_16_5PdS_S_iiiiiiiiiiiiiiii$__internal_accurate_pow)
        /*032c*/ 	.word	0x00000000


	//----- nvinfo : EIATTR_FRAME_SIZE
	.align		4
.L_135:
        /*0330*/ 	.byte	0x04, 0x11
        /*0332*/ 	.short	(.L_137 - .L_136)
	.align		4
.L_136:
        /*0334*/ 	.word	index@(_Z12_pow_64_16_5PdS_S_iiiiiiiiiiiiiiii)
        /*0338*/ 	.word	0x00000000


	//----- nvinfo : EIATTR_REGCOUNT
	.align		4
.L_137:
        /*033c*/ 	.byte	0x04, 0x2f
        /*033e*/ 	.short	(.L_139 - .L_138)
	.align		4
.L_138:
        /*0340*/ 	.word	index@(_Z12_max_32_16_3PfS_S_iiiiiiiiii)
        /*0344*/ 	.word	0x0000001a


	//----- nvinfo : EIATTR_FRAME_SIZE
	.align		4
.L_139:
        /*0348*/ 	.byte	0x04, 0x11
        /*034a*/ 	.short	(.L_141 - .L_140)
	.align		4
.L_140:
        /*034c*/ 	.word	index@(_Z12_max_32_16_3PfS_S_iiiiiiiiii)
        /*0350*/ 	.word	0x00000000


	//----- nvinfo : EIATTR_REGCOUNT
	.align		4
.L_141:
        /*0354*/ 	.byte	0x04, 0x2f
        /*0356*/ 	.short	(.L_143 - .L_142)
	.align		4
.L_142:
        /*0358*/ 	.word	index@(_Z12_max_64_16_3PdS_S_iiiiiiiiii)
        /*035c*/ 	.word	0x0000001a


	//----- nvinfo : EIATTR_FRAME_SIZE
	.align		4
.L_143:
        /*0360*/ 	.byte	0x04, 0x11
        /*0362*/ 	.short	(.L_145 - .L_144)
	.align		4
.L_144:
        /*0364*/ 	.word	index@(_Z12_max_64_16_3PdS_S_iiiiiiiiii)
        /*0368*/ 	.word	0x00000000


	//----- nvinfo : EIATTR_REGCOUNT
	.align		4
.L_145:
        /*036c*/ 	.byte	0x04, 0x2f
        /*036e*/ 	.short	(.L_147 - .L_146)
	.align		4
.L_146:
        /*0370*/ 	.word	index@(_Z12_max_32_16_4PfS_S_iiiiiiiiiiiii)
        /*0374*/ 	.word	0x0000001d


	//----- nvinfo : EIATTR_FRAME_SIZE
	.align		4
.L_147:
        /*0378*/ 	.byte	0x04, 0x11
        /*037a*/ 	.short	(.L_149 - .L_148)
	.align		4
.L_148:
        /*037c*/ 	.word	index@(_Z12_max_32_16_4PfS_S_iiiiiiiiiiiii)
        /*0380*/ 	.word	0x00000000


	//----- nvinfo : EIATTR_REGCOUNT
	.align		4
.L_149:
        /*0384*/ 	.byte	0x04, 0x2f
        /*0386*/ 	.short	(.L_151 - .L_150)
	.align		4
.L_150:
        /*0388*/ 	.word	index@(_Z12_max_64_16_4PdS_S_iiiiiiiiiiiii)
        /*038c*/ 	.word	0x0000001d


	//----- nvinfo : EIATTR_FRAME_SIZE
	.align		4
.L_151:
        /*0390*/ 	.byte	0x04, 0x11
        /*0392*/ 	.short	(.L_153 - .L_152)
	.align		4
.L_152:
        /*0394*/ 	.word	index@(_Z12_max_64_16_4PdS_S_iiiiiiiiiiiii)
        /*0398*/ 	.word	0x00000000


	//----- nvinfo : EIATTR_REGCOUNT
	.align		4
.L_153:
        /*039c*/ 	.byte	0x04, 0x2f
        /*039e*/ 	.short	(.L_155 - .L_154)
	.align		4
.L_154:
        /*03a0*/ 	.word	index@(_Z12_max_32_16_5PfS_S_iiiiiiiiiiiiiiii)
        /*03a4*/ 	.word	0x0000001f


	//----- nvinfo : EIATTR_FRAME_SIZE
	.align		4
.L_155:
        /*03a8*/ 	.byte	0x04, 0x11
        /*03aa*/ 	.short	(.L_157 - .L_156)
	.align		4
.L_156:
        /*03ac*/ 	.word	index@(_Z12_max_32_16_5PfS_S_iiiiiiiiiiiiiiii)
        /*03b0*/ 	.word	0x00000000


	//----- nvinfo : EIATTR_REGCOUNT
	.align		4
.L_157:
        /*03b4*/ 	.byte	0x04, 0x2f
        /*03b6*/ 	.short	(.L_159 - .L_158)
	.align		4
.L_158:
        /*03b8*/ 	.word	index@(_Z12_max_64_16_5PdS_S_iiiiiiiiiiiiiiii)
        /*03bc*/ 	.word	0x00000020


	//----- nvinfo : EIATTR_FRAME_SIZE
	.align		4
.L_159:
        /*03c0*/ 	.byte	0x04, 0x11
        /*03c2*/ 	.short	(.L_161 - .L_160)
	.align		4
.L_160:
        /*03c4*/ 	.word	index@(_Z12_max_64_16_5PdS_S_iiiiiiiiiiiiiiii)
        /*03c8*/ 	.word	0x00000000


	//----- nvinfo : EIATTR_REGCOUNT
	.align		4
.L_161:
        /*03cc*/ 	.byte	0x04, 0x2f
        /*03ce*/ 	.short	(.L_163 - .L_162)
	.align		4
.L_162:
        /*03d0*/ 	.word	index@(_Z12_min_32_16_3PfS_S_iiiiiiiiii)
        /*03d4*/ 	.word	0x0000001a


	//----- nvinfo : EIATTR_FRAME_SIZE
	.align		4
.L_163:
        /*03d8*/ 	.byte	0x04, 0x11
        /*03da*/ 	.short	(.L_165 - .L_164)
	.align		4
.L_164:
        /*03dc*/ 	.word	index@(_Z12_min_32_16_3PfS_S_iiiiiiiiii)
        /*03e0*/ 	.word	0x00000000


	//----- nvinfo : EIATTR_REGCOUNT
	.align		4
.L_165:
        /*03e4*/ 	.byte	0x04, 0x2f
        /*03e6*/ 	.short	(.L_167 - .L_166)
	.align		4
.L_166:
        /*03e8*/ 	.word	index@(_Z12_min_64_16_3PdS_S_iiiiiiiiii)
        /*03ec*/ 	.word	0x0000001a


	//----- nvinfo : EIATTR_FRAME_SIZE
	.align		4
.L_167:
        /*03f0*/ 	.byte	0x04, 0x11
        /*03f2*/ 	.short	(.L_169 - .L_168)
	.align		4
.L_168:
        /*03f4*/ 	.word	index@(_Z12_min_64_16_3PdS_S_iiiiiiiiii)
        /*03f8*/ 	.word	0x00000000


	//----- nvinfo : EIATTR_REGCOUNT
	.align		4
.L_169:
        /*03fc*/ 	.byte	0x04, 0x2f
        /*03fe*/ 	.short	(.L_171 - .L_170)
	.align		4
.L_170:
        /*0400*/ 	.word	index@(_Z12_min_32_16_4PfS_S_iiiiiiiiiiiii)
        /*0404*/ 	.word	0x0000001d


	//----- nvinfo : EIATTR_FRAME_SIZE
	.align		4
.L_171:
        /*0408*/ 	.byte	0x04, 0x11
        /*040a*/ 	.short	(.L_173 - .L_172)
	.align		4
.L_172:
        /*040c*/ 	.word	index@(_Z12_min_32_16_4PfS_S_iiiiiiiiiiiii)
        /*0410*/ 	.word	0x00000000


	//----- nvinfo : EIATTR_REGCOUNT
	.align		4
.L_173:
        /*0414*/ 	.byte	0x04, 0x2f
        /*0416*/ 	.short	(.L_175 - .L_174)
	.align		4
.L_174:
        /*0418*/ 	.word	index@(_Z12_min_64_16_4PdS_S_iiiiiiiiiiiii)
        /*041c*/ 	.word	0x0000001d


	//----- nvinfo : EIATTR_FRAME_SIZE
	.align		4
.L_175:
        /*0420*/ 	.byte	0x04, 0x11
        /*0422*/ 	.short	(.L_177 - .L_176)
	.align		4
.L_176:
        /*0424*/ 	.word	index@(_Z12_min_64_16_4PdS_S_iiiiiiiiiiiii)
        /*0428*/ 	.word	0x00000000


	//----- nvinfo : EIATTR_REGCOUNT
	.align		4
.L_177:
        /*042c*/ 	.byte	0x04, 0x2f
        /*042e*/ 	.short	(.L_179 - .L_178)
	.align		4
.L_178:
        /*0430*/ 	.word	index@(_Z12_min_32_16_5PfS_S_iiiiiiiiiiiiiiii)
        /*0434*/ 	.word	0x0000001f


	//----- nvinfo : EIATTR_FRAME_SIZE
	.align		4
.L_179:
        /*0438*/ 	.byte	0x04, 0x11
        /*043a*/ 	.short	(.L_181 - .L_180)
	.align		4
.L_180:
        /*043c*/ 	.word	index@(_Z12_min_32_16_5PfS_S_iiiiiiiiiiiiiiii)
        /*0440*/ 	.word	0x00000000


	//----- nvinfo : EIATTR_REGCOUNT
	.align		4
.L_181:
        /*0444*/ 	.byte	0x04, 0x2f
        /*0446*/ 	.short	(.L_183 - .L_182)
	.align		4
.L_182:
        /*0448*/ 	.word	index@(_Z12_min_64_16_5PdS_S_iiiiiiiiiiiiiiii)
        /*044c*/ 	.word	0x00000020


	//----- nvinfo : EIATTR_FRAME_SIZE
	.align		4
.L_183:
        /*0450*/ 	.byte	0x04, 0x11
        /*0452*/ 	.short	(.L_185 - .L_184)
	.align		4
.L_184:
        /*0454*/ 	.word	index@(_Z12_min_64_16_5PdS_S_iiiiiiiiiiiiiiii)
        /*0458*/ 	.word	0x00000000


	//----- nvinfo : EIATTR_REGCOUNT
	.align		4
.L_185:
        /*045c*/ 	.byte	0x04, 0x2f
        /*045e*/ 	.short	(.L_187 - .L_186)
	.align		4
.L_186:
        /*0460*/ 	.word	index@(_Z11_eq_32_16_3PfS_S_iiiiiiiiii)
        /*0464*/ 	.word	0x0000001a


	//----- nvinfo : EIATTR_FRAME_SIZE
	.align		4
.L_187:
        /*0468*/ 	.byte	0x04, 0x11
        /*046a*/ 	.short	(.L_189 - .L_188)
	.align		4
.L_188:
        /*046c*/ 	.word	index@(_Z11_eq_32_16_3PfS_S_iiiiiiiiii)
        /*0470*/ 	.word	0x00000000


	//----- nvinfo : EIATTR_REGCOUNT
	.align		4
.L_189:
        /*0474*/ 	.byte	0x04, 0x2f
        /*0476*/ 	.short	(.L_191 - .L_190)
	.align		4
.L_190:
        /*0478*/ 	.word	index@(_Z11_eq_64_16_3PdS_S_iiiiiiiiii)
        /*047c*/ 	.word	0x0000001a


	//----- nvinfo : EIATTR_FRAME_SIZE
	.align		4
.L_191:
        /*0480*/ 	.byte	0x04, 0x11
        /*0482*/ 	.short	(.L_193 - .L_192)
	.align		4
.L_192:
        /*0484*/ 	.word	index@(_Z11_eq_64_16_3PdS_S_iiiiiiiiii)
        /*0488*/ 	.word	0x00000000


	//----- nvinfo : EIATTR_REGCOUNT
	.align		4
.L_193:
        /*048c*/ 	.byte	0x04, 0x2f
        /*048e*/ 	.short	(.L_195 - .L_194)
	.align		4
.L_194:
        /*0490*/ 	.word	index@(_Z11_eq_32_16_4PfS_S_iiiiiiiiiiiii)
        /*0494*/ 	.word	0x0000001d


	//----- nvinfo : EIATTR_FRAME_SIZE
	.align		4
.L_195:
        /*0498*/ 	.byte	0x04, 0x11
        /*049a*/ 	.short	(.L_197 - .L_196)
	.align		4
.L_196:
        /*049c*/ 	.word	index@(_Z11_eq_32_16_4PfS_S_iiiiiiiiiiiii)
        /*04a0*/ 	.word	0x00000000


	//----- nvinfo : EIATTR_REGCOUNT
	.align		4
.L_197:
        /*04a4*/ 	.byte	0x04, 0x2f
        /*04a6*/ 	.short	(.L_199 - .L_198)
	.align		4
.L_198:
        /*04a8*/ 	.word	index@(_Z11_eq_64_16_4PdS_S_iiiiiiiiiiiii)
        /*04ac*/ 	.word	0x0000001d


	//----- nvinfo : EIATTR_FRAME_SIZE
	.align		4
.L_199:
        /*04b0*/ 	.byte	0x04, 0x11
        /*04b2*/ 	.short	(.L_201 - .L_200)
	.align		4
.L_200:
        /*04b4*/ 	.word	index@(_Z11_eq_64_16_4PdS_S_iiiiiiiiiiiii)
        /*04b8*/ 	.word	0x00000000


	//----- nvinfo : EIATTR_REGCOUNT
	.align		4
.L_201:
        /*04bc*/ 	.byte	0x04, 0x2f
        /*04be*/ 	.short	(.L_203 - .L_202)
	.align		4
.L_202:
        /*04c0*/ 	.word	index@(_Z11_eq_32_16_5PfS_S_iiiiiiiiiiiiiiii)
        /*04c4*/ 	.word	0x0000001f


	//----- nvinfo : EIATTR_FRAME_SIZE
	.align		4
.L_203:
        /*04c8*/ 	.byte	0x04, 0x11
        /*04ca*/ 	.short	(.L_205 - .L_204)
	.align		4
.L_204:
        /*04cc*/ 	.word	index@(_Z11_eq_32_16_5PfS_S_iiiiiiiiiiiiiiii)
        /*04d0*/ 	.word	0x00000000


	//----- nvinfo : EIATTR_REGCOUNT
	.align		4
.L_205:
        /*04d4*/ 	.byte	0x04, 0x2f
        /*04d6*/ 	.short	(.L_207 - .L_206)
	.align		4
.L_206:
        /*04d8*/ 	.word	index@(_Z11_eq_64_16_5PdS_S_iiiiiiiiiiiiiiii)
        /*04dc*/ 	.word	0x00000020


	//----- nvinfo : EIATTR_FRAME_SIZE
	.align		4
.L_207:
        /*04e0*/ 	.byte	0x04, 0x11
        /*04e2*/ 	.short	(.L_209 - .L_208)
	.align		4
.L_208:
        /*04e4*/ 	.word	index@(_Z11_eq_64_16_5PdS_S_iiiiiiiiiiiiiiii)
        /*04e8*/ 	.word	0x00000000


	//----- nvinfo : EIATTR_REGCOUNT
	.align		4
.L_209:
        /*04ec*/ 	.byte	0x04, 0x2f
        /*04ee*/ 	.short	(.L_211 - .L_210)
	.align		4
.L_210:
        /*04f0*/ 	.word	index@(_Z11_ne_32_16_3PfS_S_iiiiiiiiii)
        /*04f4*/ 	.word	0x0000001a


	//----- nvinfo : EIATTR_FRAME_SIZE
	.align		4
.L_211:
        /*04f8*/ 	.byte	0x04, 0x11
        /*04fa*/ 	.short	(.L_213 - .L_212)
	.align		4
.L_212:
        /*04fc*/ 	.word	index@(_Z11_ne_32_16_3PfS_S_iiiiiiiiii)
        /*0500*/ 	.word	0x00000000


	//----- nvinfo : EIATTR_REGCOUNT
	.align		4
.L_213:
        /*0504*/ 	.byte	0x04, 0x2f
        /*0506*/ 	.short	(.L_215 - .L_214)
	.align		4
.L_214:
        /*0508*/ 	.word	index@(_Z11_ne_64_16_3PdS_S_iiiiiiiiii)
        /*050c*/ 	.word	0x0000001a


	//----- nvinfo : EIATTR_FRAME_SIZE
	.align		4
.L_215:
        /*0510*/ 	.byte	0x04, 0x11
        /*0512*/ 	.short	(.L_217 - .L_216)
	.align		4
.L_216:
        /*0514*/ 	.word	index@(_Z11_ne_64_16_3PdS_S_iiiiiiiiii)
        /*0518*/ 	.word	0x00000000


	//----- nvinfo : EIATTR_REGCOUNT
	.align		4
.L_217:
        /*051c*/ 	.byte	0x04, 0x2f
        /*051e*/ 	.short	(.L_219 - .L_218)
	.align		4
.L_218:
        /*0520*/ 	.word	index@(_Z11_ne_32_16_4PfS_S_iiiiiiiiiiiii)
        /*0524*/ 	.word	0x0000001d


	//----- nvinfo : EIATTR_FRAME_SIZE
	.align		4
.L_219:
        /*0528*/ 	.byte	0x04, 0x11
        /*052a*/ 	.short	(.L_221 - .L_220)
	.align		4
.L_220:
        /*052c*/ 	.word	index@(_Z11_ne_32_16_4PfS_S_iiiiiiiiiiiii)
        /*0530*/ 	.word	0x00000000


	//----- nvinfo : EIATTR_REGCOUNT
	.align		4
.L_221:
        /*0534*/ 	.byte	0x04, 0x2f
        /*0536*/ 	.short	(.L_223 - .L_222)
	.align		4
.L_222:
        /*0538*/ 	.word	index@(_Z11_ne_64_16_4PdS_S_iiiiiiiiiiiii)
        /*053c*/ 	.word	0x0000001d


	//----- nvinfo : EIATTR_FRAME_SIZE
	.align		4
.L_223:
        /*0540*/ 	.byte	0x04, 0x11
        /*0542*/ 	.short	(.L_225 - .L_224)
	.align		4
.L_224:
        /*0544*/ 	.word	index@(_Z11_ne_64_16_4PdS_S_iiiiiiiiiiiii)
        /*0548*/ 	.word	0x00000000


	//----- nvinfo : EIATTR_REGCOUNT
	.align		4
.L_225:
        /*054c*/ 	.byte	0x04, 0x2f
        /*054e*/ 	.short	(.L_227 - .L_226)
	.align		4
.L_226:
        /*0550*/ 	.word	index@(_Z11_ne_32_16_5PfS_S_iiiiiiiiiiiiiiii)
        /*0554*/ 	.word	0x0000001f


	//----- nvinfo : EIATTR_FRAME_SIZE
	.align		4
.L_227:
        /*0558*/ 	.byte	0x04, 0x11
        /*055a*/ 	.short	(.L_229 - .L_228)
	.align		4
.L_228:
        /*055c*/ 	.word	index@(_Z11_ne_32_16_5PfS_S_iiiiiiiiiiiiiiii)
        /*0560*/ 	.word	0x00000000


	//----- nvinfo : EIATTR_REGCOUNT
	.align		4
.L_229:
        /*0564*/ 	.byte	0x04, 0x2f
        /*0566*/ 	.short	(.L_231 - .L_230)
	.align		4
.L_230:
        /*0568*/ 	.word	index@(_Z11_ne_64_16_5PdS_S_iiiiiiiiiiiiiiii)
        /*056c*/ 	.word	0x00000020


	//----- nvinfo : EIATTR_FRAME_SIZE
	.align		4
.L_231:
        /*0570*/ 	.byte	0x04, 0x11
        /*0572*/ 	.short	(.L_233 - .L_232)
	.align		4
.L_232:
        /*0574*/ 	.word	index@(_Z11_ne_64_16_5PdS_S_iiiiiiiiiiiiiiii)
        /*0578*/ 	.word	0x00000000


	//----- nvinfo : EIATTR_REGCOUNT
	.align		4
.L_233:
        /*057c*/ 	.byte	0x04, 0x2f
        /*057e*/ 	.short	(.L_235 - .L_234)
	.align		4
.L_234:
        /*0580*/ 	.word	index@(_Z11_gt_32_16_3PfS_S_iiiiiiiiii)
        /*0584*/ 	.word	0x0000001a


	//----- nvinfo : EIATTR_FRAME_SIZE
	.align		4
.L_235:
        /*0588*/ 	.byte	0x04, 0x11
        /*058a*/ 	.short	(.L_237 - .L_236)
	.align		4
.L_236:
        /*058c*/ 	.word	index@(_Z11_gt_32_16_3PfS_S_iiiiiiiiii)
        /*0590*/ 	.word	0x00000000


	//----- nvinfo : EIATTR_REGCOUNT
	.align		4
.L_237:
        /*0594*/ 	.byte	0x04, 0x2f
        /*0596*/ 	.short	(.L_239 - .L_238)
	.align		4
.L_238:
        /*0598*/ 	.word	index@(_Z11_gt_64_16_3PdS_S_iiiiiiiiii)
        /*059c*/ 	.word	0x0000001a


	//----- nvinfo : EIATTR_FRAME_SIZE
	.align		4
.L_239:
        /*05a0*/ 	.byte	0x04, 0x11
        /*05a2*/ 	.short	(.L_241 - .L_240)
	.align		4
.L_240:
        /*05a4*/ 	.word	index@(_Z11_gt_64_16_3PdS_S_iiiiiiiiii)
        /*05a8*/ 	.word	0x00000000


	//----- nvinfo : EIATTR_REGCOUNT
	.align		4
.L_241:
        /*05ac*/ 	.byte	0x04, 0x2f
        /*05ae*/ 	.short	(.L_243 - .L_242)
	.align		4
.L_242:
        /*05b0*/ 	.word	index@(_Z11_gt_32_16_4PfS_S_iiiiiiiiiiiii)
        /*05b4*/ 	.word	0x0000001d


	//----- nvinfo : EIATTR_FRAME_SIZE
	.align		4
.L_243:
        /*05b8*/ 	.byte	0x04, 0x11
        /*05ba*/ 	.short	(.L_245 - .L_244)
	.align		4
.L_244:
        /*05bc*/ 	.word	index@(_Z11_gt_32_16_4PfS_S_iiiiiiiiiiiii)
        /*05c0*/ 	.word	0x00000000


	//----- nvinfo : EIATTR_REGCOUNT
	.align		4
.L_245:
        /*05c4*/ 	.byte	0x04, 0x2f
        /*05c6*/ 	.short	(.L_247 - .L_246)
	.align		4
.L_246:
        /*05c8*/ 	.word	index@(_Z11_gt_64_16_4PdS_S_iiiiiiiiiiiii)
        /*05cc*/ 	.word	0x0000001d


	//----- nvinfo : EIATTR_FRAME_SIZE
	.align		4
.L_247:
        /*05d0*/ 	.byte	0x04, 0x11
        /*05d2*/ 	.short	(.L_249 - .L_248)
	.align		4
.L_248:
        /*05d4*/ 	.word	index@(_Z11_gt_64_16_4PdS_S_iiiiiiiiiiiii)
        /*05d8*/ 	.word	0x00000000


	//----- nvinfo : EIATTR_REGCOUNT
	.align		4
.L_249:
        /*05dc*/ 	.byte	0x04, 0x2f
        /*05de*/ 	.short	(.L_251 - .L_250)
	.align		4
.L_250:
        /*05e0*/ 	.word	index@(_Z11_gt_32_16_5PfS_S_iiiiiiiiiiiiiiii)
        /*05e4*/ 	.word	0x0000001f


	//----- nvinfo : EIATTR_FRAME_SIZE
	.align		4
.L_251:
        /*05e8*/ 	.byte	0x04, 0x11
        /*05ea*/ 	.short	(.L_253 - .L_252)
	.align		4
.L_252:
        /*05ec*/ 	.word	index@(_Z11_gt_32_16_5PfS_S_iiiiiiiiiiiiiiii)
        /*05f0*/ 	.word	0x00000000


	//----- nvinfo : EIATTR_REGCOUNT
	.align		4
.L_253:
        /*05f4*/ 	.byte	0x04, 0x2f
        /*05f6*/ 	.short	(.L_255 - .L_254)
	.align		4
.L_254:
        /*05f8*/ 	.word	index@(_Z11_gt_64_16_5PdS_S_iiiiiiiiiiiiiiii)
        /*05fc*/ 	.word	0x00000020


	//----- nvinfo : EIATTR_FRAME_SIZE
	.align		4
.L_255:
        /*0600*/ 	.byte	0x04, 0x11
        /*0602*/ 	.short	(.L_257 - .L_256)
	.align		4
.L_256:
        /*0604*/ 	.word	index@(_Z11_gt_64_16_5PdS_S_iiiiiiiiiiiiiiii)
        /*0608*/ 	.word	0x00000000


	//----- nvinfo : EIATTR_REGCOUNT
	.align		4
.L_257:
        /*060c*/ 	.byte	0x04, 0x2f
        /*060e*/ 	.short	(.L_259 - .L_258)
	.align		4
.L_258:
        /*0610*/ 	.word	index@(_Z11_ge_32_16_3PfS_S_iiiiiiiiii)
        /*0614*/ 	.word	0x0000001a


	//----- nvinfo : EIATTR_FRAME_SIZE
	.align		4
.L_259:
        /*0618*/ 	.byte	0x04, 0x11
        /*061a*/ 	.short	(.L_261 - .L_260)
	.align		4
.L_260:
        /*061c*/ 	.word	index@(_Z11_ge_32_16_3PfS_S_iiiiiiiiii)
        /*0620*/ 	.word	0x00000000


	//----- nvinfo : EIATTR_REGCOUNT
	.align		4
.L_261:
        /*0624*/ 	.byte	0x04, 0x2f
        /*0626*/ 	.short	(.L_263 - .L_262)
	.align		4
.L_262:
        /*0628*/ 	.word	index@(_Z11_ge_64_16_3PdS_S_iiiiiiiiii)
        /*062c*/ 	.word	0x0000001a


	//----- nvinfo : EIATTR_FRAME_SIZE
	.align		4
.L_263:
        /*0630*/ 	.byte	0x04, 0x11
        /*0632*/ 	.short	(.L_265 - .L_264)
	.align		4
.L_264:
        /*0634*/ 	.word	index@(_Z11_ge_64_16_3PdS_S_iiiiiiiiii)
        /*0638*/ 	.word	0x00000000


	//----- nvinfo : EIATTR_REGCOUNT
	.align		4
.L_265:
        /*063c*/ 	.byte	0x04, 0x2f
        /*063e*/ 	.short	(.L_267 - .L_266)
	.align		4
.L_266:
        /*0640*/ 	.word	index@(_Z11_ge_32_16_4PfS_S_iiiiiiiiiiiii)
        /*0644*/ 	.word	0x0000001d


	//----- nvinfo : EIATTR_FRAME_SIZE
	.align		4
.L_267:
        /*0648*/ 	.byte	0x04, 0x11
        /*064a*/ 	.short	(.L_269 - .L_268)
	.align		4
.L_268:
        /*064c*/ 	.word	index@(_Z11_ge_32_16_4PfS_S_iiiiiiiiiiiii)
        /*0650*/ 	.word	0x00000000


	//----- nvinfo : EIATTR_REGCOUNT
	.align		4
.L_269:
        /*0654*/ 	.byte	0x04, 0x2f
        /*0656*/ 	.short	(.L_271 - .L_270)
	.align		4
.L_270:
        /*0658*/ 	.word	index@(_Z11_ge_64_16_4PdS_S_iiiiiiiiiiiii)
        /*065c*/ 	.word	0x0000001d


	//----- nvinfo : EIATTR_FRAME_SIZE
	.align		4
.L_271:
        /*0660*/ 	.byte	0x04, 0x11
        /*0662*/ 	.short	(.L_273 - .L_272)
	.align		4
.L_272:
        /*0664*/ 	.word	index@(_Z11_ge_64_16_4PdS_S_iiiiiiiiiiiii)
        /*0668*/ 	.word	0x00000000


	//----- nvinfo : EIATTR_REGCOUNT
	.align		4
.L_273:
        /*066c*/ 	.byte	0x04, 0x2f
        /*066e*/ 	.short	(.L_275 - .L_274)
	.align		4
.L_274:
        /*0670*/ 	.word	index@(_Z11_ge_32_16_5PfS_S_iiiiiiiiiiiiiiii)
        /*0674*/ 	.word	0x0000001f


	//----- nvinfo : EIATTR_FRAME_SIZE
	.align		4
.L_275:
        /*0678*/ 	.byte	0x04, 0x11
        /*067a*/ 	.short	(.L_277 - .L_276)
	.align		4
.L_276:
        /*067c*/ 	.word	index@(_Z11_ge_32_16_5PfS_S_iiiiiiiiiiiiiiii)
        /*0680*/ 	.word	0x00000000


	//----- nvinfo : EIATTR_REGCOUNT
	.align		4
.L_277:
        /*0684*/ 	.byte	0x04, 0x2f
        /*0686*/ 	.short	(.L_279 - .L_278)
	.align		4
.L_278:
        /*0688*/ 	.word	index@(_Z11_ge_64_16_5PdS_S_iiiiiiiiiiiiiiii)
        /*068c*/ 	.word	0x00000020


	//----- nvinfo : EIATTR_FRAME_SIZE
	.align		4
.L_279:
        /*0690*/ 	.byte	0x04, 0x11
        /*0692*/ 	.short	(.L_281 - .L_280)
	.align		4
.L_280:
        /*0694*/ 	.word	index@(_Z11_ge_64_16_5PdS_S_iiiiiiiiiiiiiiii)
        /*0698*/ 	.word	0x00000000


	//----- nvinfo : EIATTR_REGCOUNT
	.align		4
.L_281:
        /*069c*/ 	.byte	0x04, 0x2f
        /*069e*/ 	.short	(.L_283 - .L_282)
	.align		4
.L_282:
        /*06a0*/ 	.word	index@(_Z11_lt_32_16_3PfS_S_iiiiiiiiii)
        /*06a4*/ 	.word	0x0000001a


	//----- nvinfo : EIATTR_FRAME_SIZE
	.align		4
.L_283:
        /*06a8*/ 	.byte	0x04, 0x11
        /*06aa*/ 	.short	(.L_285 - .L_284)
	.align		4
.L_284:
        /*06ac*/ 	.word	index@(_Z11_lt_32_16_3PfS_S_iiiiiiiiii)
        /*06b0*/ 	.word	0x00000000


	//----- nvinfo : EIATTR_REGCOUNT
	.align		4
.L_285:
        /*06b4*/ 	.byte	0x04, 0x2f
        /*06b6*/ 	.short	(.L_287 - .L_286)
	.align		4
.L_286:
        /*06b8*/ 	.word	index@(_Z11_lt_64_16_3PdS_S_iiiiiiiiii)
        /*06bc*/ 	.word	0x0000001a


	//----- nvinfo : EIATTR_FRAME_SIZE
	.align		4
.L_287:
        /*06c0*/ 	.byte	0x04, 0x11
        /*06c2*/ 	.short	(.L_289 - .L_288)
	.align		4
.L_288:
        /*06c4*/ 	.word	index@(_Z11_lt_64_16_3PdS_S_iiiiiiiiii)
        /*06c8*/ 	.word	0x00000000


	//----- nvinfo : EIATTR_REGCOUNT
	.align		4
.L_289:
        /*06cc*/ 	.byte	0x04, 0x2f
        /*06ce*/ 	.short	(.L_291 - .L_290)
	.align		4
.L_290:
        /*06d0*/ 	.word	index@(_Z11_lt_32_16_4PfS_S_iiiiiiiiiiiii)
        /*06d4*/ 	.word	0x0000001d


	//----- nvinfo : EIATTR_FRAME_SIZE
	.align		4
.L_291:
        /*06d8*/ 	.byte	0x04, 0x11
        /*06da*/ 	.short	(.L_293 - .L_292)
	.align		4
.L_292:
        /*06dc*/ 	.word	index@(_Z11_lt_32_16_4PfS_S_iiiiiiiiiiiii)
        /*06e0*/ 	.word	0x00000000


	//----- nvinfo : EIATTR_REGCOUNT
	.align		4
.L_293:
        /*06e4*/ 	.byte	0x04, 0x2f
        /*06e6*/ 	.short	(.L_295 - .L_294)
	.align		4
.L_294:
        /*06e8*/ 	.word	index@(_Z11_lt_64_16_4PdS_S_iiiiiiiiiiiii)
        /*06ec*/ 	.word	0x0000001d


	//----- nvinfo : EIATTR_FRAME_SIZE
	.align		4
.L_295:
        /*06f0*/ 	.byte	0x04, 0x11
        /*06f2*/ 	.short	(.L_297 - .L_296)
	.align		4
.L_296:
        /*06f4*/ 	.word	index@(_Z11_lt_64_16_4PdS_S_iiiiiiiiiiiii)
        /*06f8*/ 	.word	0x00000000


	//----- nvinfo : EIATTR_REGCOUNT
	.align		4
.L_297:
        /*06fc*/ 	.byte	0x04, 0x2f
        /*06fe*/ 	.short	(.L_299 - .L_298)
	.align		4
.L_298:
        /*0700*/ 	.word	index@(_Z11_lt_32_16_5PfS_S_iiiiiiiiiiiiiiii)
        /*0704*/ 	.word	0x0000001f


	//----- nvinfo : EIATTR_FRAME_SIZE
	.align		4
.L_299:
        /*0708*/ 	.byte	0x04, 0x11
        /*070a*/ 	.short	(.L_301 - .L_300)
	.align		4
.L_300:
        /*070c*/ 	.word	index@(_Z11_lt_32_16_5PfS_S_iiiiiiiiiiiiiiii)
        /*0710*/ 	.word	0x00000000


	//----- nvinfo : EIATTR_REGCOUNT
	.align		4
.L_301:
        /*0714*/ 	.byte	0x04, 0x2f
        /*0716*/ 	.short	(.L_303 - .L_302)
	.align		4
.L_302:
        /*0718*/ 	.word	index@(_Z11_lt_64_16_5PdS_S_iiiiiiiiiiiiiiii)
        /*071c*/ 	.word	0x00000020


	//----- nvinfo : EIATTR_FRAME_SIZE
	.align		4
.L_303:
        /*0720*/ 	.byte	0x04, 0x11
        /*0722*/ 	.short	(.L_305 - .L_304)
	.align		4
.L_304:
        /*0724*/ 	.word	index@(_Z11_lt_64_16_5PdS_S_iiiiiiiiiiiiiiii)
        /*0728*/ 	.word	0x00000000


	//----- nvinfo : EIATTR_REGCOUNT
	.align		4
.L_305:
        /*072c*/ 	.byte	0x04, 0x2f
        /*072e*/ 	.short	(.L_307 - .L_306)
	.align		4
.L_306:
        /*0730*/ 	.word	index@(_Z11_le_32_16_3PfS_S_iiiiiiiiii)
        /*0734*/ 	.word	0x0000001a


	//----- nvinfo : EIATTR_FRAME_SIZE
	.align		4
.L_307:
        /*0738*/ 	.byte	0x04, 0x11
        /*073a*/ 	.short	(.L_309 - .L_308)
	.align		4
.L_308:
        /*073c*/ 	.word	index@(_Z11_le_32_16_3PfS_S_iiiiiiiiii)
        /*0740*/ 	.word	0x00000000


	//----- nvinfo : EIATTR_REGCOUNT
	.align		4
.L_309:
        /*0744*/ 	.byte	0x04, 0x2f
        /*0746*/ 	.short	(.L_311 - .L_310)
	.align		4
.L_310:
        /*0748*/ 	.word	index@(_Z11_le_64_16_3PdS_S_iiiiiiiiii)
        /*074c*/ 	.word	0x0000001a


	//----- nvinfo : EIATTR_FRAME_SIZE
	.align		4
.L_311:
        /*0750*/ 	.byte	0x04, 0x11
        /*0752*/ 	.short	(.L_313 - .L_312)
	.align		4
.L_312:
        /*0754*/ 	.word	index@(_Z11_le_64_16_3PdS_S_iiiiiiiiii)
        /*0758*/ 	.word	0x00000000


	//----- nvinfo : EIATTR_REGCOUNT
	.align		4
.L_313:
        /*075c*/ 	.byte	0x04, 0x2f
        /*075e*/ 	.short	(.L_315 - .L_314)
	.align		4
.L_314:
        /*0760*/ 	.word	index@(_Z11_le_32_16_4PfS_S_iiiiiiiiiiiii)
        /*0764*/ 	.word	0x0000001d


	//----- nvinfo : EIATTR_FRAME_SIZE
	.align		4
.L_315:
        /*0768*/ 	.byte	0x04, 0x11
        /*076a*/ 	.short	(.L_317 - .L_316)
	.align		4
.L_316:
        /*076c*/ 	.word	index@(_Z11_le_32_16_4PfS_S_iiiiiiiiiiiii)
        /*0770*/ 	.word	0x00000000


	//----- nvinfo : EIATTR_REGCOUNT
	.align		4
.L_317:
        /*0774*/ 	.byte	0x04, 0x2f
        /*0776*/ 	.short	(.L_319 - .L_318)
	.align		4
.L_318:
        /*0778*/ 	.word	index@(_Z11_le_64_16_4PdS_S_iiiiiiiiiiiii)
        /*077c*/ 	.word	0x0000001d


	//----- nvinfo : EIATTR_FRAME_SIZE
	.align		4
.L_319:
        /*0780*/ 	.byte	0x04, 0x11
        /*0782*/ 	.short	(.L_321 - .L_320)
	.align		4
.L_320:
        /*0784*/ 	.word	index@(_Z11_le_64_16_4PdS_S_iiiiiiiiiiiii)
        /*0788*/ 	.word	0x00000000


	//----- nvinfo : EIATTR_REGCOUNT
	.align		4
.L_321:
        /*078c*/ 	.byte	0x04, 0x2f
        /*078e*/ 	.short	(.L_323 - .L_322)
	.align		4
.L_322:
        /*0790*/ 	.word	index@(_Z11_le_32_16_5PfS_S_iiiiiiiiiiiiiiii)
        /*0794*/ 	.word	0x0000001f


	//----- nvinfo : EIATTR_FRAME_SIZE
	.align		4
.L_323:
        /*0798*/ 	.byte	0x04, 0x11
        /*079a*/ 	.short	(.L_325 - .L_324)
	.align		4
.L_324:
        /*079c*/ 	.word	index@(_Z11_le_32_16_5PfS_S_iiiiiiiiiiiiiiii)
        /*07a0*/ 	.word	0x00000000


	//----- nvinfo : EIATTR_REGCOUNT
	.align		4
.L_325:
        /*07a4*/ 	.byte	0x04, 0x2f
        /*07a6*/ 	.short	(.L_327 - .L_326)
	.align		4
.L_326:
        /*07a8*/ 	.word	index@(_Z11_le_64_16_5PdS_S_iiiiiiiiiiiiiiii)
        /*07ac*/ 	.word	0x00000020


	//----- nvinfo : EIATTR_FRAME_SIZE
	.align		4
.L_327:
        /*07b0*/ 	.byte	0x04, 0x11
        /*07b2*/ 	.short	(.L_329 - .L_328)
	.align		4
.L_328:
        /*07b4*/ 	.word	index@(_Z11_le_64_16_5PdS_S_iiiiiiiiiiiiiiii)
        /*07b8*/ 	.word	0x00000000


	//----- nvinfo : EIATTR_REGCOUNT
	.align		4
.L_329:
        /*07bc*/ 	.byte	0x04, 0x2f
        /*07be*/ 	.short	(.L_331 - .L_330)
	.align		4
.L_330:
        /*07c0*/ 	.word	index@(_Z17_invxback_32_16_3PfS_S_iiiiiiiiii)
        /*07c4*/ 	.word	0x0000001a


	//----- nvinfo : EIATTR_FRAME_SIZE
	.align		4
.L_331:
        /*07c8*/ 	.byte	0x04, 0x11
        /*07ca*/ 	.short	(.L_333 - .L_332)
	.align		4
.L_332:
        /*07cc*/ 	.word	index@(_Z17_invxback_32_16_3PfS_S_iiiiiiiiii)
        /*07d0*/ 	.word	0x00000000


	//----- nvinfo : EIATTR_REGCOUNT
	.align		4
.L_333:
        /*07d4*/ 	.byte	0x04, 0x2f
        /*07d6*/ 	.short	(.L_335 - .L_334)
	.align		4
.L_334:
        /*07d8*/ 	.word	index@(_Z17_invxback_64_16_3PdS_S_iiiiiiiiii)
        /*07dc*/ 	.word	0x0000001a


	//----- nvinfo : EIATTR_FRAME_SIZE
	.align		4
.L_335:
        /*07e0*/ 	.byte	0x04, 0x11
        /*07e2*/ 	.short	(.L_337 - .L_336)
	.align		4
.L_336:
        /*07e4*/ 	.word	index@(_Z17_invxback_64_16_3PdS_S_iiiiiiiiii)
        /*07e8*/ 	.word	0x00000000


	//----- nvinfo : EIATTR_REGCOUNT
	.align		4
.L_337:
        /*07ec*/ 	.byte	0x04, 0x2f
        /*07ee*/ 	.short	(.L_339 - .L_338)
	.align		4
.L_338:
        /*07f0*/ 	.word	index@(_Z17_invxback_32_16_4PfS_S_iiiiiiiiiiiii)
        /*07f4*/ 	.word	0x0000001d


	//----- nvinfo : EIATTR_FRAME_SIZE
	.align		4
.L_339:
        /*07f8*/ 	.byte	0x04, 0x11
        /*07fa*/ 	.short	(.L_341 - .L_340)
	.align		4
.L_340:
        /*07fc*/ 	.word	index@(_Z17_invxback_32_16_4PfS_S_iiiiiiiiiiiii)
        /*0800*/ 	.word	0x00000000


	//----- nvinfo : EIATTR_REGCOUNT
	.align		4
.L_341:
        /*0804*/ 	.byte	0x04, 0x2f
        /*0806*/ 	.short	(.L_343 - .L_342)
	.align		4
.L_342:
        /*0808*/ 	.word	index@(_Z17_invxback_64_16_4PdS_S_iiiiiiiiiiiii)
        /*080c*/ 	.word	0x0000001d


	//----- nvinfo : EIATTR_FRAME_SIZE
	.align		4
.L_343:
        /*0810*/ 	.byte	0x04, 0x11
        /*0812*/ 	.short	(.L_345 - .L_344)
	.align		4
.L_344:
        /*0814*/ 	.word	index@(_Z17_invxback_64_16_4PdS_S_iiiiiiiiiiiii)
        /*0818*/ 	.word	0x00000000


	//----- nvinfo : EIATTR_REGCOUNT
	.align		4
.L_345:
        /*081c*/ 	.byte	0x04, 0x2f
        /*081e*/ 	.short	(.L_347 - .L_346)
	.align		4
.L_346:
        /*0820*/ 	.word	index@(_Z17_invxback_32_16_5PfS_S_iiiiiiiiiiiiiiii)
        /*0824*/ 	.word	0x0000001f


	//----- nvinfo : EIATTR_FRAME_SIZE
	.align		4
.L_347:
        /*0828*/ 	.byte	0x04, 0x11
        /*082a*/ 	.short	(.L_349 - .L_348)
	.align		4
.L_348:
        /*082c*/ 	.word	index@(_Z17_invxback_32_16_5PfS_S_iiiiiiiiiiiiiiii)
        /*0830*/ 	.word	0x00000000


	//----- nvinfo : EIATTR_REGCOUNT
	.align		4
.L_349:
        /*0834*/ 	.byte	0x04, 0x2f
        /*0836*/ 	.short	(.L_351 - .L_350)
	.align		4
.L_350:
        /*0838*/ 	.word	index@(_Z17_invxback_64_16_5PdS_S_iiiiiiiiiiiiiiii)
        /*083c*/ 	.word	0x00000020


	//----- nvinfo : EIATTR_FRAME_SIZE
	.align		4
.L_351:
        /*0840*/ 	.byte	0x04, 0x11
        /*0842*/ 	.short	(.L_353 - .L_352)
	.align		4
.L_352:
        /*0844*/ 	.word	index@(_Z17_invxback_64_16_5PdS_S_iiiiiiiiiiiiiiii)
        /*0848*/ 	.word	0x00000000


	//----- nvinfo : EIATTR_REGCOUNT
	.align		4
.L_353:
        /*084c*/ 	.byte	0x04, 0x2f
        /*084e*/ 	.short	(.L_355 - .L_354)
	.align		4
.L_354:
        /*0850*/ 	.word	index@(_Z17_reluback_32_16_3PfS_S_iiiiiiiiii)
        /*0854*/ 	.word	0x0000001a


	//----- nvinfo : EIATTR_FRAME_SIZE
	.align		4
.L_355:
        /*0858*/ 	.byte	0x04, 0x11
        /*085a*/ 	.short	(.L_357 - .L_356)
	.align		4
.L_356:
        /*085c*/ 	.word	index@(_Z17_reluback_32_16_3PfS_S_iiiiiiiiii)
        /*0860*/ 	.word	0x00000000


	//----- nvinfo : EIATTR_REGCOUNT
	.align		4
.L_357:
        /*0864*/ 	.byte	0x04, 0x2f
        /*0866*/ 	.short	(.L_359 - .L_358)
	.align		4
.L_358:
        /*0868*/ 	.word	index@(_Z17_reluback_64_16_3PdS_S_iiiiiiiiii)
        /*086c*/ 	.word	0x0000001a


	//----- nvinfo : EIATTR_FRAME_SIZE
	.align		4
.L_359:
        /*0870*/ 	.byte	0x04, 0x11
        /*0872*/ 	.short	(.L_361 - .L_360)
	.align		4
.L_360:
        /*0874*/ 	.word	index@(_Z17_reluback_64_16_3PdS_S_iiiiiiiiii)
        /*0878*/ 	.word	0x00000000


	//----- nvinfo : EIATTR_REGCOUNT
	.align		4
.L_361:
        /*087c*/ 	.byte	0x04, 0x2f
        /*087e*/ 	.short	(.L_363 - .L_362)
	.align		4
.L_362:
        /*0880*/ 	.word	index@(_Z17_reluback_32_16_4PfS_S_iiiiiiiiiiiii)
        /*0884*/ 	.word	0x0000001d


	//----- nvinfo : EIATTR_FRAME_SIZE
	.align		4
.L_363:
        /*0888*/ 	.byte	0x04, 0x11
        /*088a*/ 	.short	(.L_365 - .L_364)
	.align		4
.L_364:
        /*088c*/ 	.word	index@(_Z17_reluback_32_16_4PfS_S_iiiiiiiiiiiii)
        /*0890*/ 	.word	0x00000000


	//----- nvinfo : EIATTR_REGCOUNT
	.align		4
.L_365:
        /*0894*/ 	.byte	0x04, 0x2f
        /*0896*/ 	.short	(.L_367 - .L_366)
	.align		4
.L_366:
        /*0898*/ 	.word	index@(_Z17_reluback_64_16_4PdS_S_iiiiiiiiiiiii)
        /*089c*/ 	.word	0x0000001d


	//----- nvinfo : EIATTR_FRAME_SIZE
	.align		4
.L_367:
        /*08a0*/ 	.byte	0x04, 0x11
        /*08a2*/ 	.short	(.L_369 - .L_368)
	.align		4
.L_368:
        /*08a4*/ 	.word	index@(_Z17_reluback_64_16_4PdS_S_iiiiiiiiiiiii)
        /*08a8*/ 	.word	0x00000000


	//----- nvinfo : EIATTR_REGCOUNT
	.align		4
.L_369:
        /*08ac*/ 	.byte	0x04, 0x2f
        /*08ae*/ 	.short	(.L_371 - .L_370)
	.align		4
.L_370:
        /*08b0*/ 	.word	index@(_Z17_reluback_32_16_5PfS_S_iiiiiiiiiiiiiiii)
        /*08b4*/ 	.word	0x0000001f


	//----- nvinfo : EIATTR_FRAME_SIZE
	.align		4
.L_371:
        /*08b8*/ 	.byte	0x04, 0x11
        /*08ba*/ 	.short	(.L_373 - .L_372)
	.align		4
.L_372:
        /*08bc*/ 	.word	index@(_Z17_reluback_32_16_5PfS_S_iiiiiiiiiiiiiiii)
        /*08c0*/ 	.word	0x00000000


	//----- nvinfo : EIATTR_REGCOUNT
	.align		4
.L_373:
        /*08c4*/ 	.byte	0x04, 0x2f
        /*08c6*/ 	.short	(.L_375 - .L_374)
	.align		4
.L_374:
        /*08c8*/ 	.word	index@(_Z17_reluback_64_16_5PdS_S_iiiiiiiiiiiiiiii)
        /*08cc*/ 	.word	0x00000020


	//----- nvinfo : EIATTR_FRAME_SIZE
	.align		4
.L_375:
        /*08d0*/ 	.byte	0x04, 0x11
        /*08d2*/ 	.short	(.L_377 - .L_376)
	.align		4
.L_376:
        /*08d4*/ 	.word	index@(_Z17_reluback_64_16_5PdS_S_iiiiiiiiiiiiiiii)
        /*08d8*/ 	.word	0x00000000


	//----- nvinfo : EIATTR_REGCOUNT
	.align		4
.L_377:
        /*08dc*/ 	.byte	0x04, 0x2f
        /*08de*/ 	.short	(.L_379 - .L_378)
	.align		4
.L_378:
        /*08e0*/ 	.word	index@(_Z17_sigmback_32_16_3PfS_S_iiiiiiiiii)
        /*08e4*/ 	.word	0x0000001a


	//----- nvinfo : EIATTR_FRAME_SIZE
	.align		4
.L_379:
        /*08e8*/ 	.byte	0x04, 0x11
        /*08ea*/ 	.short	(.L_381 - .L_380)
	.align		4
.L_380:
        /*08ec*/ 	.word	index@(_Z17_sigmback_32_16_3PfS_S_iiiiiiiiii)
        /*08f0*/ 	.word	0x00000000


	//----- nvinfo : EIATTR_REGCOUNT
	.align		4
.L_381:
        /*08f4*/ 	.byte	0x04, 0x2f
        /*08f6*/ 	.short	(.L_383 - .L_382)
	.align		4
.L_382:
        /*08f8*/ 	.word	index@(_Z17_sigmback_64_16_3PdS_S_iiiiiiiiii)
        /*08fc*/ 	.word	0x0000001a


	//----- nvinfo : EIATTR_FRAME_SIZE
	.align		4
.L_383:
        /*0900*/ 	.byte	0x04, 0x11
        /*0902*/ 	.short	(.L_385 - .L_384)
	.align		4
.L_384:
        /*0904*/ 	.word	index@(_Z17_sigmback_64_16_3PdS_S_iiiiiiiiii)
        /*0908*/ 	.word	0x00000000


	//----- nvinfo : EIATTR_REGCOUNT
	.align		4
.L_385:
        /*090c*/ 	.byte	0x04, 0x2f
        /*090e*/ 	.short	(.L_387 - .L_386)
	.align		4
.L_386:
        /*0910*/ 	.word	index@(_Z17_sigmback_32_16_4PfS_S_iiiiiiiiiiiii)
        /*0914*/ 	.word	0x0000001d


	//----- nvinfo : EIATTR_FRAME_SIZE
	.align		4
.L_387:
        /*0918*/ 	.byte	0x04, 0x11
        /*091a*/ 	.short	(.L_389 - .L_388)
	.align		4
.L_388:
        /*091c*/ 	.word	index@(_Z17_sigmback_32_16_4PfS_S_iiiiiiiiiiiii)
        /*0920*/ 	.word	0x00000000


	//----- nvinfo : EIATTR_REGCOUNT
	.align		4
.L_389:
        /*0924*/ 	.byte	0x04, 0x2f
        /*0926*/ 	.short	(.L_391 - .L_390)
	.align		4
.L_390:
        /*0928*/ 	.word	index@(_Z17_sigmback_64_16_4PdS_S_iiiiiiiiiiiii)
        /*092c*/ 	.word	0x0000001d


	//----- nvinfo : EIATTR_FRAME_SIZE
	.align		4
.L_391:
        /*0930*/ 	.byte	0x04, 0x11
        /*0932*/ 	.short	(.L_393 - .L_392)
	.align		4
.L_392:
        /*0934*/ 	.word	index@(_Z17_sigmback_64_16_4PdS_S_iiiiiiiiiiiii)
        /*0938*/ 	.word	0x00000000


	//----- nvinfo : EIATTR_REGCOUNT
	.align		4
.L_393:
        /*093c*/ 	.byte	0x04, 0x2f
        /*093e*/ 	.short	(.L_395 - .L_394)
	.align		4
.L_394:
        /*0940*/ 	.word	index@(_Z17_sigmback_32_16_5PfS_S_iiiiiiiiiiiiiiii)
        /*0944*/ 	.word	0x0000001f


	//----- nvinfo : EIATTR_FRAME_SIZE
	.align		4
.L_395:
        /*0948*/ 	.byte	0x04, 0x11
        /*094a*/ 	.short	(.L_397 - .L_396)
	.align		4
.L_396:
        /*094c*/ 	.word	index@(_Z17_sigmback_32_16_5PfS_S_iiiiiiiiiiiiiiii)
        /*0950*/ 	.word	0x00000000


	//----- nvinfo : EIATTR_REGCOUNT
	.align		4
.L_397:
        /*0954*/ 	.byte	0x04, 0x2f
        /*0956*/ 	.short	(.L_399 - .L_398)
	.align		4
.L_398:
        /*0958*/ 	.word	index@(_Z17_sigmback_64_16_5PdS_S_iiiiiiiiiiiiiiii)
        /*095c*/ 	.word	0x0000001e


	//----- nvinfo : EIATTR_FRAME_SIZE
	.align		4
.L_399:
        /*0960*/ 	.byte	0x04, 0x11
        /*0962*/ 	.short	(.L_401 - .L_400)
	.align		4
.L_400:
        /*0964*/ 	.word	index@(_Z17_sigmback_64_16_5PdS_S_iiiiiiiiiiiiiiii)
        /*0968*/ 	.word	0x00000000


	//----- nvinfo : EIATTR_REGCOUNT
	.align		4
.L_401:
        /*096c*/ 	.byte	0x04, 0x2f
        /*096e*/ 	.short	(.L_403 - .L_402)
	.align		4
.L_402:
        /*0970*/ 	.word	index@(_Z17_tanhback_32_16_3PfS_S_iiiiiiiiii)
        /*0974*/ 	.word	0x0000001a


	//----- nvinfo : EIATTR_FRAME_SIZE
	.align		4
.L_403:
        /*0978*/ 	.byte	0x04, 0x11
        /*097a*/ 	.short	(.L_405 - .L_404)
	.align		4
.L_404:
        /*097c*/ 	.word	index@(_Z17_tanhback_32_16_3PfS_S_iiiiiiiiii)
        /*0980*/ 	.word	0x00000000


	//----- nvinfo : EIATTR_REGCOUNT
	.align		4
.L_405:
        /*0984*/ 	.byte	0x04, 0x2f
        /*0986*/ 	.short	(.L_407 - .L_406)
	.align		4
.L_406:
        /*0988*/ 	.word	index@(_Z17_tanhback_64_16_3PdS_S_iiiiiiiiii)
        /*098c*/ 	.word	0x0000001a


	//----- nvinfo : EIATTR_FRAME_SIZE
	.align		4
.L_407:
        /*0990*/ 	.byte	0x04, 0x11
        /*0992*/ 	.short	(.L_409 - .L_408)
	.align		4
.L_408:
        /*0994*/ 	.word	index@(_Z17_tanhback_64_16_3PdS_S_iiiiiiiiii)
        /*0998*/ 	.word	0x00000000


	//----- nvinfo : EIATTR_REGCOUNT
	.align		4
.L_409:
        /*099c*/ 	.byte	0x04, 0x2f
        /*099e*/ 	.short	(.L_411 - .L_410)
	.align		4
.L_410:
        /*09a0*/ 	.word	index@(_Z17_tanhback_32_16_4PfS_S_iiiiiiiiiiiii)
        /*09a4*/ 	.word	0x0000001d


	//----- nvinfo : EIATTR_FRAME_SIZE
	.align		4
.L_411:
        /*09a8*/ 	.byte	0x04, 0x11
        /*09aa*/ 	.short	(.L_413 - .L_412)
	.align		4
.L_412:
        /*09ac*/ 	.word	index@(_Z17_tanhback_32_16_4PfS_S_iiiiiiiiiiiii)
        /*09b0*/ 	.word	0x00000000


	//----- nvinfo : EIATTR_REGCOUNT
	.align		4
.L_413:
        /*09b4*/ 	.byte	0x04, 0x2f
        /*09b6*/ 	.short	(.L_415 - .L_414)
	.align		4
.L_414:
        /*09b8*/ 	.word	index@(_Z17_tanhback_64_16_4PdS_S_iiiiiiiiiiiii)
        /*09bc*/ 	.word	0x0000001d


	//----- nvinfo : EIATTR_FRAME_SIZE
	.align		4
.L_415:
        /*09c0*/ 	.byte	0x04, 0x11
        /*09c2*/ 	.short	(.L_417 - .L_416)
	.align		4
.L_416:
        /*09c4*/ 	.word	index@(_Z17_tanhback_64_16_4PdS_S_iiiiiiiiiiiii)
        /*09c8*/ 	.word	0x00000000


	//----- nvinfo : EIATTR_REGCOUNT
	.align		4
.L_417:
        /*09cc*/ 	.byte	0x04, 0x2f
        /*09ce*/ 	.short	(.L_419 - .L_418)
	.align		4
.L_418:
        /*09d0*/ 	.word	index@(_Z17_tanhback_32_16_5PfS_S_iiiiiiiiiiiiiiii)
        /*09d4*/ 	.word	0x0000001f


	//----- nvinfo : EIATTR_FRAME_SIZE
	.align		4
.L_419:
        /*09d8*/ 	.byte	0x04, 0x11
        /*09da*/ 	.short	(.L_421 - .L_420)
	.align		4
.L_420:
        /*09dc*/ 	.word	index@(_Z17_tanhback_32_16_5PfS_S_iiiiiiiiiiiiiiii)
        /*09e0*/ 	.word	0x00000000


	//----- nvinfo : EIATTR_REGCOUNT
	.align		4
.L_421:
        /*09e4*/ 	.byte	0x04, 0x2f
        /*09e6*/ 	.short	(.L_423 - .L_422)
	.align		4
.L_422:
        /*09e8*/ 	.word	index@(_Z17_tanhback_64_16_5PdS_S_iiiiiiiiiiiiiiii)
        /*09ec*/ 	.word	0x00000020


	//----- nvinfo : EIATTR_FRAME_SIZE
	.align		4
.L_423:
        /*09f0*/ 	.byte	0x04, 0x11
        /*09f2*/ 	.short	(.L_425 - .L_424)
	.align		4
.L_424:
        /*09f4*/ 	.word	index@(_Z17_tanhback_64_16_5PdS_S_iiiiiiiiiiiiiiii)
        /*09f8*/ 	.word	0x00000000


	//----- nvinfo : EIATTR_REGCOUNT
	.align		4
.L_425:
        /*09fc*/ 	.byte	0x04, 0x2f
        /*09fe*/ 	.short	(.L_427 - .L_426)
	.align		4
.L_426:
        /*0a00*/ 	.word	index@(_Z13_rpow_32_16_3PfS_S_iiiiiiiiii)
        /*0a04*/ 	.word	0x0000001b


	//----- nvinfo : EIATTR_FRAME_SIZE
	.align		4
.L_427:
        /*0a08*/ 	.byte	0x04, 0x11
        /*0a0a*/ 	.short	(.L_429 - .L_428)
	.align		4
.L_428:
        /*0a0c*/ 	.word	index@(_Z13_rpow_32_16_3PfS_S_iiiiiiiiii)
        /*0a10*/ 	.word	0x00000000


	//----- nvinfo : EIATTR_REGCOUNT
	.align		4
.L_429:
        /*0a14*/ 	.byte	0x04, 0x2f
        /*0a16*/ 	.short	(.L_431 - .L_430)
	.align		4
.L_430:
        /*0a18*/ 	.word	index@(_Z13_rpow_64_16_3PdS_S_iiiiiiiiii)
        /*0a1c*/ 	.word	0x00000025


	//----- nvinfo : EIATTR_FRAME_SIZE
	.align		4
.L_431:
        /*0a20*/ 	.byte	0x04, 0x11
        /*0a22*/ 	.short	(.L_433 - .L_432)
	.align		4
.L_432:
        /*0a24*/ 	.word	index@($_Z13_rpow_64_16_3PdS_S_iiiiiiiiii$__internal_accurate_pow)
        /*0a28*/ 	.word	0x00000000


	//----- nvinfo : EIATTR_FRAME_SIZE
	.align		4
.L_433:
        /*0a2c*/ 	.byte	0x04, 0x11
        /*0a2e*/ 	.short	(.L_435 - .L_434)
	.align		4
.L_434:
        /*0a30*/ 	.word	index@(_Z13_rpow_64_16_3PdS_S_iiiiiiiiii)
        /*0a34*/ 	.word	0x00000000


	//----- nvinfo : EIATTR_REGCOUNT
	.align		4
.L_435:
        /*0a38*/ 	.byte	0x04, 0x2f
        /*0a3a*/ 	.short	(.L_437 - .L_436)
	.align		4
.L_436:
        /*0a3c*/ 	.word	index@(_Z13_rpow_32_16_4PfS_S_iiiiiiiiiiiii)
        /*0a40*/ 	.word	0x0000001b


	//----- nvinfo : EIATTR_FRAME_SIZE
	.align		4
.L_437:
        /*0a44*/ 	.byte	0x04, 0x11
        /*0a46*/ 	.short	(.L_439 - .L_438)
	.align		4
.L_438:
        /*0a48*/ 	.word	index@(_Z13_rpow_32_16_4PfS_S_iiiiiiiiiiiii)
        /*0a4c*/ 	.word	0x00000000


	//----- nvinfo : EIATTR_REGCOUNT
	.align		4
.L_439:
        /*0a50*/ 	.byte	0x04, 0x2f
        /*0a52*/ 	.short	(.L_441 - .L_440)
	.align		4
.L_440:
        /*0a54*/ 	.word	index@(_Z13_rpow_64_16_4PdS_S_iiiiiiiiiiiii)
        /*0a58*/ 	.word	0x00000026


	//----- nvinfo : EIATTR_FRAME_SIZE
	.align		4
.L_441:
        /*0a5c*/ 	.byte	0x04, 0x11
        /*0a5e*/ 	.short	(.L_443 - .L_442)
	.align		4
.L_442:
        /*0a60*/ 	.word	index@($_Z13_rpow_64_16_4PdS_S_iiiiiiiiiiiii$__internal_accurate_pow)
        /*0a64*/ 	.word	0x00000000


	//----- nvinfo : EIATTR_FRAME_SIZE
	.align		4
.L_443:
        /*0a68*/ 	.byte	0x04, 0x11
        /*0a6a*/ 	.short	(.L_445 - .L_444)
	.align		4
.L_444:
        /*0a6c*/ 	.word	index@(_Z13_rpow_64_16_4PdS_S_iiiiiiiiiiiii)
        /*0a70*/ 	.word	0x00000000


	//----- nvinfo : EIATTR_REGCOUNT
	.align		4
.L_445:
        /*0a74*/ 	.byte	0x04, 0x2f
        /*0a76*/ 	.short	(.L_447 - .L_446)
	.align		4
.L_446:
        /*0a78*/ 	.word	index@(_Z13_rpow_32_16_5PfS_S_iiiiiiiiiiiiiiii)
        /*0a7c*/ 	.word	0x0000001c


	//----- nvinfo : EIATTR_FRAME_SIZE
	.align		4
.L_447:
        /*0a80*/ 	.byte	0x04, 0x11
        /*0a82*/ 	.short	(.L_449 - .L_448)
	.align		4
.L_448:
        /*0a84*/ 	.word	index@(_Z13_rpow_32_16_5PfS_S_iiiiiiiiiiiiiiii)
        /*0a88*/ 	.word	0x00000000


	//----- nvinfo : EIATTR_REGCOUNT
	.align		4
.L_449:
        /*0a8c*/ 	.byte	0x04, 0x2f
        /*0a8e*/ 	.short	(.L_451 - .L_450)
	.align		4
.L_450:
        /*0a90*/ 	.word	index@(_Z13_rpow_64_16_5PdS_S_iiiiiiiiiiiiiiii)
        /*0a94*/ 	.word	0x00000028


	//----- nvinfo : EIATTR_FRAME_SIZE
	.align		4
.L_451:
        /*0a98*/ 	.byte	0x04, 0x11
        /*0a9a*/ 	.short	(.L_453 - .L_452)
	.align		4
.L_452:
        /*0a9c*/ 	.word	index@($_Z13_rpow_64_16_5PdS_S_iiiiiiiiiiiiiiii$__internal_accurate_pow)
        /*0aa0*/ 	.word	0x00000000


	//----- nvinfo : EIATTR_FRAME_SIZE
	.align		4
.L_453:
        /*0aa4*/ 	.byte	0x04, 0x11
        /*0aa6*/ 	.short	(.L_455 - .L_454)
	.align		4
.L_454:
        /*0aa8*/ 	.word	index@(_Z13_rpow_64_16_5PdS_S_iiiiiiiiiiiiiiii)
        /*0aac*/ 	.word	0x00000000


	//----- nvinfo : EIATTR_MIN_STACK_SIZE
	.align		4
.L_455:
        /*0ab0*/ 	.byte	0x04, 0x12
        /*0ab2*/ 	.short	(.L_457 - .L_456)
	.align		4
.L_456:
        /*0ab4*/ 	.word	index@(_Z13_rpow_64_16_5PdS_S_iiiiiiiiiiiiiiii)
        /*0ab8*/ 	.word	0x00000000


	//----- nvinfo : EIATTR_MIN_STACK_SIZE
	.align		4
.L_457:
        /*0abc*/ 	.byte	0x04, 0x12
        /*0abe*/ 	.short	(.L_459 - .L_458)
	.align		4
.L_458:
        /*0ac0*/ 	.word	index@(_Z13_rpow_32_16_5PfS_S_iiiiiiiiiiiiiiii)
        /*0ac4*/ 	.word	0x00000000


	//----- nvinfo : EIATTR_MIN_STACK_SIZE
	.align		4
.L_459:
        /*0ac8*/ 	.byte	0x04, 0x12
        /*0aca*/ 	.short	(.L_461 - .L_460)
	.align		4
.L_460:
        /*0acc*/ 	.word	index@(_Z13_rpow_64_16_4PdS_S_iiiiiiiiiiiii)
        /*0ad0*/ 	.word	0x00000000


	//----- nvinfo : EIATTR_MIN_STACK_SIZE
	.align		4
.L_461:
        /*0ad4*/ 	.byte	0x04, 0x12
        /*0ad6*/ 	.short	(.L_463 - .L_462)
	.align		4
.L_462:
        /*0ad8*/ 	.word	index@(_Z13_rpow_32_16_4PfS_S_iiiiiiiiiiiii)
        /*0adc*/ 	.word	0x00000000


	//----- nvinfo : EIATTR_MIN_STACK_SIZE
	.align		4
.L_463:
        /*0ae0*/ 	.byte	0x04, 0x12
        /*0ae2*/ 	.short	(.L_465 - .L_464)
	.align		4
.L_464:
        /*0ae4*/ 	.word	index@(_Z13_rpow_64_16_3PdS_S_iiiiiiiiii)
        /*0ae8*/ 	.word	0x00000000


	//----- nvinfo : EIATTR_MIN_STACK_SIZE
	.align		4
.L_465:
        /*0aec*/ 	.byte	0x04, 0x12
        /*0aee*/ 	.short	(.L_467 - .L_466)
	.align		4
.L_466:
        /*0af0*/ 	.word	index@(_Z13_rpow_32_16_3PfS_S_iiiiiiiiii)
        /*0af4*/ 	.word	0x00000000


	//----- nvinfo : EIATTR_MIN_STACK_SIZE
	.align		4
.L_467:
        /*0af8*/ 	.byte	0x04, 0x12
        /*0afa*/ 	.short	(.L_469 - .L_468)
	.align		4
.L_468:
        /*0afc*/ 	.word	index@(_Z17_tanhback_64_16_5PdS_S_iiiiiiiiiiiiiiii)
        /*0b00*/ 	.word	0x00000000


	//----- nvinfo : EIATTR_MIN_STACK_SIZE
	.align		4
.L_469:
        /*0b04*/ 	.byte	0x04, 0x12
        /*0b06*/ 	.short	(.L_471 - .L_470)
	.align		4
.L_470:
        /*0b08*/ 	.word	index@(_Z17_tanhback_32_16_5PfS_S_iiiiiiiiiiiiiiii)
        /*0b0c*/ 	.word	0x00000000


	//----- nvinfo : EIATTR_MIN_STACK_SIZE
	.align		4
.L_471:
        /*0b10*/ 	.byte	0x04, 0x12
        /*0b12*/ 	.short	(.L_473 - .L_472)
	.align		4
.L_472:
        /*0b14*/ 	.word	index@(_Z17_tanhback_64_16_4PdS_S_iiiiiiiiiiiii)
        /*0b18*/ 	.word	0x00000000


	//----- nvinfo : EIATTR_MIN_STACK_SIZE
	.align		4
.L_473:
        /*0b1c*/ 	.byte	0x04, 0x12
        /*0b1e*/ 	.short	(.L_475 - .L_474)
	.align		4
.L_474:
        /*0b20*/ 	.word	index@(_Z17_tanhback_32_16_4PfS_S_iiiiiiiiiiiii)
        /*0b24*/ 	.word	0x00000000


	//----- nvinfo : EIATTR_MIN_STACK_SIZE
	.align		4
.L_475:
        /*0b28*/ 	.byte	0x04, 0x12
        /*0b2a*/ 	.short	(.L_477 - .L_476)
	.align		4
.L_476:
        /*0b2c*/ 	.word	index@(_Z17_tanhback_64_16_3PdS_S_iiiiiiiiii)
        /*0b30*/ 	.word	0x00000000


	//----- nvinfo : EIATTR_MIN_STACK_SIZE
	.align		4
.L_477:
        /*0b34*/ 	.byte	0x04, 0x12
        /*0b36*/ 	.short	(.L_479 - .L_478)
	.align		4
.L_478:
        /*0b38*/ 	.word	index@(_Z17_tanhback_32_16_3PfS_S_iiiiiiiiii)
        /*0b3c*/ 	.word	0x00000000


	//----- nvinfo : EIATTR_MIN_STACK_SIZE
	.align		4
.L_479:
        /*0b40*/ 	.byte	0x04, 0x12
        /*0b42*/ 	.short	(.L_481 - .L_480)
	.align		4
.L_480:
        /*0b44*/ 	.word	index@(_Z17_sigmback_64_16_5PdS_S_iiiiiiiiiiiiiiii)
        /*0b48*/ 	.word	0x00000000


	//----- nvinfo : EIATTR_MIN_STACK_SIZE
	.align		4
.L_481:
        /*0b4c*/ 	.byte	0x04, 0x12
        /*0b4e*/ 	.short	(.L_483 - .L_482)
	.align		4
.L_482:
        /*0b50*/ 	.word	index@(_Z17_sigmback_32_16_5PfS_S_iiiiiiiiiiiiiiii)
        /*0b54*/ 	.word	0x00000000


	//----- nvinfo : EIATTR_MIN_STACK_SIZE
	.align		4
.L_483:
        /*0b58*/ 	.byte	0x04, 0x12
        /*0b5a*/ 	.short	(.L_485 - .L_484)
	.align		4
.L_484:
        /*0b5c*/ 	.word	index@(_Z17_sigmback_64_16_4PdS_S_iiiiiiiiiiiii)
        /*0b60*/ 	.word	0x00000000


	//----- nvinfo : EIATTR_MIN_STACK_SIZE
	.align		4
.L_485:
        /*0b64*/ 	.byte	0x04, 0x12
        /*0b66*/ 	.short	(.L_487 - .L_486)
	.align		4
.L_486:
        /*0b68*/ 	.word	index@(_Z17_sigmback_32_16_4PfS_S_iiiiiiiiiiiii)
        /*0b6c*/ 	.word	0x00000000


	//----- nvinfo : EIATTR_MIN_STACK_SIZE
	.align		4
.L_487:
        /*0b70*/ 	.byte	0x04, 0x12
        /*0b72*/ 	.short	(.L_489 - .L_488)
	.align		4
.L_488:
        /*0b74*/ 	.word	index@(_Z17_sigmback_64_16_3PdS_S_iiiiiiiiii)
        /*0b78*/ 	.word	0x00000000


	//----- nvinfo : EIATTR_MIN_STACK_SIZE
	.align		4
.L_489:
        /*0b7c*/ 	.byte	0x04, 0x12
        /*0b7e*/ 	.short	(.L_491 - .L_490)
	.align		4
.L_490:
        /*0b80*/ 	.word	index@(_Z17_sigmback_32_16_3PfS_S_iiiiiiiiii)
        /*0b84*/ 	.word	0x00000000


	//----- nvinfo : EIATTR_MIN_STACK_SIZE
	.align		4
.L_491:
        /*0b88*/ 	.byte	0x04, 0x12
        /*0b8a*/ 	.short	(.L_493 - .L_492)
	.align		4
.L_492:
        /*0b8c*/ 	.word	index@(_Z17_reluback_64_16_5PdS_S_iiiiiiiiiiiiiiii)
        /*0b90*/ 	.word	0x00000000


	//----- nvinfo : EIATTR_MIN_STACK_SIZE
	.align		4
.L_493:
        /*0b94*/ 	.byte	0x04, 0x12
        /*0b96*/ 	.short	(.L_495 - .L_494)
	.align		4
.L_494:
        /*0b98*/ 	.word	index@(_Z17_reluback_32_16_5PfS_S_iiiiiiiiiiiiiiii)
        /*0b9c*/ 	.word	0x00000000


	//----- nvinfo : EIATTR_MIN_STACK_SIZE
	.align		4
.L_495:
        /*0ba0*/ 	.byte	0x04, 0x12
        /*0ba2*/ 	.short	(.L_497 - .L_496)
	.align		4
.L_496:
        /*0ba4*/ 	.word	index@(_Z17_reluback_64_16_4PdS_S_iiiiiiiiiiiii)
        /*0ba8*/ 	.word	0x00000000


	//----- nvinfo : EIATTR_MIN_STACK_SIZE
	.align		4
.L_497:
        /*0bac*/ 	.byte	0x04, 0x12
        /*0bae*/ 	.short	(.L_499 - .L_498)
	.align		4
.L_498:
        /*0bb0*/ 	.word	index@(_Z17_reluback_32_16_4PfS_S_iiiiiiiiiiiii)
        /*0bb4*/ 	.word	0x00000000


	//----- nvinfo : EIATTR_MIN_STACK_SIZE
	.align		4
.L_499:
        /*0bb8*/ 	.byte	0x04, 0x12
        /*0bba*/ 	.short	(.L_501 - .L_500)
	.align		4
.L_500:
        /*0bbc*/ 	.word	index@(_Z17_reluback_64_16_3PdS_S_iiiiiiiiii)
        /*0bc0*/ 	.word	0x00000000


	//----- nvinfo : EIATTR_MIN_STACK_SIZE
	.align		4
.L_501:
        /*0bc4*/ 	.byte	0x04, 0x12
        /*0bc6*/ 	.short	(.L_503 - .L_502)
	.align		4
.L_502:
        /*0bc8*/ 	.word	index@(_Z17_reluback_32_16_3PfS_S_iiiiiiiiii)
        /*0bcc*/ 	.word	0x00000000


	//----- nvinfo : EIATTR_MIN_STACK_SIZE
	.align		4
.L_503:
        /*0bd0*/ 	.byte	0x04, 0x12
        /*0bd2*/ 	.short	(.L_505 - .L_504)
	.align		4
.L_504:
        /*0bd4*/ 	.word	index@(_Z17_invxback_64_16_5PdS_S_iiiiiiiiiiiiiiii)
        /*0bd8*/ 	.word	0x00000000


	//----- nvinfo : EIATTR_MIN_STACK_SIZE
	.align		4
.L_505:
        /*0bdc*/ 	.byte	0x04, 0x12
        /*0bde*/ 	.short	(.L_507 - .L_506)
	.align		4
.L_506:
        /*0be0*/ 	.word	index@(_Z17_invxback_32_16_5PfS_S_iiiiiiiiiiiiiiii)
        /*0be4*/ 	.word	0x00000000


	//----- nvinfo : EIATTR_MIN_STACK_SIZE
	.align		4
.L_507:
        /*0be8*/ 	.byte	0x04, 0x12
        /*0bea*/ 	.short	(.L_509 - .L_508)
	.align		4
.L_508:
        /*0bec*/ 	.word	index@(_Z17_invxback_64_16_4PdS_S_iiiiiiiiiiiii)
        /*0bf0*/ 	.word	0x00000000


	//----- nvinfo : EIATTR_MIN_STACK_SIZE
	.align		4
.L_509:
        /*0bf4*/ 	.byte	0x04, 0x12
        /*0bf6*/ 	.short	(.L_511 - .L_510)
	.align		4
.L_510:
        /*0bf8*/ 	.word	index@(_Z17_invxback_32_16_4PfS_S_iiiiiiiiiiiii)
        /*0bfc*/ 	.word	0x00000000


	//----- nvinfo : EIATTR_MIN_STACK_SIZE
	.align		4
.L_511:
        /*0c00*/ 	.byte	0x04, 0x12
        /*0c02*/ 	.short	(.L_513 - .L_512)
	.align		4
.L_512:
        /*0c04*/ 	.word	index@(_Z17_invxback_64_16_3PdS_S_iiiiiiiiii)
        /*0c08*/ 	.word	0x00000000


	//----- nvinfo : EIATTR_MIN_STACK_SIZE
	.align		4
.L_513:
        /*0c0c*/ 	.byte	0x04, 0x12
        /*0c0e*/ 	.short	(.L_515 - .L_514)
	.align		4
.L_514:
        /*0c10*/ 	.word	index@(_Z17_invxback_32_16_3PfS_S_iiiiiiiiii)
        /*0c14*/ 	.word	0x00000000


	//----- nvinfo : EIATTR_MIN_STACK_SIZE
	.align		4
.L_515:
        /*0c18*/ 	.byte	0x04, 0x12
        /*0c1a*/ 	.short	(.L_517 - .L_516)
	.align		4
.L_516:
        /*0c1c*/ 	.word	index@(_Z11_le_64_16_5PdS_S_iiiiiiiiiiiiiiii)
        /*0c20*/ 	.word	0x00000000


	//----- nvinfo : EIATTR_MIN_STACK_SIZE
	.align		4
.L_517:
        /*0c24*/ 	.byte	0x04, 0x12
        /*0c26*/ 	.short	(.L_519 - .L_518)
	.align		4
.L_518:
        /*0c28*/ 	.word	index@(_Z11_le_32_16_5PfS_S_iiiiiiiiiiiiiiii)
        /*0c2c*/ 	.word	0x00000000


	//----- nvinfo : EIATTR_MIN_STACK_SIZE
	.align		4
.L_519:
        /*0c30*/ 	.byte	0x04, 0x12
        /*0c32*/ 	.short	(.L_521 - .L_520)
	.align		4
.L_520:
        /*0c34*/ 	.word	index@(_Z11_le_64_16_4PdS_S_iiiiiiiiiiiii)
        /*0c38*/ 	.word	0x00000000


	//----- nvinfo : EIATTR_MIN_STACK_SIZE
	.align		4
.L_521:
        /*0c3c*/ 	.byte	0x04, 0x12
        /*0c3e*/ 	.short	(.L_523 - .L_522)
	.align		4
.L_522:
        /*0c40*/ 	.word	index@(_Z11_le_32_16_4PfS_S_iiiiiiiiiiiii)
        /*0c44*/ 	.word	0x00000000


	//----- nvinfo : EIATTR_MIN_STACK_SIZE
	.align		4
.L_523:
        /*0c48*/ 	.byte	0x04, 0x12
        /*0c4a*/ 	.short	(.L_525 - .L_524)
	.align		4
.L_524:
        /*0c4c*/ 	.word	index@(_Z11_le_64_16_3PdS_S_iiiiiiiiii)
        /*0c50*/ 	.word	0x00000000


	//----- nvinfo : EIATTR_MIN_STACK_SIZE
	.align		4
.L_525:
        /*0c54*/ 	.byte	0x04, 0x12
        /*0c56*/ 	.short	(.L_527 - .L_526)
	.align		4
.L_526:
        /*0c58*/ 	.word	index@(_Z11_le_32_16_3PfS_S_iiiiiiiiii)
        /*0c5c*/ 	.word	0x00000000


	//----- nvinfo : EIATTR_MIN_STACK_SIZE
	.align		4
.L_527:
        /*0c60*/ 	.byte	0x04, 0x12
        /*0c62*/ 	.short	(.L_529 - .L_528)
	.align		4
.L_528:
        /*0c64*/ 	.word	index@(_Z11_lt_64_16_5PdS_S_iiiiiiiiiiiiiiii)
        /*0c68*/ 	.word	0x00000000


	//----- nvinfo : EIATTR_MIN_STACK_SIZE
	.align		4
.L_529:
        /*0c6c*/ 	.byte	0x04, 0x12
        /*0c6e*/ 	.short	(.L_531 - .L_530)
	.align		4
.L_530:
        /*0c70*/ 	.word	index@(_Z11_lt_32_16_5PfS_S_iiiiiiiiiiiiiiii)
        /*0c74*/ 	.word	0x00000000


	//----- nvinfo : EIATTR_MIN_STACK_SIZE
	.align		4
.L_531:
        /*0c78*/ 	.byte	0x04, 0x12
        /*0c7a*/ 	.short	(.L_533 - .L_532)
	.align		4
.L_532:
        /*0c7c*/ 	.word	index@(_Z11_lt_64_16_4PdS_S_iiiiiiiiiiiii)
        /*0c80*/ 	.word	0x00000000


	//----- nvinfo : EIATTR_MIN_STACK_SIZE
	.align		4
.L_533:
        /*0c84*/ 	.byte	0x04, 0x12
        /*0c86*/ 	.short	(.L_535 - .L_534)
	.align		4
.L_534:
        /*0c88*/ 	.word	index@(_Z11_lt_32_16_4PfS_S_iiiiiiiiiiiii)
        /*0c8c*/ 	.word	0x00000000


	//----- nvinfo : EIATTR_MIN_STACK_SIZE
	.align		4
.L_535:
        /*0c90*/ 	.byte	0x04, 0x12
        /*0c92*/ 	.short	(.L_537 - .L_536)
	.align		4
.L_536:
        /*0c94*/ 	.word	index@(_Z11_lt_64_16_3PdS_S_iiiiiiiiii)
        /*0c98*/ 	.word	0x00000000


	//----- nvinfo : EIATTR_MIN_STACK_SIZE
	.align		4
.L_537:
        /*0c9c*/ 	.byte	0x04, 0x12
        /*0c9e*/ 	.short	(.L_539 - .L_538)
	.align		4
.L_538:
        /*0ca0*/ 	.word	index@(_Z11_lt_32_16_3PfS_S_iiiiiiiiii)
        /*0ca4*/ 	.word	0x00000000


	//----- nvinfo : EIATTR_MIN_STACK_SIZE
	.align		4
.L_539:
        /*0ca8*/ 	.byte	0x04, 0x12
        /*0caa*/ 	.short	(.L_541 - .L_540)
	.align		4
.L_540:
        /*0cac*/ 	.word	index@(_Z11_ge_64_16_5PdS_S_iiiiiiiiiiiiiiii)
        /*0cb0*/ 	.word	0x00000000


	//----- nvinfo : EIATTR_MIN_STACK_SIZE
	.align		4
.L_541:
        /*0cb4*/ 	.byte	0x04, 0x12
        /*0cb6*/ 	.short	(.L_543 - .L_542)
	.align		4
.L_542:
        /*0cb8*/ 	.word	index@(_Z11_ge_32_16_5PfS_S_iiiiiiiiiiiiiiii)
        /*0cbc*/ 	.word	0x00000000


	//----- nvinfo : EIATTR_MIN_STACK_SIZE
	.align		4
.L_543:
        /*0cc0*/ 	.byte	0x04, 0x12
        /*0cc2*/ 	.short	(.L_545 - .L_544)
	.align		4
.L_544:
        /*0cc4*/ 	.word	index@(_Z11_ge_64_16_4PdS_S_iiiiiiiiiiiii)
        /*0cc8*/ 	.word	0x00000000


	//----- nvinfo : EIATTR_MIN_STACK_SIZE
	.align		4
.L_545:
        /*0ccc*/ 	.byte	0x04, 0x12
        /*0cce*/ 	.short	(.L_547 - .L_546)
	.align		4
.L_546:
        /*0cd0*/ 	.word	index@(_Z11_ge_32_16_4PfS_S_iiiiiiiiiiiii)
        /*0cd4*/ 	.word	0x00000000


	//----- nvinfo : EIATTR_MIN_STACK_SIZE
	.align		4
.L_547:
        /*0cd8*/ 	.byte	0x04, 0x12
        /*0cda*/ 	.short	(.L_549 - .L_548)
	.align		4
.L_548:
        /*0cdc*/ 	.word	index@(_Z11_ge_64_16_3PdS_S_iiiiiiiiii)
        /*0ce0*/ 	.word	0x00000000


	//----- nvinfo : EIATTR_MIN_STACK_SIZE
	.align		4
.L_549:
        /*0ce4*/ 	.byte	0x04, 0x12
        /*0ce6*/ 	.short	(.L_551 - .L_550)
	.align		4
.L_550:
        /*0ce8*/ 	.word	index@(_Z11_ge_32_16_3PfS_S_iiiiiiiiii)
        /*0cec*/ 	.word	0x00000000


	//----- nvinfo : EIATTR_MIN_STACK_SIZE
	.align		4
.L_551:
        /*0cf0*/ 	.byte	0x04, 0x12
        /*0cf2*/ 	.short	(.L_553 - .L_552)
	.align		4
.L_552:
        /*0cf4*/ 	.word	index@(_Z11_gt_64_16_5PdS_S_iiiiiiiiiiiiiiii)
        /*0cf8*/ 	.word	0x00000000


	//----- nvinfo : EIATTR_MIN_STACK_SIZE
	.align		4
.L_553:
        /*0cfc*/ 	.byte	0x04, 0x12
        /*0cfe*/ 	.short	(.L_555 - .L_554)
	.align		4
.L_554:
        /*0d00*/ 	.word	index@(_Z11_gt_32_16_5PfS_S_iiiiiiiiiiiiiiii)
        /*0d04*/ 	.word	0x00000000


	//----- nvinfo : EIATTR_MIN_STACK_SIZE
	.align		4
.L_555:
        /*0d08*/ 	.byte	0x04, 0x12
        /*0d0a*/ 	.short	(.L_557 - .L_556)
	.align		4
.L_556:
        /*0d0c*/ 	.word	index@(_Z11_gt_64_16_4PdS_S_iiiiiiiiiiiii)
        /*0d10*/ 	.word	0x00000000


	//----- nvinfo : EIATTR_MIN_STACK_SIZE
	.align		4
.L_557:
        /*0d14*/ 	.byte	0x04, 0x12
        /*0d16*/ 	.short	(.L_559 - .L_558)
	.align		4
.L_558:
        /*0d18*/ 	.word	index@(_Z11_gt_32_16_4PfS_S_iiiiiiiiiiiii)
        /*0d1c*/ 	.word	0x00000000


	//----- nvinfo : EIATTR_MIN_STACK_SIZE
	.align		4
.L_559:
        /*0d20*/ 	.byte	0x04, 0x12
        /*0d22*/ 	.short	(.L_561 - .L_560)
	.align		4
.L_560:
        /*0d24*/ 	.word	index@(_Z11_gt_64_16_3PdS_S_iiiiiiiiii)
        /*0d28*/ 	.word	0x00000000


	//----- nvinfo : EIATTR_MIN_STACK_SIZE
	.align		4
.L_561:
        /*0d2c*/ 	.byte	0x04, 0x12
        /*0d2e*/ 	.short	(.L_563 - .L_562)
	.align		4
.L_562:
        /*0d30*/ 	.word	index@(_Z11_gt_32_16_3PfS_S_iiiiiiiiii)
        /*0d34*/ 	.word	0x00000000


	//----- nvinfo : EIATTR_MIN_STACK_SIZE
	.align		4
.L_563:
        /*0d38*/ 	.byte	0x04, 0x12
        /*0d3a*/ 	.short	(.L_565 - .L_564)
	.align		4
.L_564:
        /*0d3c*/ 	.word	index@(_Z11_ne_64_16_5PdS_S_iiiiiiiiiiiiiiii)
        /*0d40*/ 	.word	0x00000000


	//----- nvinfo : EIATTR_MIN_STACK_SIZE
	.align		4
.L_565:
        /*0d44*/ 	.byte	0x04, 0x12
        /*0d46*/ 	.short	(.L_567 - .L_566)
	.align		4
.L_566:
        /*0d48*/ 	.word	index@(_Z11_ne_32_16_5PfS_S_iiiiiiiiiiiiiiii)
        /*0d4c*/ 	.word	0x00000000


	//----- nvinfo : EIATTR_MIN_STACK_SIZE
	.align		4
.L_567:
        /*0d50*/ 	.byte	0x04, 0x12
        /*0d52*/ 	.short	(.L_569 - .L_568)
	.align		4
.L_568:
        /*0d54*/ 	.word	index@(_Z11_ne_64_16_4PdS_S_iiiiiiiiiiiii)
        /*0d58*/ 	.word	0x00000000


	//----- nvinfo : EIATTR_MIN_STACK_SIZE
	.align		4
.L_569:
        /*0d5c*/ 	.byte	0x04, 0x12
        /*0d5e*/ 	.short	(.L_571 - .L_570)
	.align		4
.L_570:
        /*0d60*/ 	.word	index@(_Z11_ne_32_16_4PfS_S_iiiiiiiiiiiii)
        /*0d64*/ 	.word	0x00000000


	//----- nvinfo : EIATTR_MIN_STACK_SIZE
	.align		4
.L_571:
        /*0d68*/ 	.byte	0x04, 0x12
        /*0d6a*/ 	.short	(.L_573 - .L_572)
	.align		4
.L_572:
        /*0d6c*/ 	.word	index@(_Z11_ne_64_16_3PdS_S_iiiiiiiiii)
        /*0d70*/ 	.word	0x00000000


	//----- nvinfo : EIATTR_MIN_STACK_SIZE
	.align		4
.L_573:
        /*0d74*/ 	.byte	0x04, 0x12
        /*0d76*/ 	.short	(.L_575 - .L_574)
	.align		4
.L_574:
        /*0d78*/ 	.word	index@(_Z11_ne_32_16_3PfS_S_iiiiiiiiii)
        /*0d7c*/ 	.word	0x00000000


	//----- nvinfo : EIATTR_MIN_STACK_SIZE
	.align		4
.L_575:
        /*0d80*/ 	.byte	0x04, 0x12
        /*0d82*/ 	.short	(.L_577 - .L_576)
	.align		4
.L_576:
        /*0d84*/ 	.word	index@(_Z11_eq_64_16_5PdS_S_iiiiiiiiiiiiiiii)
        /*0d88*/ 	.word	0x00000000


	//----- nvinfo : EIATTR_MIN_STACK_SIZE
	.align		4
.L_577:
        /*0d8c*/ 	.byte	0x04, 0x12
        /*0d8e*/ 	.short	(.L_579 - .L_578)
	.align		4
.L_578:
        /*0d90*/ 	.word	index@(_Z11_eq_32_16_5PfS_S_iiiiiiiiiiiiiiii)
        /*0d94*/ 	.word	0x00000000


	//----- nvinfo : EIATTR_MIN_STACK_SIZE
	.align		4
.L_579:
        /*0d98*/ 	.byte	0x04, 0x12
        /*0d9a*/ 	.short	(.L_581 - .L_580)
	.align		4
.L_580:
        /*0d9c*/ 	.word	index@(_Z11_eq_64_16_4PdS_S_iiiiiiiiiiiii)
        /*0da0*/ 	.word	0x00000000


	//----- nvinfo : EIATTR_MIN_STACK_SIZE
	.align		4
.L_581:
        /*0da4*/ 	.byte	0x04, 0x12
        /*0da6*/ 	.short	(.L_583 - .L_582)
	.align		4
.L_582:
        /*0da8*/ 	.word	index@(_Z11_eq_32_16_4PfS_S_iiiiiiiiiiiii)
        /*0dac*/ 	.word	0x00000000


	//----- nvinfo : EIATTR_MIN_STACK_SIZE
	.align		4
.L_583:
        /*0db0*/ 	.byte	0x04, 0x12
        /*0db2*/ 	.short	(.L_585 - .L_584)
	.align		4
.L_584:
        /*0db4*/ 	.word	index@(_Z11_eq_64_16_3PdS_S_iiiiiiiiii)
        /*0db8*/ 	.word	0x00000000


	//----- nvinfo : EIATTR_MIN_STACK_SIZE
	.align		4
.L_585:
        /*0dbc*/ 	.byte	0x04, 0x12
        /*0dbe*/ 	.short	(.L_587 - .L_586)
	.align		4
.L_586:
        /*0dc0*/ 	.word	index@(_Z11_eq_32_16_3PfS_S_iiiiiiiiii)
        /*0dc4*/ 	.word	0x00000000


	//----- nvinfo : EIATTR_MIN_STACK_SIZE
	.align		4
.L_587:
        /*0dc8*/ 	.byte	0x04, 0x12
        /*0dca*/ 	.short	(.L_589 - .L_588)
	.align		4
.L_588:
        /*0dcc*/ 	.word	index@(_Z12_min_64_16_5PdS_S_iiiiiiiiiiiiiiii)
        /*0dd0*/ 	.word	0x00000000


	//----- nvinfo : EIATTR_MIN_STACK_SIZE
	.align		4
.L_589:
        /*0dd4*/ 	.byte	0x04, 0x12
        /*0dd6*/ 	.short	(.L_591 - .L_590)
	.align		4
.L_590:
        /*0dd8*/ 	.word	index@(_Z12_min_32_16_5PfS_S_iiiiiiiiiiiiiiii)
        /*0ddc*/ 	.word	0x00000000


	//----- nvinfo : EIATTR_MIN_STACK_SIZE
	.align		4
.L_591:
        /*0de0*/ 	.byte	0x04, 0x12
        /*0de2*/ 	.short	(.L_593 - .L_592)
	.align		4
.L_592:
        /*0de4*/ 	.word	index@(_Z12_min_64_16_4PdS_S_iiiiiiiiiiiii)
        /*0de8*/ 	.word	0x00000000


	//----- nvinfo : EIATTR_MIN_STACK_SIZE
	.align		4
.L_593:
        /*0dec*/ 	.byte	0x04, 0x12
        /*0dee*/ 	.short	(.L_595 - .L_594)
	.align		4
.L_594:
        /*0df0*/ 	.word	index@(_Z12_min_32_16_4PfS_S_iiiiiiiiiiiii)
        /*0df4*/ 	.word	0x00000000


	//----- nvinfo : EIATTR_MIN_STACK_SIZE
	.align		4
.L_595:
        /*0df8*/ 	.byte	0x04, 0x12
        /*0dfa*/ 	.short	(.L_597 - .L_596)
	.align		4
.L_596:
        /*0dfc*/ 	.word	index@(_Z12_min_64_16_3PdS_S_iiiiiiiiii)
        /*0e00*/ 	.word	0x00000000


	//----- nvinfo : EIATTR_MIN_STACK_SIZE
	.align		4
.L_597:
        /*0e04*/ 	.byte	0x04, 0x12
        /*0e06*/ 	.short	(.L_599 - .L_598)
	.align		4
.L_598:
        /*0e08*/ 	.word	index@(_Z12_min_32_16_3PfS_S_iiiiiiiiii)
        /*0e0c*/ 	.word	0x00000000


	//----- nvinfo : EIATTR_MIN_STACK_SIZE
	.align		4
.L_599:
        /*0e10*/ 	.byte	0x04, 0x12
        /*0e12*/ 	.short	(.L_601 - .L_600)
	.align		4
.L_600:
        /*0e14*/ 	.word	index@(_Z12_max_64_16_5PdS_S_iiiiiiiiiiiiiiii)
        /*0e18*/ 	.word	0x00000000


	//----- nvinfo : EIATTR_MIN_STACK_SIZE
	.align		4
.L_601:
        /*0e1c*/ 	.byte	0x04, 0x12
        /*0e1e*/ 	.short	(.L_603 - .L_602)
	.align		4
.L_602:
        /*0e20*/ 	.word	index@(_Z12_max_32_16_5PfS_S_iiiiiiiiiiiiiiii)
        /*0e24*/ 	.word	0x00000000


	//----- nvinfo : EIATTR_MIN_STACK_SIZE
	.align		4
.L_603:
        /*0e28*/ 	.byte	0x04, 0x12
        /*0e2a*/ 	.short	(.L_605 - .L_604)
	.align		4
.L_604:
        /*0e2c*/ 	.word	index@(_Z12_max_64_16_4PdS_S_iiiiiiiiiiiii)
        /*0e30*/ 	.word	0x00000000


	//----- nvinfo : EIATTR_MIN_STACK_SIZE
	.align		4
.L_605:
        /*0e34*/ 	.byte	0x04, 0x12
        /*0e36*/ 	.short	(.L_607 - .L_606)
	.align		4
.L_606:
        /*0e38*/ 	.word	index@(_Z12_max_32_16_4PfS_S_iiiiiiiiiiiii)
        /*0e3c*/ 	.word	0x00000000


	//----- nvinfo : EIATTR_MIN_STACK_SIZE
	.align		4
.L_607:
        /*0e40*/ 	.byte	0x04, 0x12
        /*0e42*/ 	.short	(.L_609 - .L_608)
	.align		4
.L_608:
        /*0e44*/ 	.word	index@(_Z12_max_64_16_3PdS_S_iiiiiiiiii)
        /*0e48*/ 	.word	0x00000000


	//----- nvinfo : EIATTR_MIN_STACK_SIZE
	.align		4
.L_609:
        /*0e4c*/ 	.byte	0x04, 0x12
        /*0e4e*/ 	.short	(.L_611 - .L_610)
	.align		4
.L_610:
        /*0e50*/ 	.word	index@(_Z12_max_32_16_3PfS_S_iiiiiiiiii)
        /*0e54*/ 	.word	0x00000000


	//----- nvinfo : EIATTR_MIN_STACK_SIZE
	.align		4
.L_611:
        /*0e58*/ 	.byte	0x04, 0x12
        /*0e5a*/ 	.short	(.L_613 - .L_612)
	.align		4
.L_612:
        /*0e5c*/ 	.word	index@(_Z12_pow_64_16_5PdS_S_iiiiiiiiiiiiiiii)
        /*0e60*/ 	.word	0x00000000


	//----- nvinfo : EIATTR_MIN_STACK_SIZE
	.align		4
.L_613:
        /*0e64*/ 	.byte	0x04, 0x12
        /*0e66*/ 	.short	(.L_615 - .L_614)
	.align		4
.L_614:
        /*0e68*/ 	.word	index@(_Z12_pow_32_16_5PfS_S_iiiiiiiiiiiiiiii)
        /*0e6c*/ 	.word	0x00000000


	//----- nvinfo : EIATTR_MIN_STACK_SIZE
	.align		4
.L_615:
        /*0e70*/ 	.byte	0x04, 0x12
        /*0e72*/ 	.short	(.L_617 - .L_616)
	.align		4
.L_616:
        /*0e74*/ 	.word	index@(_Z12_pow_64_16_4PdS_S_iiiiiiiiiiiii)
        /*0e78*/ 	.word	0x00000000


	//----- nvinfo : EIATTR_MIN_STACK_SIZE
	.align		4
.L_617:
        /*0e7c*/ 	.byte	0x04, 0x12
        /*0e7e*/ 	.short	(.L_619 - .L_618)
	.align		4
.L_618:
        /*0e80*/ 	.word	index@(_Z12_pow_32_16_4PfS_S_iiiiiiiiiiiii)
        /*0e84*/ 	.word	0x00000000


	//----- nvinfo : EIATTR_MIN_STACK_SIZE
	.align		4
.L_619:
        /*0e88*/ 	.byte	0x04, 0x12
        /*0e8a*/ 	.short	(.L_621 - .L_620)
	.align		4
.L_620:
        /*0e8c*/ 	.word	index@(_Z12_pow_64_16_3PdS_S_iiiiiiiiii)
        /*0e90*/ 	.word	0x00000000


	//----- nvinfo : EIATTR_MIN_STACK_SIZE
	.align		4
.L_621:
        /*0e94*/ 	.byte	0x04, 0x12
        /*0e96*/ 	.short	(.L_623 - .L_622)
	.align		4
.L_622:
        /*0e98*/ 	.word	index@(_Z12_pow_32_16_3PfS_S_iiiiiiiiii)
        /*0e9c*/ 	.word	0x00000000


	//----- nvinfo : EIATTR_MIN_STACK_SIZE
	.align		4
.L_623:
        /*0ea0*/ 	.byte	0x04, 0x12
        /*0ea2*/ 	.short	(.L_625 - .L_624)
	.align		4
.L_624:
        /*0ea4*/ 	.word	index@(_Z12_div_64_16_5PdS_S_iiiiiiiiiiiiiiii)
        /*0ea8*/ 	.word	0x00000000


	//----- nvinfo : EIATTR_MIN_STACK_SIZE
	.align		4
.L_625:
        /*0eac*/ 	.byte	0x04, 0x12
        /*0eae*/ 	.short	(.L_627 - .L_626)
	.align		4
.L_626:
        /*0eb0*/ 	.word	index@(_Z12_div_32_16_5PfS_S_iiiiiiiiiiiiiiii)
        /*0eb4*/ 	.word	0x00000000


	//----- nvinfo : EIATTR_MIN_STACK_SIZE
	.align		4
.L_627:
        /*0eb8*/ 	.byte	0x04, 0x12
        /*0eba*/ 	.short	(.L_629 - .L_628)
	.align		4
.L_628:
        /*0ebc*/ 	.word	index@(_Z12_div_64_16_4PdS_S_iiiiiiiiiiiii)
        /*0ec0*/ 	.word	0x00000000


	//----- nvinfo : EIATTR_MIN_STACK_SIZE
	.align		4
.L_629:
        /*0ec4*/ 	.byte	0x04, 0x12
        /*0ec6*/ 	.short	(.L_631 - .L_630)
	.align		4
.L_630:
        /*0ec8*/ 	.word	index@(_Z12_div_32_16_4PfS_S_iiiiiiiiiiiii)
        /*0ecc*/ 	.word	0x00000000


	//----- nvinfo : EIATTR_MIN_STACK_SIZE
	.align		4
.L_631:
        /*0ed0*/ 	.byte	0x04, 0x12
        /*0ed2*/ 	.short	(.L_633 - .L_632)
	.align		4
.L_632:
        /*0ed4*/ 	.word	index@(_Z12_div_64_16_3PdS_S_iiiiiiiiii)
        /*0ed8*/ 	.word	0x00000000


	//----- nvinfo : EIATTR_MIN_STACK_SIZE
	.align		4
.L_633:
        /*0edc*/ 	.byte	0x04, 0x12
        /*0ede*/ 	.short	(.L_635 - .L_634)
	.align		4
.L_634:
        /*0ee0*/ 	.word	index@(_Z12_div_32_16_3PfS_S_iiiiiiiiii)
        /*0ee4*/ 	.word	0x00000000


	//----- nvinfo : EIATTR_MIN_STACK_SIZE
	.align		4
.L_635:
        /*0ee8*/ 	.byte	0x04, 0x12
        /*0eea*/ 	.short	(.L_637 - .L_636)
	.align		4
.L_636:
        /*0eec*/ 	.word	index@(_Z12_mul_64_16_5PdS_S_iiiiiiiiiiiiiiii)
        /*0ef0*/ 	.word	0x00000000


	//----- nvinfo : EIATTR_MIN_STACK_SIZE
	.align		4
.L_637:
        /*0ef4*/ 	.byte	0x04, 0x12
        /*0ef6*/ 	.short	(.L_639 - .L_638)
	.align		4
.L_638:
        /*0ef8*/ 	.word	index@(_Z12_mul_32_16_5PfS_S_iiiiiiiiiiiiiiii)
        /*0efc*/ 	.word	0x00000000


	//----- nvinfo : EIATTR_MIN_STACK_SIZE
	.align		4
.L_639:
        /*0f00*/ 	.byte	0x04, 0x12
        /*0f02*/ 	.short	(.L_641 - .L_640)
	.align		4
.L_640:
        /*0f04*/ 	.word	index@(_Z12_mul_64_16_4PdS_S_iiiiiiiiiiiii)
        /*0f08*/ 	.word	0x00000000


	//----- nvinfo : EIATTR_MIN_STACK_SIZE
	.align		4
.L_641:
        /*0f0c*/ 	.byte	0x04, 0x12
        /*0f0e*/ 	.short	(.L_643 - .L_642)
	.align		4
.L_642:
        /*0f10*/ 	.word	index@(_Z12_mul_32_16_4PfS_S_iiiiiiiiiiiii)
        /*0f14*/ 	.word	0x00000000


	//----- nvinfo : EIATTR_MIN_STACK_SIZE
	.align		4
.L_643:
        /*0f18*/ 	.byte	0x04, 0x12
        /*0f1a*/ 	.short	(.L_645 - .L_644)
	.align		4
.L_644:
        /*0f1c*/ 	.word	index@(_Z12_mul_64_16_3PdS_S_iiiiiiiiii)
        /*0f20*/ 	.word	0x00000000


	//----- nvinfo : EIATTR_MIN_STACK_SIZE
	.align		4
.L_645:
        /*0f24*/ 	.byte	0x04, 0x12
        /*0f26*/ 	.short	(.L_647 - .L_646)
	.align		4
.L_646:
        /*0f28*/ 	.word	index@(_Z12_mul_32_16_3PfS_S_iiiiiiiiii)
        /*0f2c*/ 	.word	0x00000000


	//----- nvinfo : EIATTR_MIN_STACK_SIZE
	.align		4
.L_647:
        /*0f30*/ 	.byte	0x04, 0x12
        /*0f32*/ 	.short	(.L_649 - .L_648)
	.align		4
.L_648:
        /*0f34*/ 	.word	index@(_Z12_sub_64_16_5PdS_S_iiiiiiiiiiiiiiii)
        /*0f38*/ 	.word	0x00000000


	//----- nvinfo : EIATTR_MIN_STACK_SIZE
	.align		4
.L_649:
        /*0f3c*/ 	.byte	0x04, 0x12
        /*0f3e*/ 	.short	(.L_651 - .L_650)
	.align		4
.L_650:
        /*0f40*/ 	.word	index@(_Z12_sub_32_16_5PfS_S_iiiiiiiiiiiiiiii)
        /*0f44*/ 	.word	0x00000000


	//----- nvinfo : EIATTR_MIN_STACK_SIZE
	.align		4
.L_651:
        /*0f48*/ 	.byte	0x04, 0x12
        /*0f4a*/ 	.short	(.L_653 - .L_652)
	.align		4
.L_652:
        /*0f4c*/ 	.word	index@(_Z12_sub_64_16_4PdS_S_iiiiiiiiiiiii)
        /*0f50*/ 	.word	0x00000000


	//----- nvinfo : EIATTR_MIN_STACK_SIZE
	.align		4
.L_653:
        /*0f54*/ 	.byte	0x04, 0x12
        /*0f56*/ 	.short	(.L_655 - .L_654)
	.align		4
.L_654:
        /*0f58*/ 	.word	index@(_Z12_sub_32_16_4PfS_S_iiiiiiiiiiiii)
        /*0f5c*/ 	.word	0x00000000


	//----- nvinfo : EIATTR_MIN_STACK_SIZE
	.align		4
.L_655:
        /*0f60*/ 	.byte	0x04, 0x12
        /*0f62*/ 	.short	(.L_657 - .L_656)
	.align		4
.L_656:
        /*0f64*/ 	.word	index@(_Z12_sub_64_16_3PdS_S_iiiiiiiiii)
        /*0f68*/ 	.word	0x00000000


	//----- nvinfo : EIATTR_MIN_STACK_SIZE
	.align		4
.L_657:
        /*0f6c*/ 	.byte	0x04, 0x12
        /*0f6e*/ 	.short	(.L_659 - .L_658)
	.align		4
.L_658:
        /*0f70*/ 	.word	index@(_Z12_sub_32_16_3PfS_S_iiiiiiiiii)
        /*0f74*/ 	.word	0x00000000


	//----- nvinfo : EIATTR_MIN_STACK_SIZE
	.align		4
.L_659:
        /*0f78*/ 	.byte	0x04, 0x12
        /*0f7a*/ 	.short	(.L_661 - .L_660)
	.align		4
.L_660:
        /*0f7c*/ 	.word	index@(_Z12_add_64_16_5PdS_S_iiiiiiiiiiiiiiii)
        /*0f80*/ 	.word	0x00000000


	//----- nvinfo : EIATTR_MIN_STACK_SIZE
	.align		4
.L_661:
        /*0f84*/ 	.byte	0x04, 0x12
        /*0f86*/ 	.short	(.L_663 - .L_662)
	.align		4
.L_662:
        /*0f88*/ 	.word	index@(_Z12_add_32_16_5PfS_S_iiiiiiiiiiiiiiii)
        /*0f8c*/ 	.word	0x00000000


	//----- nvinfo : EIATTR_MIN_STACK_SIZE
	.align		4
.L_663:
        /*0f90*/ 	.byte	0x04, 0x12
        /*0f92*/ 	.short	(.L_665 - .L_664)
	.align		4
.L_664:
        /*0f94*/ 	.word	index@(_Z12_add_64_16_4PdS_S_iiiiiiiiiiiii)
        /*0f98*/ 	.word	0x00000000


	//----- nvinfo : EIATTR_MIN_STACK_SIZE
	.align		4
.L_665:
        /*0f9c*/ 	.byte	0x04, 0x12
        /*0f9e*/ 	.short	(.L_667 - .L_666)
	.align		4
.L_666:
        /*0fa0*/ 	.word	index@(_Z12_add_32_16_4PfS_S_iiiiiiiiiiiii)
        /*0fa4*/ 	.word	0x00000000


	//----- nvinfo : EIATTR_MIN_STACK_SIZE
	.align		4
.L_667:
        /*0fa8*/ 	.byte	0x04, 0x12
        /*0faa*/ 	.short	(.L_669 - .L_668)
	.align		4
.L_668:
        /*0fac*/ 	.word	index@(_Z12_add_64_16_3PdS_S_iiiiiiiiii)
        /*0fb0*/ 	.word	0x00000000


	//----- nvinfo : EIATTR_MIN_STACK_SIZE
	.align		4
.L_669:
        /*0fb4*/ 	.byte	0x04, 0x12
        /*0fb6*/ 	.short	(.L_671 - .L_670)
	.align		4
.L_670:
        /*0fb8*/ 	.word	index@(_Z12_add_32_16_3PfS_S_iiiiiiiiii)
        /*0fbc*/ 	.word	0x00000000
.L_671:


//--------------------- .nv.compat                --------------------------
	.section	.nv.compat,"",@"SHT_CUDA_COMPAT_INFO"
	.align	4
        /*0000*/ 	.byte	0x02, 0x09, 0x00, 0x00, 0x02, 0x02, 0x01, 0x00, 0x02, 0x05, 0x05, 0x00, 0x03, 0x07, 0x01, 0x01
        /*0010*/ 	.byte	0x02, 0x03, 0x00, 0x00, 0x02, 0x06, 0x01, 0x00, 0x04, 0x0b, 0x08, 0x00, 0x01, 0x00, 0x00, 0x00
        /*0020*/ 	.byte	0x00, 0x00, 0x00, 0x00


//--------------------- .nv.info._Z13_rpow_64_16_5PdS_S_iiiiiiiiiiiiiiii --------------------------
	.section	.nv.info._Z13_rpow_64_16_5PdS_S_iiiiiiiiiiiiiiii,"",@"SHT_CUDA_INFO"
	.sectionflags	@""
	.align	4


	//----- nvinfo : EIATTR_CUDA_API_VERSION
	.align		4
        /*0000*/ 	.byte	0x04, 0x37
        /*0002*/ 	.short	(.L_673 - .L_672)
.L_672:
        /*0004*/ 	.word	0x00000082


	//----- nvinfo : EIATTR_KPARAM_INFO
	.align		4
.L_673:
        /*0008*/ 	.byte	0x04, 0x17
        /*000a*/ 	.short	(.L_675 - .L_674)
.L_674:
        /*000c*/ 	.word	0x00000000
        /*0010*/ 	.short	0x0012
        /*0012*/ 	.short	0x0054
        /*0014*/ 	.byte	0x00, 0xf0, 0x11, 0x00


	//----- nvinfo : EIATTR_KPARAM_INFO
	.align		4
.L_675:
        /*0018*/ 	.byte	0x04, 0x17
        /*001a*/ 	.short	(.L_677 - .L_676)
.L_676:
        /*001c*/ 	.word	0x00000000
        /*0020*/ 	.short	0x0011
        /*0022*/ 	.short	0x0050
        /*0024*/ 	.byte	0x00, 0xf0, 0x11, 0x00


	//----- nvinfo : EIATTR_KPARAM_INFO
	.align		4
.L_677:
        /*0028*/ 	.byte	0x04, 0x17
        /*002a*/ 	.short	(.L_679 - .L_678)
.L_678:
        /*002c*/ 	.word	0x00000000
        /*0030*/ 	.short	0x0010
        /*0032*/ 	.short	0x004c
        /*0034*/ 	.byte	0x00, 0xf0, 0x11, 0x00


	//----- nvinfo : EIATTR_KPARAM_INFO
	.align		4
.L_679:
        /*0038*/ 	.byte	0x04, 0x17
        /*003a*/ 	.short	(.L_681 - .L_680)
.L_680:
        /*003c*/ 	.word	0x00000000
        /*0040*/ 	.short	0x000f
        /*0042*/ 	.short	0x0048
        /*0044*/ 	.byte	0x00, 0xf0, 0x11, 0x00


	//----- nvinfo : EIATTR_KPARAM_INFO
	.align		4
.L_681:
        /*0048*/ 	.byte	0x04, 0x17
        /*004a*/ 	.short	(.L_683 - .L_682)
.L_682:
        /*004c*/ 	.word	0x00000000
        /*0050*/ 	.short	0x000e
        /*0052*/ 	.short	0x0044
        /*0054*/ 	.byte	0x00, 0xf0, 0x11, 0x00


	//----- nvinfo : EIATTR_KPARAM_INFO
	.align		4
.L_683:
        /*0058*/ 	.byte	0x04, 0x17
        /*005a*/ 	.short	(.L_685 - .L_684)
.L_684:
        /*005c*/ 	.word	0x00000000
        /*0060*/ 	.short	0x000d
        /*0062*/ 	.short	0x0040
        /*0064*/ 	.byte	0x00, 0xf0, 0x11, 0x00


	//----- nvinfo : EIATTR_KPARAM_INFO
	.align		4
.L_685:
        /*0068*/ 	.byte	0x04, 0x17
        /*006a*/ 	.short	(.L_687 - .L_686)
.L_686:
        /*006c*/ 	.word	0x00000000
        /*0070*/ 	.short	0x000c
        /*0072*/ 	.short	0x003c
        /*0074*/ 	.byte	0x00, 0xf0, 0x11, 0x00


	//----- nvinfo : EIATTR_KPARAM_INFO
	.align		4
.L_687:
        /*0078*/ 	.byte	0x04, 0x17
        /*007a*/ 	.short	(.L_689 - .L_688)
.L_688:
        /*007c*/ 	.word	0x00000000
        /*0080*/ 	.short	0x000b
        /*0082*/ 	.short	0x0038
        /*0084*/ 	.byte	0x00, 0xf0, 0x11, 0x00


	//----- nvinfo : EIATTR_KPARAM_INFO
	.align		4
.L_689:
        /*0088*/ 	.byte	0x04, 0x17
        /*008a*/ 	.short	(.L_691 - .L_690)
.L_690:
        /*008c*/ 	.word	0x00000000
        /*0090*/ 	.short	0x000a
        /*0092*/ 	.short	0x0034
        /*0094*/ 	.byte	0x00, 0xf0, 0x11, 0x00


	//----- nvinfo : EIATTR_KPARAM_INFO
	.align		4
.L_691:
        /*0098*/ 	.byte	0x04, 0x17
        /*009a*/ 	.short	(.L_693 - .L_692)
.L_692:
        /*009c*/ 	.word	0x00000000
        /*00a0*/ 	.short	0x0009
        /*00a2*/ 	.short	0x0030
        /*00a4*/ 	.byte	0x00, 0xf0, 0x11, 0x00


	//----- nvinfo : EIATTR_KPARAM_INFO
	.align		4
.L_693:
        /*00a8*/ 	.byte	0x04, 0x17
        /*00aa*/ 	.short	(.L_695 - .L_694)
.L_694:
        /*00ac*/ 	.word	0x00000000
        /*00b0*/ 	.short	0x0008
        /*00b2*/ 	.short	0x002c
        /*00b4*/ 	.byte	0x00, 0xf0, 0x11, 0x00


	//----- nvinfo : EIATTR_KPARAM_INFO
	.align		4
.L_695:
        /*00b8*/ 	.byte	0x04, 0x17
        /*00ba*/ 	.short	(.L_697 - .L_696)
.L_696:
        /*00bc*/ 	.word	0x00000000
        /*00c0*/ 	.short	0x0007
        /*00c2*/ 	.short	0x0028
        /*00c4*/ 	.byte	0x00, 0xf0, 0x11, 0x00


	//----- nvinfo : EIATTR_KPARAM_INFO
	.align		4
.L_697:
        /*00c8*/ 	.byte	0x04, 0x17
        /*00ca*/ 	.short	(.L_699 - .L_698)
.L_698:
        /*00cc*/ 	.word	0x00000000
        /*00d0*/ 	.short	0x0006
        /*00d2*/ 	.short	0x0024
        /*00d4*/ 	.byte	0x00, 0xf0, 0x11, 0x00


	//----- nvinfo : EIATTR_KPARAM_INFO
	.align		4
.L_699:
        /*00d8*/ 	.byte	0x04, 0x17
        /*00da*/ 	.short	(.L_701 - .L_700)
.L_700:
        /*00dc*/ 	.word	0x00000000
        /*00e0*/ 	.short	0x0005
        /*00e2*/ 	.short	0x0020
        /*00e4*/ 	.byte	0x00, 0xf0, 0x11, 0x00


	//----- nvinfo : EIATTR_KPARAM_INFO
	.align		4
.L_701:
        /*00e8*/ 	.byte	0x04, 0x17
        /*00ea*/ 	.short	(.L_703 - .L_702)
.L_702:
        /*00ec*/ 	.word	0x00000000
        /*00f0*/ 	.short	0x0004
        /*00f2*/ 	.short	0x001c
        /*00f4*/ 	.byte	0x00, 0xf0, 0x11, 0x00


	//----- nvinfo : EIATTR_KPARAM_INFO
	.align		4
.L_703:
        /*00f8*/ 	.byte	0x04, 0x17
        /*00fa*/ 	.short	(.L_705 - .L_704)
.L_704:
        /*00fc*/ 	.word	0x00000000
        /*0100*/ 	.short	0x0003
        /*0102*/ 	.short	0x0018
        /*0104*/ 	.byte	0x00, 0xf0, 0x11, 0x00


	//----- nvinfo : EIATTR_KPARAM_INFO
	.align		4
.L_705:
        /*0108*/ 	.byte	0x04, 0x17
        /*010a*/ 	.short	(.L_707 - .L_706)
.L_706:
        /*010c*/ 	.word	0x00000000
        /*0110*/ 	.short	0x0002
        /*0112*/ 	.short	0x0010
        /*0114*/ 	.byte	0x00, 0xf5, 0x21, 0x00


	//----- nvinfo : EIATTR_KPARAM_INFO
	.align		4
.L_707:
        /*0118*/ 	.byte	0x04, 0x17
        /*011a*/ 	.short	(.L_709 - .L_708)
.L_708:
        /*011c*/ 	.word	0x00000000
        /*0120*/ 	.short	0x0001
        /*0122*/ 	.short	0x0008
        /*0124*/ 	.byte	0x00, 0xf5, 0x21, 0x00


	//----- nvinfo : EIATTR_KPARAM_INFO
	.align		4
.L_709:
        /*0128*/ 	.byte	0x04, 0x17
        /*012a*/ 	.short	(.L_711 - .L_710)
.L_710:
        /*012c*/ 	.word	0x00000000
        /*0130*/ 	.short	0x0000
        /*0132*/ 	.short	0x0000
        /*0134*/ 	.byte	0x00, 0xf5, 0x21, 0x00


	//----- nvinfo : EIATTR_SPARSE_MMA_MASK
	.align		4
.L_711:
        /*0138*/ 	.byte	0x03, 0x50
        /*013a*/ 	.short	0x0000


	//----- nvinfo : EIATTR_MAXREG_COUNT
	.align		4
        /*013c*/ 	.byte	0x03, 0x1b
        /*013e*/ 	.short	0x00ff


	//----- nvinfo : EIATTR_MERCURY_ISA_VERSION
	.align		4
        /*0140*/ 	.byte	0x03, 0x5f
        /*0142*/ 	.short	0x0101


	//----- nvinfo : EIATTR_VRC_CTA_INIT_COUNT
	.align		4
        /*0144*/ 	.byte	0x02, 0x4a
	.zero		1
	.zero		1


	//----- nvinfo : EIATTR_EXIT_INSTR_OFFSETS
	.align		4
        /*0148*/ 	.byte	0x04, 0x1c
        /*014a*/ 	.short	(.L_713 - .L_712)


	//   ....[0]....
.L_712:
        /*014c*/ 	.word	0x00000070


	//   ....[1]....
        /*0150*/ 	.word	0x00000f40


	//----- nvinfo : EIATTR_CRS_STACK_SIZE
	.align		4
.L_713:
        /*0154*/ 	.byte	0x04, 0x1e
        /*0156*/ 	.short	(.L_715 - .L_714)
.L_714:
        /*0158*/ 	.word	0x00000000


	//----- nvinfo : EIATTR_CBANK_PARAM_SIZE
	.align		4
.L_715:
        /*015c*/ 	.byte	0x03, 0x19
        /*015e*/ 	.short	0x0058


	//----- nvinfo : EIATTR_PARAM_CBANK
	.align		4
        /*0160*/ 	.byte	0x04, 0x0a
        /*0162*/ 	.short	(.L_717 - .L_716)
	.align		4
.L_716:
        /*0164*/ 	.word	index@(.nv.constant0._Z13_rpow_64_16_5PdS_S_iiiiiiiiiiiiiiii)
        /*0168*/ 	.short	0x0380
        /*016a*/ 	.short	0x0058


	//----- nvinfo : EIATTR_SW_WAR
	.align		4
.L_717:
        /*016c*/ 	.byte	0x04, 0x36
        /*016e*/ 	.short	(.L_719 - .L_718)
.L_718:
        /*0170*/ 	.word	0x00000008
.L_719:


//--------------------- .nv.info._Z13_rpow_32_16_5PfS_S_iiiiiiiiiiiiiiii --------------------------
	.section	.nv.info._Z13_rpow_32_16_5PfS_S_iiiiiiiiiiiiiiii,"",@"SHT_CUDA_INFO"
	.sectionflags	@""
	.align	4


	//----- nvinfo : EIATTR_CUDA_API_VERSION
	.align		4
        /*0000*/ 	.byte	0x04, 0x37
        /*0002*/ 	.short	(.L_721 - .L_720)
.L_720:
        /*0004*/ 	.word	0x00000082


	//----- nvinfo : EIATTR_KPARAM_INFO
	.align		4
.L_721:
        /*0008*/ 	.byte	0x04, 0x17
        /*000a*/ 	.short	(.L_723 - .L_722)
.L_722:
        /*000c*/ 	.word	0x00000000
        /*0010*/ 	.short	0x0012
        /*0012*/ 	.short	0x0054
        /*0014*/ 	.byte	0x00, 0xf0, 0x11, 0x00


	//----- nvinfo : EIATTR_KPARAM_INFO
	.align		4
.L_723:
        /*0018*/ 	.byte	0x04, 0x17
        /*001a*/ 	.short	(.L_725 - .L_724)
.L_724:
        /*001c*/ 	.word	0x00000000
        /*0020*/ 	.short	0x0011
        /*0022*/ 	.short	0x0050
        /*0024*/ 	.byte	0x00, 0xf0, 0x11, 0x00


	//----- nvinfo : EIATTR_KPARAM_INFO
	.align		4
.L_725:
        /*0028*/ 	.byte	0x04, 0x17
        /*002a*/ 	.short	(.L_727 - .L_726)
.L_726:
        /*002c*/ 	.word	0x00000000
        /*0030*/ 	.short	0x0010
        /*0032*/ 	.short	0x004c
        /*0034*/ 	.byte	0x00, 0xf0, 0x11, 0x00


	//----- nvinfo : EIATTR_KPARAM_INFO
	.align		4
.L_727:
        /*0038*/ 	.byte	0x04, 0x17
        /*003a*/ 	.short	(.L_729 - .L_728)
.L_728:
        /*003c*/ 	.word	0x00000000
        /*0040*/ 	.short	0x000f
        /*0042*/ 	.short	0x0048
        /*0044*/ 	.byte	0x00, 0xf0, 0x11, 0x00


	//----- nvinfo : EIATTR_KPARAM_INFO
	.align		4
.L_729:
        /*0048*/ 	.byte	0x04, 0x17
        /*004a*/ 	.short	(.L_731 - .L_730)
.L_730:
        /*004c*/ 	.word	0x00000000
        /*0050*/ 	.short	0x000e
        /*0052*/ 	.short	0x0044
        /*0054*/ 	.byte	0x00, 0xf0, 0x11, 0x00


	//----- nvinfo : EIATTR_KPARAM_INFO
	.align		4
.L_731:
        /*0058*/ 	.byte	0x04, 0x17
        /*005a*/ 	.short	(.L_733 - .L_732)
.L_732:
        /*005c*/ 	.word	0x00000000
        /*0060*/ 	.short	0x000d
        /*0062*/ 	.short	0x0040
        /*0064*/ 	.byte	0x00, 0xf0, 0x11, 0x00


	//----- nvinfo : EIATTR_KPARAM_INFO
	.align		4
.L_733:
        /*0068*/ 	.byte	0x04, 0x17
        /*006a*/ 	.short	(.L_735 - .L_734)
.L_734:
        /*006c*/ 	.word	0x00000000
        /*0070*/ 	.short	0x000c
        /*0072*/ 	.short	0x003c
        /*0074*/ 	.byte	0x00, 0xf0, 0x11, 0x00


	//----- nvinfo : EIATTR_KPARAM_INFO
	.align		4
.L_735:
        /*0078*/ 	.byte	0x04, 0x17
        /*007a*/ 	.short	(.L_737 - .L_736)
.L_736:
        /*007c*/ 	.word	0x00000000
        /*0080*/ 	.short	0x000b
        /*0082*/ 	.short	0x0038
        /*0084*/ 	.byte	0x00, 0xf0, 0x11, 0x00


	//----- nvinfo : EIATTR_KPARAM_INFO
	.align		4
.L_737:
        /*0088*/ 	.byte	0x04, 0x17
        /*008a*/ 	.short	(.L_739 - .L_738)
.L_738:
        /*008c*/ 	.word	0x00000000
        /*0090*/ 	.short	0x000a
        /*0092*/ 	.short	0x0034
        /*0094*/ 	.byte	0x00, 0xf0, 0x11, 0x00


	//----- nvinfo : EIATTR_KPARAM_INFO
	.align		4
.L_739:
        /*0098*/ 	.byte	0x04, 0x17
        /*009a*/ 	.short	(.L_741 - .L_740)
.L_740:
        /*009c*/ 	.word	0x00000000
        /*00a0*/ 	.short	0x0009
        /*00a2*/ 	.short	0x0030
        /*00a4*/ 	.byte	0x00, 0xf0, 0x11, 0x00


	//----- nvinfo : EIATTR_KPARAM_INFO
	.align		4
.L_741:
        /*00a8*/ 	.byte	0x04, 0x17
        /*00aa*/ 	.short	(.L_743 - .L_742)
.L_742:
        /*00ac*/ 	.word	0x00000000
        /*00b0*/ 	.short	0x0008
        /*00b2*/ 	.short	0x002c
        /*00b4*/ 	.byte	0x00, 0xf0, 0x11, 0x00


	//----- nvinfo : EIATTR_KPARAM_INFO
	.align		4
.L_743:
        /*00b8*/ 	.byte	0x04, 0x17
        /*00ba*/ 	.short	(.L_745 - .L_744)
.L_744:
        /*00bc*/ 	.word	0x00000000
        /*00c0*/ 	.short	0x0007
        /*00c2*/ 	.short	0x0028
        /*00c4*/ 	.byte	0x00, 0xf0, 0x11, 0x00


	//----- nvinfo : EIATTR_KPARAM_INFO
	.align		4
.L_745:
        /*00c8*/ 	.byte	0x04, 0x17
        /*00ca*/ 	.short	(.L_747 - .L_746)
.L_746:
        /*00cc*/ 	.word	0x00000000
        /*00d0*/ 	.short	0x0006
        /*00d2*/ 	.short	0x0024
        /*00d4*/ 	.byte	0x00, 0xf0, 0x11, 0x00


	//----- nvinfo : EIATTR_KPARAM_INFO
	.align		4
.L_747:
        /*00d8*/ 	.byte	0x04, 0x17
        /*00da*/ 	.short	(.L_749 - .L_748)
.L_748:
        /*00dc*/ 	.word	0x00000000
        /*00e0*/ 	.short	0x0005
        /*00e2*/ 	.short	0x0020
        /*00e4*/ 	.byte	0x00, 0xf0, 0x11, 0x00


	//----- nvinfo : EIATTR_KPARAM_INFO
	.align		4
.L_749:
        /*00e8*/ 	.byte	0x04, 0x17
        /*00ea*/ 	.short	(.L_751 - .L_750)
.L_750:
        /*00ec*/ 	.word	0x00000000
        /*00f0*/ 	.short	0x0004
        /*00f2*/ 	.short	0x001c
        /*00f4*/ 	.byte	0x00, 0xf0, 0x11, 0x00


	//----- nvinfo : EIATTR_KPARAM_INFO
	.align		4
.L_751:
        /*00f8*/ 	.byte	0x04, 0x17
        /*00fa*/ 	.short	(.L_753 - .L_752)
.L_752:
        /*00fc*/ 	.word	0x00000000
        /*0100*/ 	.short	0x0003
        /*0102*/ 	.short	0x0018
        /*0104*/ 	.byte	0x00, 0xf0, 0x11, 0x00


	//----- nvinfo : EIATTR_KPARAM_INFO
	.align		4
.L_753:
        /*0108*/ 	.byte	0x04, 0x17
        /*010a*/ 	.short	(.L_755 - .L_754)
.L_754:
        /*010c*/ 	.word	0x00000000
        /*0110*/ 	.short	0x0002
        /*0112*/ 	.short	0x0010
        /*0114*/ 	.byte	0x00, 0xf5, 0x21, 0x00


	//----- nvinfo : EIATTR_KPARAM_INFO
	.align		4
.L_755:
        /*0118*/ 	.byte	0x04, 0x17
        /*011a*/ 	.short	(.L_757 - .L_756)
.L_756:
        /*011c*/ 	.word	0x00000000
        /*0120*/ 	.short	0x0001
        /*0122*/ 	.short	0x0008
        /*0124*/ 	.byte	0x00, 0xf5, 0x21, 0x00


	//----- nvinfo : EIATTR_KPARAM_INFO
	.align		4
.L_757:
        /*0128*/ 	.byte	0x04, 0x17
        /*012a*/ 	.short	(.L_759 - .L_758)
.L_758:
        /*012c*/ 	.word	0x00000000
        /*0130*/ 	.short	0x0000
        /*0132*/ 	.short	0x0000
        /*0134*/ 	.byte	0x00, 0xf5, 0x21, 0x00


	//----- nvinfo : EIATTR_SPARSE_MMA_MASK
	.align		4
.L_759:
        /*0138*/ 	.byte	0x03, 0x50
        /*013a*/ 	.short	0x0000


	//----- nvinfo : EIATTR_MAXREG_COUNT
	.align		4
        /*013c*/ 	.byte	0x03, 0x1b
        /*013e*/ 	.short	0x00ff


	//----- nvinfo : EIATTR_MERCURY_ISA_VERSION
	.align		4
        /*0140*/ 	.byte	0x03, 0x5f
        /*0142*/ 	.short	0x0101


	//----- nvinfo : EIATTR_VRC_CTA_INIT_COUNT
	.align		4
        /*0144*/ 	.byte	0x02, 0x4a
	.zero		1
	.zero		1


	//----- nvinfo : EIATTR_EXIT_INSTR_OFFSETS
	.align		4
        /*0148*/ 	.byte	0x04, 0x1c
        /*014a*/ 	.short	(.L_761 - .L_760)


	//   ....[0]....
.L_760:
        /*014c*/ 	.word	0x00000070


	//   ....[1]....
        /*0150*/ 	.word	0x00001090


	//----- nvinfo : EIATTR_CRS_STACK_SIZE
	.align		4
.L_761:
        /*0154*/ 	.byte	0x04, 0x1e
        /*0156*/ 	.short	(.L_763 - .L_762)
.L_762:
        /*0158*/ 	.word	0x00000000


	//----- nvinfo : EIATTR_CBANK_PARAM_SIZE
	.align		4
.L_763:
        /*015c*/ 	.byte	0x03, 0x19
        /*015e*/ 	.short	0x0058


	//----- nvinfo : EIATTR_PARAM_CBANK
	.align		4
        /*0160*/ 	.byte	0x04, 0x0a
        /*0162*/ 	.short	(.L_765 - .L_764)
	.align		4
.L_764:
        /*0164*/ 	.word	index@(.nv.constant0._Z13_rpow_32_16_5PfS_S_iiiiiiiiiiiiiiii)
        /*0168*/ 	.short	0x0380
        /*016a*/ 	.short	0x0058


	//----- nvinfo : EIATTR_SW_WAR
	.align		4
.L_765:
        /*016c*/ 	.byte	0x04, 0x36
        /*016e*/ 	.short	(.L_767 - .L_766)
.L_766:
        /*0170*/ 	.word	0x00000008
.L_767:


//--------------------- .nv.info._Z13_rpow_64_16_4PdS_S_iiiiiiiiiiiii --------------------------
	.section	.nv.info._Z13_rpow_64_16_4PdS_S_iiiiiiiiiiiii,"",@"SHT_CUDA_INFO"
	.sectionflags	@""
	.align	4


	//----- nvinfo : EIATTR_CUDA_API_VERSION
	.align		4
        /*0000*/ 	.byte	0x04, 0x37
        /*0002*/ 	.short	(.L_769 - .L_768)
.L_768:
        /*0004*/ 	.word	0x00000082


	//----- nvinfo : EIATTR_KPARAM_INFO
	.align		4
.L_769:
        /*0008*/ 	.byte	0x04, 0x17
        /*000a*/ 	.short	(.L_771 - .L_770)
.L_770:
        /*000c*/ 	.word	0x00000000
        /*0010*/ 	.short	0x000f
        /*0012*/ 	.short	0x0048
        /*0014*/ 	.byte	0x00, 0xf0, 0x11, 0x00


	//----- nvinfo : EIATTR_KPARAM_INFO
	.align		4
.L_771:
        /*0018*/ 	.byte	0x04, 0x17
        /*001a*/ 	.short	(.L_773 - .L_772)
.L_772:
        /*001c*/ 	.word	0x00000000
        /*0020*/ 	.short	0x000e
        /*0022*/ 	.short	0x0044
        /*0024*/ 	.byte	0x00, 0xf0, 0x11, 0x00


	//----- nvinfo : EIATTR_KPARAM_INFO
	.align		4
.L_773:
        /*0028*/ 	.byte	0x04, 0x17
        /*002a*/ 	.short	(.L_775 - .L_774)
.L_774:
        /*002c*/ 	.word	0x00000000
        /*0030*/ 	.short	0x000d
        /*0032*/ 	.short	0x0040
        /*0034*/ 	.byte	0x00, 0xf0, 0x11, 0x00


	//----- nvinfo : EIATTR_KPARAM_INFO
	.align		4
.L_775:
        /*0038*/ 	.byte	0x04, 0x17
        /*003a*/ 	.short	(.L_777 - .L_776)
.L_776:
        /*003c*/ 	.word	0x00000000
        /*0040*/ 	.short	0x000c
        /*0042*/ 	.short	0x003c
        /*0044*/ 	.byte	0x00, 0xf0, 0x11, 0x00


	//----- nvinfo : EIATTR_KPARAM_INFO
	.align		4
.L_777:
        /*0048*/ 	.byte	0x04, 0x17
        /*004a*/ 	.short	(.L_779 - .L_778)
.L_778:
        /*004c*/ 	.word	0x00000000
        /*0050*/ 	.short	0x000b
        /*0052*/ 	.short	0x0038
        /*0054*/ 	.byte	0x00, 0xf0, 0x11, 0x00


	//----- nvinfo : EIATTR_KPARAM_INFO
	.align		4
.L_779:
        /*0058*/ 	.byte	0x04, 0x17
        /*005a*/ 	.short	(.L_781 - .L_780)
.L_780:
        /*005c*/ 	.word	0x00000000
        /*0060*/ 	.short	0x000a
        /*0062*/ 	.short	0x0034
        /*0064*/ 	.byte	0x00, 0xf0, 0x11, 0x00


	//----- nvinfo : EIATTR_KPARAM_INFO
	.align		4
.L_781:
        /*0068*/ 	.byte	0x04, 0x17
        /*006a*/ 	.short	(.L_783 - .L_782)
.L_782:
        /*006c*/ 	.word	0x00000000
        /*0070*/ 	.short	0x0009
        /*0072*/ 	.short	0x0030
        /*0074*/ 	.byte	0x00, 0xf0, 0x11, 0x00


	//----- nvinfo : EIATTR_KPARAM_INFO
	.align		4
.L_783:
        /*0078*/ 	.byte	0x04, 0x17
        /*007a*/ 	.short	(.L_785 - .L_784)
.L_784:
        /*007c*/ 	.word	0x00000000
        /*0080*/ 	.short	0x0008
        /*0082*/ 	.short	0x002c
        /*0084*/ 	.byte	0x00, 0xf0, 0x11, 0x00


	//----- nvinfo : EIATTR_KPARAM_INFO
	.align		4
.L_785:
        /*0088*/ 	.byte	0x04, 0x17
        /*008a*/ 	.short	(.L_787 - .L_786)
.L_786:
        /*008c*/ 	.word	0x00000000
        /*0090*/ 	.short	0x0007
        /*0092*/ 	.short	0x0028
        /*0094*/ 	.byte	0x00, 0xf0, 0x11, 0x00


	//----- nvinfo : EIATTR_KPARAM_INFO
	.align		4
.L_787:
        /*0098*/ 	.byte	0x04, 0x17
        /*009a*/ 	.short	(.L_789 - .L_788)
.L_788:
        /*009c*/ 	.word	0x00000000
        /*00a0*/ 	.short	0x0006
        /*00a2*/ 	.short	0x0024
        /*00a4*/ 	.byte	0x00, 0xf0, 0x11, 0x00


	//----- nvinfo : EIATTR_KPARAM_INFO
	.align		4
.L_789:
        /*00a8*/ 	.byte	0x04, 0x17
        /*00aa*/ 	.short	(.L_791 - .L_790)
.L_790:
        /*00ac*/ 	.word	0x00000000
        /*00b0*/ 	.short	0x0005
        /*00b2*/ 	.short	0x0020
        /*00b4*/ 	.byte	0x00, 0xf0, 0x11, 0x00


	//----- nvinfo : EIATTR_KPARAM_INFO
	.align		4
.L_791:
        /*00b8*/ 	.byte	0x04, 0x17
        /*00ba*/ 	.short	(.L_793 - .L_792)
.L_792:
        /*00bc*/ 	.word	0x00000000
        /*00c0*/ 	.short	0x0004
        /*00c2*/ 	.short	0x001c
        /*00c4*/ 	.byte	0x00, 0xf0, 0x11, 0x00


	//----- nvinfo : EIATTR_KPARAM_INFO
	.align		4
.L_793:
        /*00c8*/ 	.byte	0x04, 0x17
        /*00ca*/ 	.short	(.L_795 - .L_794)
.L_794:
        /*00cc*/ 	.word	0x00000000
        /*00d0*/ 	.short	0x0003
        /*00d2*/ 	.short	0x0018
        /*00d4*/ 	.byte	0x00, 0xf0, 0x11, 0x00


	//----- nvinfo : EIATTR_KPARAM_INFO
	.align		4
.L_795:
        /*00d8*/ 	.byte	0x04, 0x17
        /*00da*/ 	.short	(.L_797 - .L_796)
.L_796:
        /*00dc*/ 	.word	0x00000000
        /*00e0*/ 	.short	0x0002
        /*00e2*/ 	.short	0x0010
        /*00e4*/ 	.byte	0x00, 0xf5, 0x21, 0x00


	//----- nvinfo : EIATTR_KPARAM_INFO
	.align		4
.L_797:
        /*00e8*/ 	.byte	0x04, 0x17
        /*00ea*/ 	.short	(.L_799 - .L_798)
.L_798:
        /*00ec*/ 	.word	0x00000000
        /*00f0*/ 	.short	0x0001
        /*00f2*/ 	.short	0x0008
        /*00f4*/ 	.byte	0x00, 0xf5, 0x21, 0x00


	//----- nvinfo : EIATTR_KPARAM_INFO
	.align		4
.L_799:
        /*00f8*/ 	.byte	0x04, 0x17
        /*00fa*/ 	.short	(.L_801 - .L_800)
.L_800:
        /*00fc*/ 	.word	0x00000000
        /*0100*/ 	.short	0x0000
        /*0102*/ 	.short	0x0000
        /*0104*/ 	.byte	0x00, 0xf5, 0x21, 0x00


	//----- nvinfo : EIATTR_SPARSE_MMA_MASK
	.align		4
.L_801:
        /*0108*/ 	.byte	0x03, 0x50
        /*010a*/ 	.short	0x0000


	//----- nvinfo : EIATTR_MAXREG_COUNT
	.align		4
        /*010c*/ 	.byte	0x03, 0x1b
        /*010e*/ 	.short	0x00ff


	//----- nvinfo : EIATTR_MERCURY_ISA_VERSION
	.align		4
        /*0110*/ 	.byte	0x03, 0x5f
        /*0112*/ 	.short	0x0101


	//----- nvinfo : EIATTR_VRC_CTA_INIT_COUNT
	.align		4
        /*0114*/ 	.byte	0x02, 0x4a
	.zero		1
	.zero		1


	//----- nvinfo : EIATTR_EXIT_INSTR_OFFSETS
	.align		4
        /*0118*/ 	.byte	0x04, 0x1c
        /*011a*/ 	.short	(.L_803 - .L_802)


	//   ....[0]....
.L_802:
        /*011c*/ 	.word	0x00000070


	//   ....[1]....
        /*0120*/ 	.word	0x00000d50


	//----- nvinfo : EIATTR_CRS_STACK_SIZE
	.align		4
.L_803:
        /*0124*/ 	.byte	0x04, 0x1e
        /*0126*/ 	.short	(.L_805 - .L_804)
.L_804:
        /*0128*/ 	.word	0x00000000


	//----- nvinfo : EIATTR_CBANK_PARAM_SIZE
	.align		4
.L_805:
        /*012c*/ 	.byte	0x03, 0x19
        /*012e*/ 	.short	0x004c


	//----- nvinfo : EIATTR_PARAM_CBANK
	.align		4
        /*0130*/ 	.byte	0x04, 0x0a
        /*0132*/ 	.short	(.L_807 - .L_806)
	.align		4
.L_806:
        /*0134*/ 	.word	index@(.nv.constant0._Z13_rpow_64_16_4PdS_S_iiiiiiiiiiiii)
        /*0138*/ 	.short	0x0380
        /*013a*/ 	.short	0x004c


	//----- nvinfo : EIATTR_SW_WAR
	.align		4
.L_807:
        /*013c*/ 	.byte	0x04, 0x36
        /*013e*/ 	.short	(.L_809 - .L_808)
.L_808:
        /*0140*/ 	.word	0x00000008
.L_809:


//--------------------- .nv.info._Z13_rpow_32_16_4PfS_S_iiiiiiiiiiiii --------------------------
	.section	.nv.info._Z13_rpow_32_16_4PfS_S_iiiiiiiiiiiii,"",@"SHT_CUDA_INFO"
	.sectionflags	@""
	.align	4


	//----- nvinfo : EIATTR_CUDA_API_VERSION
	.align		4
        /*0000*/ 	.byte	0x04, 0x37
        /*0002*/ 	.short	(.L_811 - .L_810)
.L_810:
        /*0004*/ 	.word	0x00000082


	//----- nvinfo : EIATTR_KPARAM_INFO
	.align		4
.L_811:
        /*0008*/ 	.byte	0x04, 0x17
        /*000a*/ 	.short	(.L_813 - .L_812)
.L_812:
        /*000c*/ 	.word	0x00000000
        /*0010*/ 	.short	0x000f
        /*0012*/ 	.short	0x0048
        /*0014*/ 	.byte	0x00, 0xf0, 0x11, 0x00


	//----- nvinfo : EIATTR_KPARAM_INFO
	.align		4
.L_813:
        /*0018*/ 	.byte	0x04, 0x17
        /*001a*/ 	.short	(.L_815 - .L_814)
.L_814:
        /*001c*/ 	.word	0x00000000
        /*0020*/ 	.short	0x000e
        /*0022*/ 	.short	0x0044
        /*0024*/ 	.byte	0x00, 0xf0, 0x11, 0x00


	//----- nvinfo : EIATTR_KPARAM_INFO
	.align		4
.L_815:
        /*0028*/ 	.byte	0x04, 0x17
        /*002a*/ 	.short	(.L_817 - .L_816)
.L_816:
        /*002c*/ 	.word	0x00000000
        /*0030*/ 	.short	0x000d
        /*0032*/ 	.short	0x0040
        /*0034*/ 	.byte	0x00, 0xf0, 0x11, 0x00


	//----- nvinfo : EIATTR_KPARAM_INFO
	.align		4
.L_817:
        /*0038*/ 	.byte	0x04, 0x17
        /*003a*/ 	.short	(.L_819 - .L_818)
.L_818:
        /*003c*/ 	.word	0x00000000
        /*0040*/ 	.short	0x000c
        /*0042*/ 	.short	0x003c
        /*0044*/ 	.byte	0x00, 0xf0, 0x11, 0x00


	//----- nvinfo : EIATTR_KPARAM_INFO
	.align		4
.L_819:
        /*0048*/ 	.byte	0x04, 0x17
        /*004a*/ 	.short	(.L_821 - .L_820)
.L_820:
        /*004c*/ 	.word	0x00000000
        /*0050*/ 	.short	0x000b
        /*0052*/ 	.short	0x0038
        /*0054*/ 	.byte	0x00, 0xf0, 0x11, 0x00


	//----- nvinfo : EIATTR_KPARAM_INFO
	.align		4
.L_821:
        /*0058*/ 	.byte	0x04, 0x17
        /*005a*/ 	.short	(.L_823 - .L_822)
.L_822:
        /*005c*/ 	.word	0x00000000
        /*0060*/ 	.short	0x000a
        /*0062*/ 	.short	0x0034
        /*0064*/ 	.byte	0x00, 0xf0, 0x11, 0x00


	//----- nvinfo : EIATTR_KPARAM_INFO
	.align		4
.L_823:
        /*0068*/ 	.byte	0x04, 0x17
        /*006a*/ 	.short	(.L_825 - .L_824)
.L_824:
        /*006c*/ 	.word	0x00000000
        /*0070*/ 	.short	0x0009
        /*0072*/ 	.short	0x0030
        /*0074*/ 	.byte	0x00, 0xf0, 0x11, 0x00


	//----- nvinfo : EIATTR_KPARAM_INFO
	.align		4
.L_825:
        /*0078*/ 	.byte	0x04, 0x17
        /*007a*/ 	.short	(.L_827 - .L_826)
.L_826:
        /*007c*/ 	.word	0x00000000
        /*0080*/ 	.short	0x0008
        /*0082*/ 	.short	0x002c
        /*0084*/ 	.byte	0x00, 0xf0, 0x11, 0x00


	//----- nvinfo : EIATTR_KPARAM_INFO
	.align		4
.L_827:
        /*0088*/ 	.byte	0x04, 0x17
        /*008a*/ 	.short	(.L_829 - .L_828)
.L_828:
        /*008c*/ 	.word	0x00000000
        /*0090*/ 	.short	0x0007
        /*0092*/ 	.short	0x0028
        /*0094*/ 	.byte	0x00, 0xf0, 0x11, 0x00


	//----- nvinfo : EIATTR_KPARAM_INFO
	.align		4
.L_829:
        /*0098*/ 	.byte	0x04, 0x17
        /*009a*/ 	.short	(.L_831 - .L_830)
.L_830:
        /*009c*/ 	.word	0x00000000
        /*00a0*/ 	.short	0x0006
        /*00a2*/ 	.short	0x0024
        /*00a4*/ 	.byte	0x00, 0xf0, 0x11, 0x00


	//----- nvinfo : EIATTR_KPARAM_INFO
	.align		4
.L_831:
        /*00a8*/ 	.byte	0x04, 0x17
        /*00aa*/ 	.short	(.L_833 - .L_832)
.L_832:
        /*00ac*/ 	.word	0x00000000
        /*00b0*/ 	.short	0x0005
        /*00b2*/ 	.short	0x0020
        /*00b4*/ 	.byte	0x00, 0xf0, 0x11, 0x00


	//----- nvinfo : EIATTR_KPARAM_INFO
	.align		4
.L_833:
        /*00b8*/ 	.byte	0x04, 0x17
        /*00ba*/ 	.short	(.L_835 - .L_834)
.L_834:
        /*00bc*/ 	.word	0x00000000
        /*00c0*/ 	.short	0x0004
        /*00c2*/ 	.short	0x001c
        /*00c4*/ 	.byte	0x00, 0xf0, 0x11, 0x00


	//----- nvinfo : EIATTR_KPARAM_INFO
	.align		4
.L_835:
        /*00c8*/ 	.byte	0x04, 0x17
        /*00ca*/ 	.short	(.L_837 - .L_836)
.L_836:
        /*00cc*/ 	.word	0x00000000
        /*00d0*/ 	.short	0x0003
        /*00d2*/ 	.short	0x0018
        /*00d4*/ 	.byte	0x00, 0xf0, 0x11, 0x00


	//----- nvinfo : EIATTR_KPARAM_INFO
	.align		4
.L_837:
        /*00d8*/ 	.byte	0x04, 0x17
        /*00da*/ 	.short	(.L_839 - .L_838)
.L_838:
        /*00dc*/ 	.word	0x00000000
        /*00e0*/ 	.short	0x0002
        /*00e2*/ 	.short	0x0010
        /*00e4*/ 	.byte	0x00, 0xf5, 0x21, 0x00


	//----- nvinfo : EIATTR_KPARAM_INFO
	.align		4
.L_839:
        /*00e8*/ 	.byte	0x04, 0x17
        /*00ea*/ 	.short	(.L_841 - .L_840)
.L_840:
        /*00ec*/ 	.word	0x00000000
        /*00f0*/ 	.short	0x0001
        /*00f2*/ 	.short	0x0008
        /*00f4*/ 	.byte	0x00, 0xf5, 0x21, 0x00


	//----- nvinfo : EIATTR_KPARAM_INFO
	.align		4
.L_841:
        /*00f8*/ 	.byte	0x04, 0x17
        /*00fa*/ 	.short	(.L_843 - .L_842)
.L_842:
        /*00fc*/ 	.word	0x00000000
        /*0100*/ 	.short	0x0000
        /*0102*/ 	.short	0x0000
        /*0104*/ 	.byte	0x00, 0xf5, 0x21, 0x00


	//----- nvinfo : EIATTR_SPARSE_MMA_MASK
	.align		4
.L_843:
        /*0108*/ 	.byte	0x03, 0x50
        /*010a*/ 	.short	0x0000


	//----- nvinfo : EIATTR_MAXREG_COUNT
	.align		4
        /*010c*/ 	.byte	0x03, 0x1b
        /*010e*/ 	.short	0x00ff


	//----- nvinfo : EIATTR_MERCURY_ISA_VERSION
	.align		4
        /*0110*/ 	.byte	0x03, 0x5f
        /*0112*/ 	.short	0x0101


	//----- nvinfo : EIATTR_VRC_CTA_INIT_COUNT
	.align		4
        /*0114*/ 	.byte	0x02, 0x4a
	.zero		1
	.zero		1


	//----- nvinfo : EIATTR_EXIT_INSTR_OFFSETS
	.align		4
        /*0118*/ 	.byte	0x04, 0x1c
        /*011a*/ 	.short	(.L_845 - .L_844)


	//   ....[0]....
.L_844:
        /*011c*/ 	.word	0x00000070


	//   ....[1]....
        /*0120*/ 	.word	0x00000eb0


	//----- nvinfo : EIATTR_CRS_STACK_SIZE
	.align		4
.L_845:
        /*0124*/ 	.byte	0x04, 0x1e
        /*0126*/ 	.short	(.L_847 - .L_846)
.L_846:
        /*0128*/ 	.word	0x00000000


	//----- nvinfo : EIATTR_CBANK_PARAM_SIZE
	.align		4
.L_847:
        /*012c*/ 	.byte	0x03, 0x19
        /*012e*/ 	.short	0x004c


	//----- nvinfo : EIATTR_PARAM_CBANK
	.align		4
        /*0130*/ 	.byte	0x04, 0x0a
        /*0132*/ 	.short	(.L_849 - .L_848)
	.align		4
.L_848:
        /*0134*/ 	.word	index@(.nv.constant0._Z13_rpow_32_16_4PfS_S_iiiiiiiiiiiii)
        /*0138*/ 	.short	0x0380
        /*013a*/ 	.short	0x004c


	//----- nvinfo : EIATTR_SW_WAR
	.align		4
.L_849:
        /*013c*/ 	.byte	0x04, 0x36
        /*013e*/ 	.short	(.L_851 - .L_850)
.L_850:
        /*0140*/ 	.word	0x00000008
.L_851:


//--------------------- .nv.info._Z13_rpow_64_16_3PdS_S_iiiiiiiiii --------------------------
	.section	.nv.info._Z13_rpow_64_16_3PdS_S_iiiiiiiiii,"",@"SHT_CUDA_INFO"
	.sectionflags	@""
	.align	4


	//----- nvinfo : EIATTR_CUDA_API_VERSION
	.align		4
        /*0000*/ 	.byte	0x04, 0x37
        /*0002*/ 	.short	(.L_853 - .L_852)
.L_852:
        /*0004*/ 	.word	0x00000082


	//----- nvinfo : EIATTR_KPARAM_INFO
	.align		4
.L_853:
        /*0008*/ 	.byte	0x04, 0x17
        /*000a*/ 	.short	(.L_855 - .L_854)
.L_854:
        /*000c*/ 	.word	0x00000000
        /*0010*/ 	.short	0x000c
        /*0012*/ 	.short	0x003c
        /*0014*/ 	.byte	0x00, 0xf0, 0x11, 0x00


	//----- nvinfo : EIATTR_KPARAM_INFO
	.align		4
.L_855:
        /*0018*/ 	.byte	0x04, 0x17
        /*001a*/ 	.short	(.L_857 - .L_856)
.L_856:
        /*001c*/ 	.word	0x00000000
        /*0020*/ 	.short	0x000b
        /*0022*/ 	.short	0x0038
        /*0024*/ 	.byte	0x00, 0xf0, 0x11, 0x00


	//----- nvinfo : EIATTR_KPARAM_INFO
	.align		4
.L_857:
        /*0028*/ 	.byte	0x04, 0x17
        /*002a*/ 	.short	(.L_859 - .L_858)
.L_858:
        /*002c*/ 	.word	0x00000000
        /*0030*/ 	.short	0x000a
        /*0032*/ 	.short	0x0034
        /*0034*/ 	.byte	0x00, 0xf0, 0x11, 0x00


	//----- nvinfo : EIATTR_KPARAM_INFO
	.align		4
.L_859:
        /*0038*/ 	.byte	0x04, 0x17
        /*003a*/ 	.short	(.L_861 - .L_860)
.L_860:
        /*003c*/ 	.word	0x00000000
        /*0040*/ 	.short	0x0009
        /*0042*/ 	.short	0x0030
        /*0044*/ 	.byte	0x00, 0xf0, 0x11, 0x00


	//----- nvinfo : EIATTR_KPARAM_INFO
	.align		4
.L_861:
        /*0048*/ 	.byte	0x04, 0x17
        /*004a*/ 	.short	(.L_863 - .L_862)
.L_862:
        /*004c*/ 	.word	0x00000000
        /*0050*/ 	.short	0x0008
        /*0052*/ 	.short	0x002c
        /*0054*/ 	.byte	0x00, 0xf0, 0x11, 0x00


	//----- nvinfo : EIATTR_KPARAM_INFO
	.align		4
.L_863:
        /*0058*/ 	.byte	0x04, 0x17
        /*005a*/ 	.short	(.L_865 - .L_864)
.L_864:
        /*005c*/ 	.word	0x00000000
        /*0060*/ 	.short	0x0007
        /*0062*/ 	.short	0x0028
        /*0064*/ 	.byte	0x00, 0xf0, 0x11, 0x00


	//----- nvinfo : EIATTR_KPARAM_INFO
	.align		4
.L_865:
        /*0068*/ 	.byte	0x04, 0x17
        /*006a*/ 	.short	(.L_867 - .L_866)
.L_866:
        /*006c*/ 	.word	0x00000000
        /*0070*/ 	.short	0x0006
        /*0072*/ 	.short	0x0024
        /*0074*/ 	.byte	0x00, 0xf0, 0x11, 0x00


	//----- nvinfo : EIATTR_KPARAM_INFO
	.align		4
.L_867:
        /*0078*/ 	.byte	0x04, 0x17
        /*007a*/ 	.short	(.L_869 - .L_868)
.L_868:
        /*007c*/ 	.word	0x00000000
        /*0080*/ 	.short	0x0005
        /*0082*/ 	.short	0x0020
        /*0084*/ 	.byte	0x00, 0xf0, 0x11, 0x00


	//----- nvinfo : EIATTR_KPARAM_INFO
	.align		4
.L_869:
        /*0088*/ 	.byte	0x04, 0x17
        /*008a*/ 	.short	(.L_871 - .L_870)
.L_870:
        /*008c*/ 	.word	0x00000000
        /*0090*/ 	.short	0x0004
        /*0092*/ 	.short	0x001c
        /*0094*/ 	.byte	0x00, 0xf0, 0x11, 0x00


	//----- nvinfo : EIATTR_KPARAM_INFO
	.align		4
.L_871:
        /*0098*/ 	.byte	0x04, 0x17
        /*009a*/ 	.short	(.L_873 - .L_872)
.L_872:
        /*009c*/ 	.word	0x00000000
        /*00a0*/ 	.short	0x0003
        /*00a2*/ 	.short	0x0018
        /*00a4*/ 	.byte	0x00, 0xf0, 0x11, 0x00


	//----- nvinfo : EIATTR_KPARAM_INFO
	.align		4
.L_873:
        /*00a8*/ 	.byte	0x04, 0x17
        /*00aa*/ 	.short	(.L_875 - .L_874)
.L_874:
        /*00ac*/ 	.word	0x00000000
        /*00b0*/ 	.short	0x0002
        /*00b2*/ 	.short	0x0010
        /*00b4*/ 	.byte	0x00, 0xf5, 0x21, 0x00


	//----- nvinfo : EIATTR_KPARAM_INFO
	.align		4
.L_875:
        /*00b8*/ 	.byte	0x04, 0x17
        /*00ba*/ 	.short	(.L_877 - .L_876)
.L_876:
        /*00bc*/ 	.word	0x00000000
        /*00c0*/ 	.short	0x0001
        /*00c2*/ 	.short	0x0008
        /*00c4*/ 	.byte	0x00, 0xf5, 0x21, 0x00


	//----- nvinfo : EIATTR_KPARAM_INFO
	.align		4
.L_877:
        /*00c8*/ 	.byte	0x04, 0x17
        /*00ca*/ 	.short	(.L_879 - .L_878)
.L_878:
        /*00cc*/ 	.word	0x00000000
        /*00d0*/ 	.short	0x0000
        /*00d2*/ 	.short	0x0000
        /*00d4*/ 	.byte	0x00, 0xf5, 0x21, 0x00


	//----- nvinfo : EIATTR_SPARSE_MMA_MASK
	.align		4
.L_879:
        /*00d8*/ 	.byte	0x03, 0x50
        /*00da*/ 	.short	0x0000


	//----- nvinfo : EIATTR_MAXREG_COUNT
	.align		4
        /*00dc*/ 	.byte	0x03, 0x1b
        /*00de*/ 	.short	0x00ff


	//----- nvinfo : EIATTR_MERCURY_ISA_VERSION
	.align		4
        /*00e0*/ 	.byte	0x03, 0x5f
        /*00e2*/ 	.short	0x0101


	//----- nvinfo : EIATTR_VRC_CTA_INIT_COUNT
	.align		4
        /*00e4*/ 	.byte	0x02, 0x4a
	.zero		1
	.zero		1


	//----- nvinfo : EIATTR_EXIT_INSTR_OFFSETS
	.align		4
        /*00e8*/ 	.byte	0x04, 0x1c
        /*00ea*/ 	.short	(.L_881 - .L_880)


	//   ....[0]....
.L_880:
        /*00ec*/ 	.word	0x00000070


	//   ....[1]....
        /*00f0*/ 	.word	0x00000b80


	//----- nvinfo : EIATTR_CRS_STACK_SIZE
	.align		4
.L_881:
        /*00f4*/ 	.byte	0x04, 0x1e
        /*00f6*/ 	.short	(.L_883 - .L_882)
.L_882:
        /*00f8*/ 	.word	0x00000000


	//----- nvinfo : EIATTR_CBANK_PARAM_SIZE
	.align		4
.L_883:
        /*00fc*/ 	.byte	0x03, 0x19
        /*00fe*/ 	.short	0x0040


	//----- nvinfo : EIATTR_PARAM_CBANK
	.align		4
        /*0100*/ 	.byte	0x04, 0x0a
        /*0102*/ 	.short	(.L_885 - .L_884)
	.align		4
.L_884:
        /*0104*/ 	.word	index@(.nv.constant0._Z13_rpow_64_16_3PdS_S_iiiiiiiiii)
        /*0108*/ 	.short	0x0380
        /*010a*/ 	.short	0x0040


	//----- nvinfo : EIATTR_SW_WAR
	.align		4
.L_885:
        /*010c*/ 	.byte	0x04, 0x36
        /*010e*/ 	.short	(.L_887 - .L_886)
.L_886:
        /*0110*/ 	.word	0x00000008
.L_887:


//--------------------- .nv.info._Z13_rpow_32_16_3PfS_S_iiiiiiiiii --------------------------
	.section	.nv.info._Z13_rpow_32_16_3PfS_S_iiiiiiiiii,"",@"SHT_CUDA_INFO"
	.sectionflags	@""
	.align	4


	//----- nvinfo : EIATTR_CUDA_API_VERSION
	.align		4
        /*0000*/ 	.byte	0x04, 0x37
        /*0002*/ 	.short	(.L_889 - .L_888)
.L_888:
        /*0004*/ 	.word	0x00000082


	//----- nvinfo : EIATTR_KPARAM_INFO
	.align		4
.L_889:
        /*0008*/ 	.byte	0x04, 0x17
        /*000a*/ 	.short	(.L_891 - .L_890)
.L_890:
        /*000c*/ 	.word	0x00000000
        /*0010*/ 	.short	0x000c
        /*0012*/ 	.short	0x003c
        /*0014*/ 	.byte	0x00, 0xf0, 0x11, 0x00


	//----- nvinfo : EIATTR_KPARAM_INFO
	.align		4
.L_891:
        /*0018*/ 	.byte	0x04, 0x17
        /*001a*/ 	.short	(.L_893 - .L_892)
.L_892:
        /*001c*/ 	.word	0x00000000
        /*0020*/ 	.short	0x000b
        /*0022*/ 	.short	0x0038
        /*0024*/ 	.byte	0x00, 0xf0, 0x11, 0x00


	//----- nvinfo : EIATTR_KPARAM_INFO
	.align		4
.L_893:
        /*0028*/ 	.byte	0x04, 0x17
        /*002a*/ 	.short	(.L_895 - .L_894)
.L_894:
        /*002c*/ 	.word	0x00000000
        /*0030*/ 	.short	0x000a
        /*0032*/ 	.short	0x0034
        /*0034*/ 	.byte	0x00, 0xf0, 0x11, 0x00


	//----- nvinfo : EIATTR_KPARAM_INFO
	.align		4
.L_895:
        /*0038*/ 	.byte	0x04, 0x17
        /*003a*/ 	.short	(.L_897 - .L_896)
.L_896:
        /*003c*/ 	.word	0x00000000
        /*0040*/ 	.short	0x0009
        /*0042*/ 	.short	0x0030
        /*0044*/ 	.byte	0x00, 0xf0, 0x11, 0x00


	//----- nvinfo : EIATTR_KPARAM_INFO
	.align		4
.L_897:
        /*0048*/ 	.byte	0x04, 0x17
        /*004a*/ 	.short	(.L_899 - .L_898)
.L_898:
        /*004c*/ 	.word	0x00000000
        /*0050*/ 	.short	0x0008
        /*0052*/ 	.short	0x002c
        /*0054*/ 	.byte	0x00, 0xf0, 0x11, 0x00


	//----- nvinfo : EIATTR_KPARAM_INFO
	.align		4
.L_899:
        /*0058*/ 	.byte	0x04, 0x17
        /*005a*/ 	.short	(.L_901 - .L_900)
.L_900:
        /*005c*/ 	.word	0x00000000
        /*0060*/ 	.short	0x0007
        /*0062*/ 	.short	0x0028
        /*0064*/ 	.byte	0x00, 0xf0, 0x11, 0x00


	//----- nvinfo : EIATTR_KPARAM_INFO
	.align		4
.L_901:
        /*0068*/ 	.byte	0x04, 0x17
        /*006a*/ 	.short	(.L_903 - .L_902)
.L_902:
        /*006c*/ 	.word	0x00000000
        /*0070*/ 	.short	0x0006
        /*0072*/ 	.short	0x0024
        /*0074*/ 	.byte	0x00, 0xf0, 0x11, 0x00


	//----- nvinfo : EIATTR_KPARAM_INFO
	.align		4
.L_903:
        /*0078*/ 	.byte	0x04, 0x17
        /*007a*/ 	.short	(.L_905 - .L_904)
.L_904:
        /*007c*/ 	.word	0x00000000
        /*0080*/ 	.short	0x0005
        /*0082*/ 	.short	0x0020
        /*0084*/ 	.byte	0x00, 0xf0, 0x11, 0x00


	//----- nvinfo : EIATTR_KPARAM_INFO
	.align		4
.L_905:
        /*0088*/ 	.byte	0x04, 0x17
        /*008a*/ 	.short	(.L_907 - .L_906)
.L_906:
        /*008c*/ 	.word	0x00000000
        /*0090*/ 	.short	0x0004
        /*0092*/ 	.short	0x001c
        /*0094*/ 	.byte	0x00, 0xf0, 0x11, 0x00


	//----- nvinfo : EIATTR_KPARAM_INFO
	.align		4
.L_907:
        /*0098*/ 	.byte	0x04, 0x17
        /*009a*/ 	.short	(.L_909 - .L_908)
.L_908:
        /*009c*/ 	.word	0x00000000
        /*00a0*/ 	.short	0x0003
        /*00a2*/ 	.short	0x0018
        /*00a4*/ 	.byte	0x00, 0xf0, 0x11, 0x00


	//----- nvinfo : EIATTR_KPARAM_INFO
	.align		4
.L_909:
        /*00a8*/ 	.byte	0x04, 0x17
        /*00aa*/ 	.short	(.L_911 - .L_910)
.L_910:
        /*00ac*/ 	.word	0x00000000
        /*00b0*/ 	.short	0x0002
        /*00b2*/ 	.short	0x0010
        /*00b4*/ 	.byte	0x00, 0xf5, 0x21, 0x00


	//----- nvinfo : EIATTR_KPARAM_INFO
	.align		4
.L_911:
        /*00b8*/ 	.byte	0x04, 0x17
        /*00ba*/ 	.short	(.L_913 - .L_912)
.L_912:
        /*00bc*/ 	.word	0x00000000
        /*00c0*/ 	.short	0x0001
        /*00c2*/ 	.short	0x0008
        /*00c4*/ 	.byte	0x00, 0xf5, 0x21, 0x00


	//----- nvinfo : EIATTR_KPARAM_INFO
	.align		4
.L_913:
        /*00c8*/ 	.byte	0x04, 0x17
        /*00ca*/ 	.short	(.L_915 - .L_914)
.L_914:
        /*00cc*/ 	.word	0x00000000
        /*00d0*/ 	.short	0x0000
        /*00d2*/ 	.short	0x0000
        /*00d4*/ 	.byte	0x00, 0xf5, 0x21, 0x00


	//----- nvinfo : EIATTR_SPARSE_MMA_MASK
	.align		4
.L_915:
        /*00d8*/ 	.byte	0x03, 0x50
        /*00da*/ 	.short	0x0000


	//----- nvinfo : EIATTR_MAXREG_COUNT
	.align		4
        /*00dc*/ 	.byte	0x03, 0x1b
        /*00de*/ 	.short	0x00ff


	//----- nvinfo : EIATTR_MERCURY_ISA_VERSION
	.align		4
        /*00e0*/ 	.byte	0x03, 0x5f
        /*00e2*/ 	.short	0x0101


	//----- nvinfo : EIATTR_VRC_CTA_INIT_COUNT
	.align		4
        /*00e4*/ 	.byte	0x02, 0x4a
	.zero		1
	.zero		1


	//----- nvinfo : EIATTR_EXIT_INSTR_OFFSETS
	.align		4
        /*00e8*/ 	.byte	0x04, 0x1c
        /*00ea*/ 	.short	(.L_917 - .L_916)


	//   ....[0]....
.L_916:
        /*00ec*/ 	.word	0x00000070


	//   ....[1]....
        /*00f0*/ 	.word	0x00000cd0


	//----- nvinfo : EIATTR_CRS_STACK_SIZE
	.align		4
.L_917:
        /*00f4*/ 	.byte	0x04, 0x1e
        /*00f6*/ 	.short	(.L_919 - .L_918)
.L_918:
        /*00f8*/ 	.word	0x00000000


	//----- nvinfo : EIATTR_CBANK_PARAM_SIZE
	.align		4
.L_919:
        /*00fc*/ 	.byte	0x03, 0x19
        /*00fe*/ 	.short	0x0040


	//----- nvinfo : EIATTR_PARAM_CBANK
	.align		4
        /*0100*/ 	.byte	0x04, 0x0a
        /*0102*/ 	.short	(.L_921 - .L_920)
	.align		4
.L_920:
        /*0104*/ 	.word	index@(.nv.constant0._Z13_rpow_32_16_3PfS_S_iiiiiiiiii)
        /*0108*/ 	.short	0x0380
        /*010a*/ 	.short	0x0040


	//----- nvinfo : EIATTR_SW_WAR
	.align		4
.L_921:
        /*010c*/ 	.byte	0x04, 0x36
        /*010e*/ 	.short	(.L_923 - .L_922)
.L_922:
        /*0110*/ 	.word	0x00000008
.L_923:


//--------------------- .nv.info._Z17_tanhback_64_16_5PdS_S_iiiiiiiiiiiiiiii --------------------------
	.section	.nv.info._Z17_tanhback_64_16_5PdS_S_iiiiiiiiiiiiiiii,"",@"SHT_CUDA_INFO"
	.sectionflags	@""
	.align	4


	//----- nvinfo : EIATTR_CUDA_API_VERSION
	.align		4
        /*0000*/ 	.byte	0x04, 0x37
        /*0002*/ 	.short	(.L_925 - .L_924)
.L_924:
        /*0004*/ 	.word	0x00000082


	//----- nvinfo : EIATTR_KPARAM_INFO
	.align		4
.L_925:
        /*0008*/ 	.byte	0x04, 0x17
        /*000a*/ 	.short	(.L_927 - .L_926)
.L_926:
        /*000c*/ 	.word	0x00000000
        /*0010*/ 	.short	0x0012
        /*0012*/ 	.short	0x0054
        /*0014*/ 	.byte	0x00, 0xf0, 0x11, 0x00


	//----- nvinfo : EIATTR_KPARAM_INFO
	.align		4
.L_927:
        /*0018*/ 	.byte	0x04, 0x17
        /*001a*/ 	.short	(.L_929 - .L_928)
.L_928:
        /*001c*/ 	.word	0x00000000
        /*0020*/ 	.short	0x0011
        /*0022*/ 	.short	0x0050
        /*0024*/ 	.byte	0x00, 0xf0, 0x11, 0x00


	//----- nvinfo : EIATTR_KPARAM_INFO
	.align		4
.L_929:
        /*0028*/ 	.byte	0x04, 0x17
        /*002a*/ 	.short	(.L_931 - .L_930)
.L_930:
        /*002c*/ 	.word	0x00000000
        /*0030*/ 	.short	0x0010
        /*0032*/ 	.short	0x004c
        /*0034*/ 	.byte	0x00, 0xf0, 0x11, 0x00


	//----- nvinfo : EIATTR_KPARAM_INFO
	.align		4
.L_931:
        /*0038*/ 	.byte	0x04, 0x17
        /*003a*/ 	.short	(.L_933 - .L_932)
.L_932:
        /*003c*/ 	.word	0x00000000
        /*0040*/ 	.short	0x000f
        /*0042*/ 	.short	0x0048
        /*0044*/ 	.byte	0x00, 0xf0, 0x11, 0x00


	//----- nvinfo : EIATTR_KPARAM_INFO
	.align		4
.L_933:
        /*0048*/ 	.byte	0x04, 0x17
        /*004a*/ 	.short	(.L_935 - .L_934)
.L_934:
        /*004c*/ 	.word	0x00000000
        /*0050*/ 	.short	0x000e
        /*0052*/ 	.short	0x0044
        /*0054*/ 	.byte	0x00, 0xf0, 0x11, 0x00


	//----- nvinfo : EIATTR_KPARAM_INFO
	.align		4
.L_935:
        /*0058*/ 	.byte	0x04, 0x17
        /*005a*/ 	.short	(.L_937 - .L_936)
.L_936:
        /*005c*/ 	.word	0x00000000
        /*0060*/ 	.short	0x000d
        /*0062*/ 	.short	0x0040
        /*0064*/ 	.byte	0x00, 0xf0, 0x11, 0x00


	//----- nvinfo : EIATTR_KPARAM_INFO
	.align		4
.L_937:
        /*0068*/ 	.byte	0x04, 0x17
        /*006a*/ 	.short	(.L_939 - .L_938)
.L_938:
        /*006c*/ 	.word	0x00000000
        /*0070*/ 	.short	0x000c
        /*0072*/ 	.short	0x003c
        /*0074*/ 	.byte	0x00, 0xf0, 0x11, 0x00


	//----- nvinfo : EIATTR_KPARAM_INFO
	.align		4
.L_939:
        /*0078*/ 	.byte	0x04, 0x17
        /*007a*/ 	.short	(.L_941 - .L_940)
.L_940:
        /*007c*/ 	.word	0x00000000
        /*0080*/ 	.short	0x000b
        /*0082*/ 	.short	0x0038
        /*0084*/ 	.byte	0x00, 0xf0, 0x11, 0x00


	//----- nvinfo : EIATTR_KPARAM_INFO
	.align		4
.L_941:
        /*0088*/ 	.byte	0x04, 0x17
        /*008a*/ 	.short	(.L_943 - .L_942)
.L_942:
        /*008c*/ 	.word	0x00000000
        /*0090*/ 	.short	0x000a
        /*0092*/ 	.short	0x0034
        /*0094*/ 	.byte	0x00, 0xf0, 0x11, 0x00


	//----- nvinfo : EIATTR_KPARAM_INFO
	.align		4
.L_943:
        /*0098*/ 	.byte	0x04, 0x17
        /*009a*/ 	.short	(.L_945 - .L_944)
.L_944:
        /*009c*/ 	.word	0x00000000
        /*00a0*/ 	.short	0x0009
        /*00a2*/ 	.short	0x0030
        /*00a4*/ 	.byte	0x00, 0xf0, 0x11, 0x00


	//----- nvinfo : EIATTR_KPARAM_INFO
	.align		4
.L_945:
        /*00a8*/ 	.byte	0x04, 0x17
        /*00aa*/ 	.short	(.L_947 - .L_946)
.L_946:
        /*00ac*/ 	.word	0x00000000
        /*00b0*/ 	.short	0x0008
        /*00b2*/ 	.short	0x002c
        /*00b4*/ 	.byte	0x00, 0xf0, 0x11, 0x00


	//----- nvinfo : EIATTR_KPARAM_INFO
	.align		4
.L_947:
        /*00b8*/ 	.byte	0x04, 0x17
        /*00ba*/ 	.short	(.L_949 - .L_948)
.L_948:
        /*00bc*/ 	.word	0x00000000
        /*00c0*/ 	.short	0x0007
        /*00c2*/ 	.short	0x0028
        /*00c4*/ 	.byte	0x00, 0xf0, 0x11, 0x00


	//----- nvinfo : EIATTR_KPARAM_INFO
	.align		4
.L_949:
        /*00c8*/ 	.byte	0x04, 0x17
        /*00ca*/ 	.short	(.L_951 - .L_950)
.L_950:
        /*00cc*/ 	.word	0x00000000
        /*00d0*/ 	.short	0x0006
        /*00d2*/ 	.short	0x0024
        /*00d4*/ 	.byte	0x00, 0xf0, 0x11, 0x00


	//----- nvinfo : EIATTR_KPARAM_INFO
	.align		4
.L_951:
        /*00d8*/ 	.byte	0x04, 0x17
        /*00da*/ 	.short	(.L_953 - .L_952)
.L_952:
        /*00dc*/ 	.word	0x00000000
        /*00e0*/ 	.short	0x0005
        /*00e2*/ 	.short	0x0020
        /*00e4*/ 	.byte	0x00, 0xf0, 0x11, 0x00


	//----- nvinfo : EIATTR_KPARAM_INFO
	.align		4
.L_953:
        /*00e8*/ 	.byte	0x04, 0x17
        /*00ea*/ 	.short	(.L_955 - .L_954)
.L_954:
        /*00ec*/ 	.word	0x00000000
        /*00f0*/ 	.short	0x0004
        /*00f2*/ 	.short	0x001c
        /*00f4*/ 	.byte	0x00, 0xf0, 0x11, 0x00


	//----- nvinfo : EIATTR_KPARAM_INFO
	.align		4
.L_955:
        /*00f8*/ 	.byte	0x04, 0x17
        /*00fa*/ 	.short	(.L_957 - .L_956)
.L_956:
        /*00fc*/ 	.word	0x00000000
        /*0100*/ 	.short	0x0003
        /*0102*/ 	.short	0x0018
        /*0104*/ 	.byte	0x00, 0xf0, 0x11, 0x00


	//----- nvinfo : EIATTR_KPARAM_INFO
	.align		4
.L_957:
        /*0108*/ 	.byte	0x04, 0x17
        /*010a*/ 	.short	(.L_959 - .L_958)
.L_958:
        /*010c*/ 	.word	0x00000000
        /*0110*/ 	.short	0x0002
        /*0112*/ 	.short	0x0010
        /*0114*/ 	.byte	0x00, 0xf5, 0x21, 0x00


	//----- nvinfo : EIATTR_KPARAM_INFO
	.align		4
.L_959:
        /*0118*/ 	.byte	0x04, 0x17
        /*011a*/ 	.short	(.L_961 - .L_960)
.L_960:
        /*011c*/ 	.word	0x00000000
        /*0120*/ 	.short	0x0001
        /*0122*/ 	.short	0x0008
        /*0124*/ 	.byte	0x00, 0xf5, 0x21, 0x00


	//----- nvinfo : EIATTR_KPARAM_INFO
	.align		4
.L_961:
        /*0128*/ 	.byte	0x04, 0x17
        /*012a*/ 	.short	(.L_963 - .L_962)
.L_962:
        /*012c*/ 	.word	0x00000000
        /*0130*/ 	.short	0x0000
        /*0132*/ 	.short	0x0000
        /*0134*/ 	.byte	0x00, 0xf5, 0x21, 0x00


	//----- nvinfo : EIATTR_SPARSE_MMA_MASK
	.align		4
.L_963:
        /*0138*/ 	.byte	0x03, 0x50
        /*013a*/ 	.short	0x0000


	//----- nvinfo : EIATTR_MAXREG_COUNT
	.align		4
        /*013c*/ 	.byte	0x03, 0x1b
        /*013e*/ 	.short	0x00ff


	//----- nvinfo : EIATTR_MERCURY_ISA_VERSION
	.align		4
        /*0140*/ 	.byte	0x03, 0x5f
        /*0142*/ 	.short	0x0101


	//----- nvinfo : EIATTR_VRC_CTA_INIT_COUNT
	.align		4
        /*0144*/ 	.byte	0x02, 0x4a
	.zero		1
	.zero		1


	//----- nvinfo : EIATTR_EXIT_INSTR_OFFSETS
	.align		4
        /*0148*/ 	.byte	0x04, 0x1c
        /*014a*/ 	.short	(.L_965 - .L_964)


	//   ....[0]....
.L_964:
        /*014c*/ 	.word	0x00000070


	//   ....[1]....
        /*0150*/ 	.word	0x00000b10


	//----- nvinfo : EIATTR_CRS_STACK_SIZE
	.align		4
.L_965:
        /*0154*/ 	.byte	0x04, 0x1e
        /*0156*/ 	.short	(.L_967 - .L_966)
.L_966:
        /*0158*/ 	.word	0x00000000


	//----- nvinfo : EIATTR_CBANK_PARAM_SIZE
	.align		4
.L_967:
        /*015c*/ 	.byte	0x03, 0x19
        /*015e*/ 	.short	0x0058


	//----- nvinfo : EIATTR_PARAM_CBANK
	.align		4
        /*0160*/ 	.byte	0x04, 0x0a
        /*0162*/ 	.short	(.L_969 - .L_968)
	.align		4
.L_968:
        /*0164*/ 	.word	index@(.nv.constant0._Z17_tanhback_64_16_5PdS_S_iiiiiiiiiiiiiiii)
        /*0168*/ 	.short	0x0380
        /*016a*/ 	.short	0x0058


	//----- nvinfo : EIATTR_SW_WAR
	.align		4
.L_969:
        /*016c*/ 	.byte	0x04, 0x36
        /*016e*/ 	.short	(.L_971 - .L_970)
.L_970:
        /*0170*/ 	.word	0x00000008
.L_971:


//--------------------- .nv.info._Z17_tanhback_32_16_5PfS_S_iiiiiiiiiiiiiiii --------------------------
	.section	.nv.info._Z17_tanhback_32_16_5PfS_S_iiiiiiiiiiiiiiii,"",@"SHT_CUDA_INFO"
	.sectionflags	@""
	.align	4


	//----- nvinfo : EIATTR_CUDA_API_VERSION
	.align		4
        /*0000*/ 	.byte	0x04, 0x37
        /*0002*/ 	.short	(.L_973 - .L_972)
.L_972:
        /*0004*/ 	.word	0x00000082


	//----- nvinfo : EIATTR_KPARAM_INFO
	.align		4
.L_973:
        /*0008*/ 	.byte	0x04, 0x17
        /*000a*/ 	.short	(.L_975 - .L_974)
.L_974:
        /*000c*/ 	.word	0x00000000
        /*0010*/ 	.short	0x0012
        /*0012*/ 	.short	0x0054
        /*0014*/ 	.byte	0x00, 0xf0, 0x11, 0x00


	//----- nvinfo : EIATTR_KPARAM_INFO
	.align		4
.L_975:
        /*0018*/ 	.byte	0x04, 0x17
        /*001a*/ 	.short	(.L_977 - .L_976)
.L_976:
        /*001c*/ 	.word	0x00000000
        /*0020*/ 	.short	0x0011
        /*0022*/ 	.short	0x0050
        /*0024*/ 	.byte	0x00, 0xf0, 0x11, 0x00


	//----- nvinfo : EIATTR_KPARAM_INFO
	.align		4
.L_977:
        /*0028*/ 	.byte	0x04, 0x17
        /*002a*/ 	.short	(.L_979 - .L_978)
.L_978:
        /*002c*/ 	.word	0x00000000
        /*0030*/ 	.short	0x0010
        /*0032*/ 	.short	0x004c
        /*0034*/ 	.byte	0x00, 0xf0, 0x11, 0x00


	//----- nvinfo : EIATTR_KPARAM_INFO
	.align		4
.L_979:
        /*0038*/ 	.byte	0x04, 0x17
        /*003a*/ 	.short	(.L_981 - .L_980)
.L_980:
        /*003c*/ 	.word	0x00000000
        /*0040*/ 	.short	0x000f
        /*0042*/ 	.short	0x0048
        /*0044*/ 	.byte	0x00, 0xf0, 0x11, 0x00


	//----- nvinfo : EIATTR_KPARAM_INFO
	.align		4
.L_981:
        /*0048*/ 	.byte	0x04, 0x17
        /*004a*/ 	.short	(.L_983 - .L_982)
.L_982:
        /*004c*/ 	.word	0x00000000
        /*0050*/ 	.short	0x000e
        /*0052*/ 	.short	0x0044
        /*0054*/ 	.byte	0x00, 0xf0, 0x11, 0x00


	//----- nvinfo : EIATTR_KPARAM_INFO
	.align		4
.L_983:
        /*0058*/ 	.byte	0x04, 0x17
        /*005a*/ 	.short	(.L_985 - .L_984)
.L_984:
        /*005c*/ 	.word	0x00000000
        /*0060*/ 	.short	0x000d
        /*0062*/ 	.short	0x0040
        /*0064*/ 	.byte	0x00, 0xf0, 0x11, 0x00


	//----- nvinfo : EIATTR_KPARAM_INFO
	.align		4
.L_985:
        /*0068*/ 	.byte	0x04, 0x17
        /*006a*/ 	.short	(.L_987 - .L_986)
.L_986:
        /*006c*/ 	.word	0x00000000
        /*0070*/ 	.short	0x000c
        /*0072*/ 	.short	0x003c
        /*0074*/ 	.byte	0x00, 0xf0, 0x11, 0x00


	//----- nvinfo : EIATTR_KPARAM_INFO
	.align		4
.L_987:
        /*0078*/ 	.byte	0x04, 0x17
        /*007a*/ 	.short	(.L_989 - .L_988)
.L_988:
        /*007c*/ 	.word	0x00000000
        /*0080*/ 	.short	0x000b
        /*0082*/ 	.short	0x0038
        /*0084*/ 	.byte	0x00, 0xf0, 0x11, 0x00


	//----- nvinfo : EIATTR_KPARAM_INFO
	.align		4
.L_989:
        /*0088*/ 	.byte	0x04, 0x17
        /*008a*/ 	.short	(.L_991 - .L_990)
.L_990:
        /*008c*/ 	.word	0x00000000
        /*0090*/ 	.short	0x000a
        /*0092*/ 	.short	0x0034
        /*0094*/ 	.byte	0x00, 0xf0, 0x11, 0x00


	//----- nvinfo : EIATTR_KPARAM_INFO
	.align		4
.L_991:
        /*0098*/ 	.byte	0x04, 0x17
        /*009a*/ 	.short	(.L_993 - .L_992)
.L_992:
        /*009c*/ 	.word	0x00000000
        /*00a0*/ 	.short	0x0009
        /*00a2*/ 	.short	0x0030
        /*00a4*/ 	.byte	0x00, 0xf0, 0x11, 0x00


	//----- nvinfo : EIATTR_KPARAM_INFO
	.align		4
.L_993:
        /*00a8*/ 	.byte	0x04, 0x17
        /*00aa*/ 	.short	(.L_995 - .L_994)
.L_994:
        /*00ac*/ 	.word	0x00000000
        /*00b0*/ 	.short	0x0008
        /*00b2*/ 	.short	0x002c
        /*00b4*/ 	.byte	0x00, 0xf0, 0x11, 0x00


	//----- nvinfo : EIATTR_KPARAM_INFO
	.align		4
.L_995:
        /*00b8*/ 	.byte	0x04, 0x17
        /*00ba*/ 	.short	(.L_997 - .L_996)
.L_996:
        /*00bc*/ 	.word	0x00000000
        /*00c0*/ 	.short	0x0007
        /*00c2*/ 	.short	0x0028
        /*00c4*/ 	.byte	0x00, 0xf0, 0x11, 0x00


	//----- nvinfo : EIATTR_KPARAM_INFO
	.align		4
.L_997:
        /*00c8*/ 	.byte	0x04, 0x17
        /*00ca*/ 	.short	(.L_999 - .L_998)
.L_998:
        /*00cc*/ 	.word	0x00000000
        /*00d0*/ 	.short	0x0006
        /*00d2*/ 	.short	0x0024
        /*00d4*/ 	.byte	0x00, 0xf0, 0x11, 0x00


	//----- nvinfo : EIATTR_KPARAM_INFO
	.align		4
.L_999:
        /*00d8*/ 	.byte	0x04, 0x17
        /*00da*/ 	.short	(.L_1001 - .L_1000)
.L_1000:
        /*00dc*/ 	.word	0x00000000
        /*00e0*/ 	.short	0x0005
        /*00e2*/ 	.short	0x0020
        /*00e4*/ 	.byte	0x00, 0xf0, 0x11, 0x00


	//----- nvinfo : EIATTR_KPARAM_INFO
	.align		4
.L_1001:
        /*00e8*/ 	.byte	0x04, 0x17
        /*00ea*/ 	.short	(.L_1003 - .L_1002)
.L_1002:
        /*00ec*/ 	.word	0x00000000
        /*00f0*/ 	.short	0x0004
        /*00f2*/ 	.short	0x001c
        /*00f4*/ 	.byte	0x00, 0xf0, 0x11, 0x00


	//----- nvinfo : EIATTR_KPARAM_INFO
	.align		4
.L_1003:
        /*00f8*/ 	.byte	0x04, 0x17
        /*00fa*/ 	.short	(.L_1005 - .L_1004)
.L_1004:
        /*00fc*/ 	.word	0x00000000
        /*0100*/ 	.short	0x0003
        /*0102*/ 	.short	0x0018
        /*0104*/ 	.byte	0x00, 0xf0, 0x11, 0x00


	//----- nvinfo : EIATTR_KPARAM_INFO
	.align		4
.L_1005:
        /*0108*/ 	.byte	0x04, 0x17
        /*010a*/ 	.short	(.L_1007 - .L_1006)
.L_1006:
        /*010c*/ 	.word	0x00000000
        /*0110*/ 	.short	0x0002
        /*0112*/ 	.short	0x0010
        /*0114*/ 	.byte	0x00, 0xf5, 0x21, 0x00


	//----- nvinfo : EIATTR_KPARAM_INFO
	.align		4
.L_1007:
        /*0118*/ 	.byte	0x04, 0x17
        /*011a*/ 	.short	(.L_1009 - .L_1008)
.L_1008:
        /*011c*/ 	.word	0x00000000
        /*0120*/ 	.short	0x0001
        /*0122*/ 	.short	0x0008
        /*0124*/ 	.byte	0x00, 0xf5, 0x21, 0x00


	//----- nvinfo : EIATTR_KPARAM_INFO
	.align		4
.L_1009:
        /*0128*/ 	.byte	0x04, 0x17
        /*012a*/ 	.short	(.L_1011 - .L_1010)
.L_1010:
        /*012c*/ 	.word	0x00000000
        /*0130*/ 	.short	0x0000
        /*0132*/ 	.short	0x0000
        /*0134*/ 	.byte	0x00, 0xf5, 0x21, 0x00


	//----- nvinfo : EIATTR_SPARSE_MMA_MASK
	.align		4
.L_1011:
        /*0138*/ 	.byte	0x03, 0x50
        /*013a*/ 	.short	0x0000


	//----- nvinfo : EIATTR_MAXREG_COUNT
	.align		4
        /*013c*/ 	.byte	0x03, 0x1b
        /*013e*/ 	.short	0x00ff


	//----- nvinfo : EIATTR_MERCURY_ISA_VERSION
	.align		4
        /*0140*/ 	.byte	0x03, 0x5f
        /*0142*/ 	.short	0x0101


	//----- nvinfo : EIATTR_VRC_CTA_INIT_COUNT
	.align		4
        /*0144*/ 	.byte	0x02, 0x4a
	.zero		1
	.zero		1


	//----- nvinfo : EIATTR_EXIT_INSTR_OFFSETS
	.align		4
        /*0148*/ 	.byte	0x04, 0x1c
        /*014a*/ 	.short	(.L_1013 - .L_1012)


	//   ....[0]....
.L_1012:
        /*014c*/ 	.word	0x00000070


	//   ....[1]....
        /*0150*/ 	.word	0x00000b00


	//----- nvinfo : EIATTR_CRS_STACK_SIZE
	.align		4
.L_1013:
        /*0154*/ 	.byte	0x04, 0x1e
        /*0156*/ 	.short	(.L_1015 - .L_1014)
.L_1014:
        /*0158*/ 	.word	0x00000000


	//----- nvinfo : EIATTR_CBANK_PARAM_SIZE
	.align		4
.L_1015:
        /*015c*/ 	.byte	0x03, 0x19
        /*015e*/ 	.short	0x0058


	//----- nvinfo : EIATTR_PARAM_CBANK
	.align		4
        /*0160*/ 	.byte	0x04, 0x0a
        /*0162*/ 	.short	(.L_1017 - .L_1016)
	.align		4
.L_1016:
        /*0164*/ 	.word	index@(.nv.constant0._Z17_tanhback_32_16_5PfS_S_iiiiiiiiiiiiiiii)
        /*0168*/ 	.short	0x0380
        /*016a*/ 	.short	0x0058


	//----- nvinfo : EIATTR_SW_WAR
	.align		4
.L_1017:
        /*016c*/ 	.byte	0x04, 0x36
        /*016e*/ 	.short	(.L_1019 - .L_1018)
.L_1018:
        /*0170*/ 	.word	0x00000008
.L_1019:


//--------------------- .nv.info._Z17_tanhback_64_16_4PdS_S_iiiiiiiiiiiii --------------------------
	.section	.nv.info._Z17_tanhback_64_16_4PdS_S_iiiiiiiiiiiii,"",@"SHT_CUDA_INFO"
	.sectionflags	@""
	.align	4


	//----- nvinfo : EIATTR_CUDA_API_VERSION
	.align		4
        /*0000*/ 	.byte	0x04, 0x37
        /*0002*/ 	.short	(.L_1021 - .L_1020)
.L_1020:
        /*0004*/ 	.word	0x00000082


	//----- nvinfo : EIATTR_KPARAM_INFO
	.align		4
.L_1021:
        /*0008*/ 	.byte	0x04, 0x17
        /*000a*/ 	.short	(.L_1023 - .L_1022)
.L_1022:
        /*000c*/ 	.word	0x00000000
        /*0010*/ 	.short	0x000f
        /*0012*/ 	.short	0x0048
        /*0014*/ 	.byte	0x00, 0xf0, 0x11, 0x00


	//----- nvinfo : EIATTR_KPARAM_INFO
	.align		4
.L_1023:
        /*0018*/ 	.byte	0x04, 0x17
        /*001a*/ 	.short	(.L_1025 - .L_1024)
.L_1024:
        /*001c*/ 	.word	0x00000000
        /*0020*/ 	.short	0x000e
        /*0022*/ 	.short	0x0044
        /*0024*/ 	.byte	0x00, 0xf0, 0x11, 0x00


	//----- nvinfo : EIATTR_KPARAM_INFO
	.align		4
.L_1025:
        /*0028*/ 	.byte	0x04, 0x17
        /*002a*/ 	.short	(.L_1027 - .L_1026)
.L_1026:
        /*002c*/ 	.word	0x00000000
        /*0030*/ 	.short	0x000d
        /*0032*/ 	.short	0x0040
        /*0034*/ 	.byte	0x00, 0xf0, 0x11, 0x00


	//----- nvinfo : EIATTR_KPARAM_INFO
	.align		4
.L_1027:
        /*0038*/ 	.byte	0x04, 0x17
        /*003a*/ 	.short	(.L_1029 - .L_1028)
.L_1028:
        /*003c*/ 	.word	0x00000000
        /*0040*/ 	.short	0x000c
        /*0042*/ 	.short	0x003c
        /*0044*/ 	.byte	0x00, 0xf0, 0x11, 0x00


	//----- nvinfo : EIATTR_KPARAM_INFO
	.align		4
.L_1029:
        /*0048*/ 	.byte	0x04, 0x17
        /*004a*/ 	.short	(.L_1031 - .L_1030)
.L_1030:
        /*004c*/ 	.word	0x00000000
        /*0050*/ 	.short	0x000b
        /*0052*/ 	.short	0x0038
        /*0054*/ 	.byte	0x00, 0xf0, 0x11, 0x00


	//----- nvinfo : EIATTR_KPARAM_INFO
	.align		4
.L_1031:
        /*0058*/ 	.byte	0x04, 0x17
        /*005a*/ 	.short	(.L_1033 - .L_1032)
.L_1032:
        /*005c*/ 	.word	0x00000000
        /*0060*/ 	.short	0x000a
        /*0062*/ 	.short	0x0034
        /*0064*/ 	.byte	0x00, 0xf0, 0x11, 0x00


	//----- nvinfo : EIATTR_KPARAM_INFO
	.align		4
.L_1033:
        /*0068*/ 	.byte	0x04, 0x17
        /*006a*/ 	.short	(.L_1035 - .L_1034)
.L_1034:
        /*006c*/ 	.word	0x00000000
        /*0070*/ 	.short	0x0009
        /*0072*/ 	.short	0x0030
        /*0074*/ 	.byte	0x00, 0xf0, 0x11, 0x00


	//----- nvinfo : EIATTR_KPARAM_INFO
	.align		4
.L_1035:
        /*0078*/ 	.byte	0x04, 0x17
        /*007a*/ 	.short	(.L_1037 - .L_1036)
.L_1036:
        /*007c*/ 	.word	0x00000000
        /*0080*/ 	.short	0x0008
        /*0082*/ 	.short	0x002c
        /*0084*/ 	.byte	0x00, 0xf0, 0x11, 0x00


	//----- nvinfo : EIATTR_KPARAM_INFO
	.align		4
.L_1037:
        /*0088*/ 	.byte	0x04, 0x17
        /*008a*/ 	.short	(.L_1039 - .L_1038)
.L_1038:
        /*008c*/ 	.word	0x00000000
        /*0090*/ 	.short	0x0007
        /*0092*/ 	.short	0x0028
        /*0094*/ 	.byte	0x00, 0xf0, 0x11, 0x00


	//----- nvinfo : EIATTR_KPARAM_INFO
	.align		4
.L_1039:
        /*0098*/ 	.byte	0x04, 0x17
        /*009a*/ 	.short	(.L_1041 - .L_1040)
.L_1040:
        /*009c*/ 	.word	0x00000000
        /*00a0*/ 	.short	0x0006
        /*00a2*/ 	.short	0x0024
        /*00a4*/ 	.byte	0x00, 0xf0, 0x11, 0x00


	//----- nvinfo : EIATTR_KPARAM_INFO
	.align		4
.L_1041:
        /*00a8*/ 	.byte	0x04, 0x17
        /*00aa*/ 	.short	(.L_1043 - .L_1042)
.L_1042:
        /*00ac*/ 	.word	0x00000000
        /*00b0*/ 	.short	0x0005
        /*00b2*/ 	.short	0x0020
        /*00b4*/ 	.byte	0x00, 0xf0, 0x11, 0x00


	//----- nvinfo : EIATTR_KPARAM_INFO
	.align		4
.L_1043:
        /*00b8*/ 	.byte	0x04, 0x17
        /*00ba*/ 	.short	(.L_1045 - .L_1044)
.L_1044:
        /*00bc*/ 	.word	0x00000000
        /*00c0*/ 	.short	0x0004
        /*00c2*/ 	.short	0x001c
        /*00c4*/ 	.byte	0x00, 0xf0, 0x11, 0x00


	//----- nvinfo : EIATTR_KPARAM_INFO
	.align		4
.L_1045:
        /*00c8*/ 	.byte	0x04, 0x17
        /*00ca*/ 	.short	(.L_1047 - .L_1046)
.L_1046:
        /*00cc*/ 	.word	0x00000000
        /*00d0*/ 	.short	0x0003
        /*00d2*/ 	.short	0x0018
        /*00d4*/ 	.byte	0x00, 0xf0, 0x11, 0x00


	//----- nvinfo : EIATTR_KPARAM_INFO
	.align		4
.L_1047:
        /*00d8*/ 	.byte	0x04, 0x17
        /*00da*/ 	.short	(.L_1049 - .L_1048)
.L_1048:
        /*00dc*/ 	.word	0x00000000
        /*00e0*/ 	.short	0x0002
        /*00e2*/ 	.short	0x0010
        /*00e4*/ 	.byte	0x00, 0xf5, 0x21, 0x00


	//----- nvinfo : EIATTR_KPARAM_INFO
	.align		4
.L_1049:
        /*00e8*/ 	.byte	0x04, 0x17
        /*00ea*/ 	.short	(.L_1051 - .L_1050)
.L_1050:
        /*00ec*/ 	.word	0x00000000
        /*00f0*/ 	.short	0x0001
        /*00f2*/ 	.short	0x0008
        /*00f4*/ 	.byte	0x00, 0xf5, 0x21, 0x00


	//----- nvinfo : EIATTR_KPARAM_INFO
	.align		4
.L_1051:
        /*00f8*/ 	.byte	0x04, 0x17
        /*00fa*/ 	.short	(.L_1053 - .L_1052)
.L_1052:
        /*00fc*/ 	.word	0x00000000
        /*0100*/ 	.short	0x0000
        /*0102*/ 	.short	0x0000
        /*0104*/ 	.byte	0x00, 0xf5, 0x21, 0x00


	//----- nvinfo : EIATTR_SPARSE_MMA_MASK
	.align		4
.L_1053:
        /*0108*/ 	.byte	0x03, 0x50
        /*010a*/ 	.short	0x0000


	//----- nvinfo : EIATTR_MAXREG_COUNT
	.align		4
        /*010c*/ 	.byte	0x03, 0x1b
        /*010e*/ 	.short	0x00ff


	//----- nvinfo : EIATTR_MERCURY_ISA_VERSION
	.align		4
        /*0110*/ 	.byte	0x03, 0x5f
        /*0112*/ 	.short	0x0101


	//----- nvinfo : EIATTR_VRC_CTA_INIT_COUNT
	.align		4
        /*0114*/ 	.byte	0x02, 0x4a
	.zero		1
	.zero		1


	//----- nvinfo : EIATTR_EXIT_INSTR_OFFSETS
	.align		4
        /*0118*/ 	.byte	0x04, 0x1c
        /*011a*/ 	.short	(.L_1055 - .L_1054)


	//   ....[0]....
.L_1054:
        /*011c*/ 	.word	0x00000070


	//   ....[1]....
        /*0120*/ 	.word	0x00000920


	//----- nvinfo : EIATTR_CRS_STACK_SIZE
	.align		4
.L_1055:
        /*0124*/ 	.byte	0x04, 0x1e
        /*0126*/ 	.short	(.L_1057 - .L_1056)
.L_1056:
        /*0128*/ 	.word	0x00000000


	//----- nvinfo : EIATTR_CBANK_PARAM_SIZE
	.align		4
.L_1057:
        /*012c*/ 	.byte	0x03, 0x19
        /*012e*/ 	.short	0x004c


	//----- nvinfo : EIATTR_PARAM_CBANK
	.align		4
        /*0130*/ 	.byte	0x04, 0x0a
        /*0132*/ 	.short	(.L_1059 - .L_1058)
	.align		4
.L_1058:
        /*0134*/ 	.word	index@(.nv.constant0._Z17_tanhback_64_16_4PdS_S_iiiiiiiiiiiii)
        /*0138*/ 	.short	0x0380
        /*013a*/ 	.short	0x004c


	//----- nvinfo : EIATTR_SW_WAR
	.align		4
.L_1059:
        /*013c*/ 	.byte	0x04, 0x36
        /*013e*/ 	.short	(.L_1061 - .L_1060)
.L_1060:
        /*0140*/ 	.word	0x00000008
.L_1061:


//--------------------- .nv.info._Z17_tanhback_32_16_4PfS_S_iiiiiiiiiiiii --------------------------
	.section	.nv.info._Z17_tanhback_32_16_4PfS_S_iiiiiiiiiiiii,"",@"SHT_CUDA_INFO"
	.sectionflags	@""
	.align	4


	//----- nvinfo : EIATTR_CUDA_API_VERSION
	.align		4
        /*0000*/ 	.byte	0x04, 0x37
        /*0002*/ 	.short	(.L_1063 - .L_1062)
.L_1062:
        /*0004*/ 	.word	0x00000082


	//----- nvinfo : EIATTR_KPARAM_INFO
	.align		4
.L_1063:
        /*0008*/ 	.byte	0x04, 0x17
        /*000a*/ 	.short	(.L_1065 - .L_1064)
.L_1064:
        /*000c*/ 	.word	0x00000000
        /*0010*/ 	.short	0x000f
        /*0012*/ 	.short	0x0048
        /*0014*/ 	.byte	0x00, 0xf0, 0x11, 0x00


	//----- nvinfo : EIATTR_KPARAM_INFO
	.align		4
.L_1065:
        /*0018*/ 	.byte	0x04, 0x17
        /*001a*/ 	.short	(.L_1067 - .L_1066)
.L_1066:
        /*001c*/ 	.word	0x00000000
        /*0020*/ 	.short	0x000e
        /*0022*/ 	.short	0x0044
        /*0024*/ 	.byte	0x00, 0xf0, 0x11, 0x00


	//----- nvinfo : EIATTR_KPARAM_INFO
	.align		4
.L_1067:
        /*0028*/ 	.byte	0x04, 0x17
        /*002a*/ 	.short	(.L_1069 - .L_1068)
.L_1068:
        /*002c*/ 	.word	0x00000000
        /*0030*/ 	.short	0x000d
        /*0032*/ 	.short	0x0040
        /*0034*/ 	.byte	0x00, 0xf0, 0x11, 0x00


	//----- nvinfo : EIATTR_KPARAM_INFO
	.align		4
.L_1069:
        /*0038*/ 	.byte	0x04, 0x17
        /*003a*/ 	.short	(.L_1071 - .L_1070)
.L_1070:
        /*003c*/ 	.word	0x00000000
        /*0040*/ 	.short	0x000c
        /*0042*/ 	.short	0x003c
        /*0044*/ 	.byte	0x00, 0xf0, 0x11, 0x00


	//----- nvinfo : EIATTR_KPARAM_INFO
	.align		4
.L_1071:
        /*0048*/ 	.byte	0x04, 0x17
        /*004a*/ 	.short	(.L_1073 - .L_1072)
.L_1072:
        /*004c*/ 	.word	0x00000000
        /*0050*/ 	.short	0x000b
        /*0052*/ 	.short	0x0038
        /*0054*/ 	.byte	0x00, 0xf0, 0x11, 0x00


	//----- nvinfo : EIATTR_KPARAM_INFO
	.align		4
.L_1073:
        /*0058*/ 	.byte	0x04, 0x17
        /*005a*/ 	.short	(.L_1075 - .L_1074)
.L_1074:
        /*005c*/ 	.word	0x00000000
        /*0060*/ 	.short	0x000a
        /*0062*/ 	.short	0x0034
        /*0064*/ 	.byte	0x00, 0xf0, 0x11, 0x00


	//----- nvinfo : EIATTR_KPARAM_INFO
	.align		4
.L_1075:
        /*0068*/ 	.byte	0x04, 0x17
        /*006a*/ 	.short	(.L_1077 - .L_1076)
.L_1076:
        /*006c*/ 	.word	0x00000000
        /*0070*/ 	.short	0x0009
        /*0072*/ 	.short	0x0030
        /*0074*/ 	.byte	0x00, 0xf0, 0x11, 0x00


	//----- nvinfo : EIATTR_KPARAM_INFO
	.align		4
.L_1077:
        /*0078*/ 	.byte	0x04, 0x17
        /*007a*/ 	.short	(.L_1079 - .L_1078)
.L_1078:
        /*007c*/ 	.word	0x00000000
        /*0080*/ 	.short	0x0008
        /*0082*/ 	.short	0x002c
        /*0084*/ 	.byte	0x00, 0xf0, 0x11, 0x00


	//----- nvinfo : EIATTR_KPARAM_INFO
	.align		4
.L_1079:
        /*0088*/ 	.byte	0x04, 0x17
        /*008a*/ 	.short	(.L_1081 - .L_1080)
.L_1080:
        /*008c*/ 	.word	0x00000000
        /*0090*/ 	.short	0x0007
        /*0092*/ 	.short	0x0028
        /*0094*/ 	.byte	0x00, 0xf0, 0x11, 0x00


	//----- nvinfo : EIATTR_KPARAM_INFO
	.align		4
.L_1081:
        /*0098*/ 	.byte	0x04, 0x17
        /*009a*/ 	.short	(.L_1083 - .L_1082)
.L_1082:
        /*009c*/ 	.word	0x00000000
        /*00a0*/ 	.short	0x0006
        /*00a2*/ 	.short	0x0024
        /*00a4*/ 	.byte	0x00, 0xf0, 0x11, 0x00


	//----- nvinfo : EIATTR_KPARAM_INFO
	.align		4
.L_1083:
        /*00a8*/ 	.byte	0x04, 0x17
        /*00aa*/ 	.short	(.L_1085 - .L_1084)
.L_1084:
        /*00ac*/ 	.word	0x00000000
        /*00b0*/ 	.short	0x0005
        /*00b2*/ 	.short	0x0020
        /*00b4*/ 	.byte	0x00, 0xf0, 0x11, 0x00


	//----- nvinfo : EIATTR_KPARAM_INFO
	.align		4
.L_1085:
        /*00b8*/ 	.byte	0x04, 0x17
        /*00ba*/ 	.short	(.L_1087 - .L_1086)
.L_1086:
        /*00bc*/ 	.word	0x00000000
        /*00c0*/ 	.short	0x0004
        /*00c2*/ 	.short	0x001c
        /*00c4*/ 	.byte	0x00, 0xf0, 0x11, 0x00


	//----- nvinfo : EIATTR_KPARAM_INFO
	.align		4
.L_1087:
        /*00c8*/ 	.byte	0x04, 0x17
        /*00ca*/ 	.short	(.L_1089 - .L_1088)
.L_1088:
        /*00cc*/ 	.word	0x00000000
        /*00d0*/ 	.short	0x0003
        /*00d2*/ 	.short	0x0018
        /*00d4*/ 	.byte	0x00, 0xf0, 0x11, 0x00


	//----- nvinfo : EIATTR_KPARAM_INFO
	.align		4
.L_1089:
        /*00d8*/ 	.byte	0x04, 0x17
        /*00da*/ 	.short	(.L_1091 - .L_1090)
.L_1090:
        /*00dc*/ 	.word	0x00000000
        /*00e0*/ 	.short	0x0002
        /*00e2*/ 	.short	0x0010
        /*00e4*/ 	.byte	0x00, 0xf5, 0x21, 0x00


	//----- nvinfo : EIATTR_KPARAM_INFO
	.align		4
.L_1091:
        /*00e8*/ 	.byte	0x04, 0x17
        /*00ea*/ 	.short	(.L_1093 - .L_1092)
.L_1092:
        /*00ec*/ 	.word	0x00000000
        /*00f0*/ 	.short	0x0001
        /*00f2*/ 	.short	0x0008
        /*00f4*/ 	.byte	0x00, 0xf5, 0x21, 0x00


	//----- nvinfo : EIATTR_KPARAM_INFO
	.align		4
.L_1093:
        /*00f8*/ 	.byte	0x04, 0x17
        /*00fa*/ 	.short	(.L_1095 - .L_1094)
.L_1094:
        /*00fc*/ 	.word	0x00000000
        /*0100*/ 	.short	0x0000
        /*0102*/ 	.short	0x0000
        /*0104*/ 	.byte	0x00, 0xf5, 0x21, 0x00


	//----- nvinfo : EIATTR_SPARSE_MMA_MASK
	.align		4
.L_1095:
        /*0108*/ 	.byte	0x03, 0x50
        /*010a*/ 	.short	0x0000


	//----- nvinfo : EIATTR_MAXREG_COUNT
	.align		4
        /*010c*/ 	.byte	0x03, 0x1b
        /*010e*/ 	.short	0x00ff


	//----- nvinfo : EIATTR_MERCURY_ISA_VERSION
	.align		4
        /*0110*/ 	.byte	0x03, 0x5f
        /*0112*/ 	.short	0x0101


	//----- nvinfo : EIATTR_VRC_CTA_INIT_COUNT
	.align		4
        /*0114*/ 	.byte	0x02, 0x4a
	.zero		1
	.zero		1


	//----- nvinfo : EIATTR_EXIT_INSTR_OFFSETS
	.align		4
        /*0118*/ 	.byte	0x04, 0x1c
        /*011a*/ 	.short	(.L_1097 - .L_1096)


	//   ....[0]....
.L_1096:
        /*011c*/ 	.word	0x00000070


	//   ....[1]....
        /*0120*/ 	.word	0x00000920


	//----- nvinfo : EIATTR_CRS_STACK_SIZE
	.align		4
.L_1097:
        /*0124*/ 	.byte	0x04, 0x1e
        /*0126*/ 	.short	(.L_1099 - .L_1098)
.L_1098:
        /*0128*/ 	.word	0x00000000


	//----- nvinfo : EIATTR_CBANK_PARAM_SIZE
	.align		4
.L_1099:
        /*012c*/ 	.byte	0x03, 0x19
        /*012e*/ 	.short	0x004c


	//----- nvinfo : EIATTR_PARAM_CBANK
	.align		4
        /*0130*/ 	.byte	0x04, 0x0a
        /*0132*/ 	.short	(.L_1101 - .L_1100)
	.align		4
.L_1100:
        /*0134*/ 	.word	index@(.nv.constant0._Z17_tanhback_32_16_4PfS_S_iiiiiiiiiiiii)
        /*0138*/ 	.short	0x0380
        /*013a*/ 	.short	0x004c


	//----- nvinfo : EIATTR_SW_WAR
	.align		4
.L_1101:
        /*013c*/ 	.byte	0x04, 0x36
        /*013e*/ 	.short	(.L_1103 - .L_1102)
.L_1102:
        /*0140*/ 	.word	0x00000008
.L_1103:


//--------------------- .nv.info._Z17_tanhback_64_16_3PdS_S_iiiiiiiiii --------------------------
	.section	.nv.info._Z17_tanhback_64_16_3PdS_S_iiiiiiiiii,"",@"SHT_CUDA_INFO"
	.sectionflags	@""
	.align	4


	//----- nvinfo : EIATTR_CUDA_API_VERSION
	.align		4
        /*0000*/ 	.byte	0x04, 0x37
        /*0002*/ 	.short	(.L_1105 - .L_1104)
.L_1104:
        /*0004*/ 	.word	0x00000082


	//----- nvinfo : EIATTR_KPARAM_INFO
	.align		4
.L_1105:
        /*0008*/ 	.byte	0x04, 0x17
        /*000a*/ 	.short	(.L_1107 - .L_1106)
.L_1106:
        /*000c*/ 	.word	0x00000000
        /*0010*/ 	.short	0x000c
        /*0012*/ 	.short	0x003c
        /*0014*/ 	.byte	0x00, 0xf0, 0x11, 0x00


	//----- nvinfo : EIATTR_KPARAM_INFO
	.align		4
.L_1107:
        /*0018*/ 	.byte	0x04, 0x17
        /*001a*/ 	.short	(.L_1109 - .L_1108)
.L_1108:
        /*001c*/ 	.word	0x00000000
        /*0020*/ 	.short	0x000b
        /*0022*/ 	.short	0x0038
        /*0024*/ 	.byte	0x00, 0xf0, 0x11, 0x00


	//----- nvinfo : EIATTR_KPARAM_INFO
	.align		4
.L_1109:
        /*0028*/ 	.byte	0x04, 0x17
        /*002a*/ 	.short	(.L_1111 - .L_1110)
.L_1110:
        /*002c*/ 	.word	0x00000000
        /*0030*/ 	.short	0x000a
        /*0032*/ 	.short	0x0034
        /*0034*/ 	.byte	0x00, 0xf0, 0x11, 0x00


	//----- nvinfo : EIATTR_KPARAM_INFO
	.align		4
.L_1111:
        /*0038*/ 	.byte	0x04, 0x17
        /*003a*/ 	.short	(.L_1113 - .L_1112)
.L_1112:
        /*003c*/ 	.word	0x00000000
        /*0040*/ 	.short	0x0009
        /*0042*/ 	.short	0x0030
        /*0044*/ 	.byte	0x00, 0xf0, 0x11, 0x00


	//----- nvinfo : EIATTR_KPARAM_INFO
	.align		4
.L_1113:
        /*0048*/ 	.byte	0x04, 0x17
        /*004a*/ 	.short	(.L_1115 - .L_1114)
.L_1114:
        /*004c*/ 	.word	0x00000000
        /*0050*/ 	.short	0x0008
        /*0052*/ 	.short	0x002c
        /*0054*/ 	.byte	0x00, 0xf0, 0x11, 0x00


	//----- nvinfo : EIATTR_KPARAM_INFO
	.align		4
.L_1115:
        /*0058*/ 	.byte	0x04, 0x17
        /*005a*/ 	.short	(.L_1117 - .L_1116)
.L_1116:
        /*005c*/ 	.word	0x00000000
        /*0060*/ 	.short	0x0007
        /*0062*/ 	.short	0x0028
        /*0064*/ 	.byte	0x00, 0xf0, 0x11, 0x00


	//----- nvinfo : EIATTR_KPARAM_INFO
	.align		4
.L_1117:
        /*0068*/ 	.byte	0x04, 0x17
        /*006a*/ 	.short	(.L_1119 - .L_1118)
.L_1118:
        /*006c*/ 	.word	0x00000000
        /*0070*/ 	.short	0x0006
        /*0072*/ 	.short	0x0024
        /*0074*/ 	.byte	0x00, 0xf0, 0x11, 0x00


	//----- nvinfo : EIATTR_KPARAM_INFO
	.align		4
.L_1119:
        /*0078*/ 	.byte	0x04, 0x17
        /*007a*/ 	.short	(.L_1121 - .L_1120)
.L_1120:
        /*007c*/ 	.word	0x00000000
        /*0080*/ 	.short	0x0005
        /*0082*/ 	.short	0x0020
        /*0084*/ 	.byte	0x00, 0xf0, 0x11, 0x00


	//----- nvinfo : EIATTR_KPARAM_INFO
	.align		4
.L_1121:
        /*0088*/ 	.byte	0x04, 0x17
        /*008a*/ 	.short	(.L_1123 - .L_1122)
.L_1122:
        /*008c*/ 	.word	0x00000000
        /*0090*/ 	.short	0x0004
        /*0092*/ 	.short	0x001c
        /*0094*/ 	.byte	0x00, 0xf0, 0x11, 0x00


	//----- nvinfo : EIATTR_KPARAM_INFO
	.align		4
.L_1123:
        /*0098*/ 	.byte	0x04, 0x17
        /*009a*/ 	.short	(.L_1125 - .L_1124)
.L_1124:
        /*009c*/ 	.word	0x00000000
        /*00a0*/ 	.short	0x0003
        /*00a2*/ 	.short	0x0018
        /*00a4*/ 	.byte	0x00, 0xf0, 0x11, 0x00


	//----- nvinfo : EIATTR_KPARAM_INFO
	.align		4
.L_1125:
        /*00a8*/ 	.byte	0x04, 0x17
        /*00aa*/ 	.short	(.L_1127 - .L_1126)
.L_1126:
        /*00ac*/ 	.word	0x00000000
        /*00b0*/ 	.short	0x0002
        /*00b2*/ 	.short	0x0010
        /*00b4*/ 	.byte	0x00, 0xf5, 0x21, 0x00


	//----- nvinfo : EIATTR_KPARAM_INFO
	.align		4
.L_1127:
        /*00b8*/ 	.byte	0x04, 0x17
        /*00ba*/ 	.short	(.L_1129 - .L_1128)
.L_1128:
        /*00bc*/ 	.word	0x00000000
        /*00c0*/ 	.short	0x0001
        /*00c2*/ 	.short	0x0008
        /*00c4*/ 	.byte	0x00, 0xf5, 0x21, 0x00


	//----- nvinfo : EIATTR_KPARAM_INFO
	.align		4
.L_1129:
        /*00c8*/ 	.byte	0x04, 0x17
        /*00ca*/ 	.short	(.L_1131 - .L_1130)
.L_1130:
        /*00cc*/ 	.word	0x00000000
        /*00d0*/ 	.short	0x0000
        /*00d2*/ 	.short	0x0000
        /*00d4*/ 	.byte	0x00, 0xf5, 0x21, 0x00


	//----- nvinfo : EIATTR_SPARSE_MMA_MASK
	.align		4
.L_1131:
        /*00d8*/ 	.byte	0x03, 0x50
        /*00da*/ 	.short	0x0000


	//----- nvinfo : EIATTR_MAXREG_COUNT
	.align		4
        /*00dc*/ 	.byte	0x03, 0x1b
        /*00de*/ 	.short	0x00ff


	//----- nvinfo : EIATTR_MERCURY_ISA_VERSION
	.align		4
        /*00e0*/ 	.byte	0x03, 0x5f
        /*00e2*/ 	.short	0x0101


	//----- nvinfo : EIATTR_VRC_CTA_INIT_COUNT
	.align		4
        /*00e4*/ 	.byte	0x02, 0x4a
	.zero		1
	.zero		1


	//----- nvinfo : EIATTR_EXIT_INSTR_OFFSETS
	.align		4
        /*00e8*/ 	.byte	0x04, 0x1c
        /*00ea*/ 	.short	(.L_1133 - .L_1132)


	//   ....[0]....
.L_1132:
        /*00ec*/ 	.word	0x00000070


	//   ....[1]....
        /*00f0*/ 	.word	0x00000750


	//----- nvinfo : EIATTR_CRS_STACK_SIZE
	.align		4
.L_1133:
        /*00f4*/ 	.byte	0x04, 0x1e
        /*00f6*/ 	.short	(.L_1135 - .L_1134)
.L_1134:
        /*00f8*/ 	.word	0x00000000


	//----- nvinfo : EIATTR_CBANK_PARAM_SIZE
	.align		4
.L_1135:
        /*00fc*/ 	.byte	0x03, 0x19
        /*00fe*/ 	.short	0x0040


	//----- nvinfo : EIATTR_PARAM_CBANK
	.align		4
        /*0100*/ 	.byte	0x04, 0x0a
        /*0102*/ 	.short	(.L_1137 - .L_1136)
	.align		4
.L_1136:
        /*0104*/ 	.word	index@(.nv.constant0._Z17_tanhback_64_16_3PdS_S_iiiiiiiiii)
        /*0108*/ 	.short	0x0380
        /*010a*/ 	.short	0x0040


	//----- nvinfo : EIATTR_SW_WAR
	.align		4
.L_1137:
        /*010c*/ 	.byte	0x04, 0x36
        /*010e*/ 	.short	(.L_1139 - .L_1138)
.L_1138:
        /*0110*/ 	.word	0x00000008
.L_1139:


//--------------------- .nv.info._Z17_tanhback_32_16_3PfS_S_iiiiiiiiii --------------------------
	.section	.nv.info._Z17_tanhback_32_16_3PfS_S_iiiiiiiiii,"",@"SHT_CUDA_INFO"
	.sectionflags	@""
	.align	4


	//----- nvinfo : EIATTR_CUDA_API_VERSION
	.align		4
        /*0000*/ 	.byte	0x04, 0x37
        /*0002*/ 	.short	(.L_1141 - .L_1140)
.L_1140:
        /*0004*/ 	.word	0x00000082


	//----- nvinfo : EIATTR_KPARAM_INFO
	.align		4
.L_1141:
        /*0008*/ 	.byte	0x04, 0x17
        /*000a*/ 	.short	(.L_1143 - .L_1142)
.L_1142:
        /*000c*/ 	.word	0x00000000
        /*0010*/ 	.short	0x000c
        /*0012*/ 	.short	0x003c
        /*0014*/ 	.byte	0x00, 0xf0, 0x11, 0x00


	//----- nvinfo : EIATTR_KPARAM_INFO
	.align		4
.L_1143:
        /*0018*/ 	.byte	0x04, 0x17
        /*001a*/ 	.short	(.L_1145 - .L_1144)
.L_1144:
        /*001c*/ 	.word	0x00000000
        /*0020*/ 	.short	0x000b
        /*0022*/ 	.short	0x0038
        /*0024*/ 	.byte	0x00, 0xf0, 0x11, 0x00


	//----- nvinfo : EIATTR_KPARAM_INFO
	.align		4
.L_1145:
        /*0028*/ 	.byte	0x04, 0x17
        /*002a*/ 	.short	(.L_1147 - .L_1146)
.L_1146:
        /*002c*/ 	.word	0x00000000
        /*0030*/ 	.short	0x000a
        /*0032*/ 	.short	0x0034
        /*0034*/ 	.byte	0x00, 0xf0, 0x11, 0x00


	//----- nvinfo : EIATTR_KPARAM_INFO
	.align		4
.L_1147:
        /*0038*/ 	.byte	0x04, 0x17
        /*003a*/ 	.short	(.L_1149 - .L_1148)
.L_1148:
        /*003c*/ 	.word	0x00000000
        /*0040*/ 	.short	0x0009
        /*0042*/ 	.short	0x0030
        /*0044*/ 	.byte	0x00, 0xf0, 0x11, 0x00


	//----- nvinfo : EIATTR_KPARAM_INFO
	.align		4
.L_1149:
        /*0048*/ 	.byte	0x04, 0x17
        /*004a*/ 	.short	(.L_1151 - .L_1150)
.L_1150:
        /*004c*/ 	.word	0x00000000
        /*0050*/ 	.short	0x0008
        /*0052*/ 	.short	0x002c
        /*0054*/ 	.byte	0x00, 0xf0, 0x11, 0x00


	//----- nvinfo : EIATTR_KPARAM_INFO
	.align		4
.L_1151:
        /*0058*/ 	.byte	0x04, 0x17
        /*005a*/ 	.short	(.L_1153 - .L_1152)
.L_1152:
        /*005c*/ 	.word	0x00000000
        /*0060*/ 	.short	0x0007
        /*0062*/ 	.short	0x0028
        /*0064*/ 	.byte	0x00, 0xf0, 0x11, 0x00


	//----- nvinfo : EIATTR_KPARAM_INFO
	.align		4
.L_1153:
        /*0068*/ 	.byte	0x04, 0x17
        /*006a*/ 	.short	(.L_1155 - .L_1154)
.L_1154:
        /*006c*/ 	.word	0x00000000
        /*0070*/ 	.short	0x0006
        /*0072*/ 	.short	0x0024
        /*0074*/ 	.byte	0x00, 0xf0, 0x11, 0x00


	//----- nvinfo : EIATTR_KPARAM_INFO
	.align		4
.L_1155:
        /*0078*/ 	.byte	0x04, 0x17
        /*007a*/ 	.short	(.L_1157 - .L_1156)
.L_1156:
        /*007c*/ 	.word	0x00000000
        /*0080*/ 	.short	0x0005
        /*0082*/ 	.short	0x0020
        /*0084*/ 	.byte	0x00, 0xf0, 0x11, 0x00


	//----- nvinfo : EIATTR_KPARAM_INFO
	.align		4
.L_1157:
        /*0088*/ 	.byte	0x04, 0x17
        /*008a*/ 	.short	(.L_1159 - .L_1158)
.L_1158:
        /*008c*/ 	.word	0x00000000
        /*0090*/ 	.short	0x0004
        /*0092*/ 	.short	0x001c
        /*0094*/ 	.byte	0x00, 0xf0, 0x11, 0x00


	//----- nvinfo : EIATTR_KPARAM_INFO
	.align		4
.L_1159:
        /*0098*/ 	.byte	0x04, 0x17
        /*009a*/ 	.short	(.L_1161 - .L_1160)
.L_1160:
        /*009c*/ 	.word	0x00000000
        /*00a0*/ 	.short	0x0003
        /*00a2*/ 	.short	0x0018
        /*00a4*/ 	.byte	0x00, 0xf0, 0x11, 0x00


	//----- nvinfo : EIATTR_KPARAM_INFO
	.align		4
.L_1161:
        /*00a8*/ 	.byte	0x04, 0x17
        /*00aa*/ 	.short	(.L_1163 - .L_1162)
.L_1162:
        /*00ac*/ 	.word	0x00000000
        /*00b0*/ 	.short	0x0002
        /*00b2*/ 	.short	0x0010
        /*00b4*/ 	.byte	0x00, 0xf5, 0x21, 0x00


	//----- nvinfo : EIATTR_KPARAM_INFO
	.align		4
.L_1163:
        /*00b8*/ 	.byte	0x04, 0x17
        /*00ba*/ 	.short	(.L_1165 - .L_1164)
.L_1164:
        /*00bc*/ 	.word	0x00000000
        /*00c0*/ 	.short	0x0001
        /*00c2*/ 	.short	0x0008
        /*00c4*/ 	.byte	0x00, 0xf5, 0x21, 0x00


	//----- nvinfo : EIATTR_KPARAM_INFO
	.align		4
.L_1165:
        /*00c8*/ 	.byte	0x04, 0x17
        /*00ca*/ 	.short	(.L_1167 - .L_1166)
.L_1166:
        /*00cc*/ 	.word	0x00000000
        /*00d0*/ 	.short	0x0000
        /*00d2*/ 	.short	0x0000
        /*00d4*/ 	.byte	0x00, 0xf5, 0x21, 0x00


	//----- nvinfo : EIATTR_SPARSE_MMA_MASK
	.align		4
.L_1167:
        /*00d8*/ 	.byte	0x03, 0x50
        /*00da*/ 	.short	0x0000


	//----- nvinfo : EIATTR_MAXREG_COUNT
	.align		4
        /*00dc*/ 	.byte	0x03, 0x1b
        /*00de*/ 	.short	0x00ff


	//----- nvinfo : EIATTR_MERCURY_ISA_VERSION
	.align		4
        /*00e0*/ 	.byte	0x03, 0x5f
        /*00e2*/ 	.short	0x0101


	//----- nvinfo : EIATTR_VRC_CTA_INIT_COUNT
	.align		4
        /*00e4*/ 	.byte	0x02, 0x4a
	.zero		1
	.zero		1


	//----- nvinfo : EIATTR_EXIT_INSTR_OFFSETS
	.align		4
        /*00e8*/ 	.byte	0x04, 0x1c
        /*00ea*/ 	.short	(.L_1169 - .L_1168)


	//   ....[0]....
.L_1168:
        /*00ec*/ 	.word	0x00000070


	//   ....[1]....
        /*00f0*/ 	.word	0x00000750


	//----- nvinfo : EIATTR_CRS_STACK_SIZE
	.align		4
.L_1169:
        /*00f4*/ 	.byte	0x04, 0x1e
        /*00f6*/ 	.short	(.L_1171 - .L_1170)
.L_1170:
        /*00f8*/ 	.word	0x00000000


	//----- nvinfo : EIATTR_CBANK_PARAM_SIZE
	.align		4
.L_1171:
        /*00fc*/ 	.byte	0x03, 0x19
        /*00fe*/ 	.short	0x0040


	//----- nvinfo : EIATTR_PARAM_CBANK
	.align		4
        /*0100*/ 	.byte	0x04, 0x0a
        /*0102*/ 	.short	(.L_1173 - .L_1172)
	.align		4
.L_1172:
        /*0104*/ 	.word	index@(.nv.constant0._Z17_tanhback_32_16_3PfS_S_iiiiiiiiii)
        /*0108*/ 	.short	0x0380
        /*010a*/ 	.short	0x0040


	//----- nvinfo : EIATTR_SW_WAR
	.align		4
.L_1173:
        /*010c*/ 	.byte	0x04, 0x36
        /*010e*/ 	.short	(.L_1175 - .L_1174)
.L_1174:
        /*0110*/ 	.word	0x00000008
.L_1175:


//--------------------- .nv.info._Z17_sigmback_64_16_5PdS_S_iiiiiiiiiiiiiiii --------------------------
	.section	.nv.info._Z17_sigmback_64_16_5PdS_S_iiiiiiiiiiiiiiii,"",@"SHT_CUDA_INFO"
	.sectionflags	@""
	.align	4


	//----- nvinfo : EIATTR_CUDA_API_VERSION
	.align		4
        /*0000*/ 	.byte	0x04, 0x37
        /*0002*/ 	.short	(.L_1177 - .L_1176)
.L_1176:
        /*0004*/ 	.word	0x00000082


	//----- nvinfo : EIATTR_KPARAM_INFO
	.align		4
.L_1177:
        /*0008*/ 	.byte	0x04, 0x17
        /*000a*/ 	.short	(.L_1179 - .L_1178)
.L_1178:
        /*000c*/ 	.word	0x00000000
        /*0010*/ 	.short	0x0012
        /*0012*/ 	.short	0x0054
        /*0014*/ 	.byte	0x00, 0xf0, 0x11, 0x00


	//----- nvinfo : EIATTR_KPARAM_INFO
	.align		4
.L_1179:
        /*0018*/ 	.byte	0x04, 0x17
        /*001a*/ 	.short	(.L_1181 - .L_1180)
.L_1180:
        /*001c*/ 	.word	0x00000000
        /*0020*/ 	.short	0x0011
        /*0022*/ 	.short	0x0050
        /*0024*/ 	.byte	0x00, 0xf0, 0x11, 0x00


	//----- nvinfo : EIATTR_KPARAM_INFO
	.align		4
.L_1181:
        /*0028*/ 	.byte	0x04, 0x17
        /*002a*/ 	.short	(.L_1183 - .L_1182)
.L_1182:
        /*002c*/ 	.word	0x00000000
        /*0030*/ 	.short	0x0010
        /*0032*/ 	.short	0x004c
        /*0034*/ 	.byte	0x00, 0xf0, 0x11, 0x00


	//----- nvinfo : EIATTR_KPARAM_INFO
	.align		4
.L_1183:
        /*0038*/ 	.byte	0x04, 0x17
        /*003a*/ 	.short	(.L_1185 - .L_1184)
.L_1184:
        /*003c*/ 	.word	0x00000000
        /*0040*/ 	.short	0x000f
        /*0042*/ 	.short	0x0048
        /*0044*/ 	.byte	0x00, 0xf0, 0x11, 0x00


	//----- nvinfo : EIATTR_KPARAM_INFO
	.align		4
.L_1185:
        /*0048*/ 	.byte	0x04, 0x17
        /*004a*/ 	.short	(.L_1187 - .L_1186)
.L_1186:
        /*004c*/ 	.word	0x00000000
        /*0050*/ 	.short	0x000e
        /*0052*/ 	.short	0x0044
        /*0054*/ 	.byte	0x00, 0xf0, 0x11, 0x00


	//----- nvinfo : EIATTR_KPARAM_INFO
	.align		4
.L_1187:
        /*0058*/ 	.byte	0x04, 0x17
        /*005a*/ 	.short	(.L_1189 - .L_1188)
.L_1188:
        /*005c*/ 	.word	0x00000000
        /*0060*/ 	.short	0x000d
        /*0062*/ 	.short	0x0040
        /*0064*/ 	.byte	0x00, 0xf0, 0x11, 0x00


	//----- nvinfo : EIATTR_KPARAM_INFO
	.align		4
.L_1189:
        /*0068*/ 	.byte	0x04, 0x17
        /*006a*/ 	.short	(.L_1191 - .L_1190)
.L_1190:
        /*006c*/ 	.word	0x00000000
        /*0070*/ 	.short	0x000c
        /*0072*/ 	.short	0x003c
        /*0074*/ 	.byte	0x00, 0xf0, 0x11, 0x00


	//----- nvinfo : EIATTR_KPARAM_INFO
	.align		4
.L_1191:
        /*0078*/ 	.byte	0x04, 0x17
        /*007a*/ 	.short	(.L_1193 - .L_1192)
.L_1192:
        /*007c*/ 	.word	0x00000000
        /*0080*/ 	.short	0x000b
        /*0082*/ 	.short	0x0038
        /*0084*/ 	.byte	0x00, 0xf0, 0x11, 0x00


	//----- nvinfo : EIATTR_KPARAM_INFO
	.align		4
.L_1193:
        /*0088*/ 	.byte	0x04, 0x17
        /*008a*/ 	.short	(.L_1195 - .L_1194)
.L_1194:
        /*008c*/ 	.word	0x00000000
        /*0090*/ 	.short	0x000a
        /*0092*/ 	.short	0x0034
        /*0094*/ 	.byte	0x00, 0xf0, 0x11, 0x00


	//----- nvinfo : EIATTR_KPARAM_INFO
	.align		4
.L_1195:
        /*0098*/ 	.byte	0x04, 0x17
        /*009a*/ 	.short	(.L_1197 - .L_1196)
.L_1196:
        /*009c*/ 	.word	0x00000000
        /*00a0*/ 	.short	0x0009
        /*00a2*/ 	.short	0x0030
        /*00a4*/ 	.byte	0x00, 0xf0, 0x11, 0x00


	//----- nvinfo : EIATTR_KPARAM_INFO
	.align		4
.L_1197:
        /*00a8*/ 	.byte	0x04, 0x17
        /*00aa*/ 	.short	(.L_1199 - .L_1198)
.L_1198:
        /*00ac*/ 	.word	0x00000000
        /*00b0*/ 	.short	0x0008
        /*00b2*/ 	.short	0x002c
        /*00b4*/ 	.byte	0x00, 0xf0, 0x11, 0x00


	//----- nvinfo : EIATTR_KPARAM_INFO
	.align		4
.L_1199:
        /*00b8*/ 	.byte	0x04, 0x17
        /*00ba*/ 	.short	(.L_1201 - .L_1200)
.L_1200:
        /*00bc*/ 	.word	0x00000000
        /*00c0*/ 	.short	0x0007
        /*00c2*/ 	.short	0x0028
        /*00c4*/ 	.byte	0x00, 0xf0, 0x11, 0x00


	//----- nvinfo : EIATTR_KPARAM_INFO
	.align		4
.L_1201:
        /*00c8*/ 	.byte	0x04, 0x17
        /*00ca*/ 	.short	(.L_1203 - .L_1202)
.L_1202:
        /*00cc*/ 	.word	0x00000000
        /*00d0*/ 	.short	0x0006
        /*00d2*/ 	.short	0x0024
        /*00d4*/ 	.byte	0x00, 0xf0, 0x11, 0x00


	//----- nvinfo : EIATTR_KPARAM_INFO
	.align		4
.L_1203:
        /*00d8*/ 	.byte	0x04, 0x17
        /*00da*/ 	.short	(.L_1205 - .L_1204)
.L_1204:
        /*00dc*/ 	.word	0x00000000
        /*00e0*/ 	.short	0x0005
        /*00e2*/ 	.short	0x0020
        /*00e4*/ 	.byte	0x00, 0xf0, 0x11, 0x00


	//----- nvinfo : EIATTR_KPARAM_INFO
	.align		4
.L_1205:
        /*00e8*/ 	.byte	0x04, 0x17
        /*00ea*/ 	.short	(.L_1207 - .L_1206)
.L_1206:
        /*00ec*/ 	.word	0x00000000
        /*00f0*/ 	.short	0x0004
        /*00f2*/ 	.short	0x001c
        /*00f4*/ 	.byte	0x00, 0xf0, 0x11, 0x00


	//----- nvinfo : EIATTR_KPARAM_INFO
	.align		4
.L_1207:
        /*00f8*/ 	.byte	0x04, 0x17
        /*00fa*/ 	.short	(.L_1209 - .L_1208)
.L_1208:
        /*00fc*/ 	.word	0x00000000
        /*0100*/ 	.short	0x0003
        /*0102*/ 	.short	0x0018
        /*0104*/ 	.byte	0x00, 0xf0, 0x11, 0x00


	//----- nvinfo : EIATTR_KPARAM_INFO
	.align		4
.L_1209:
        /*0108*/ 	.byte	0x04, 0x17
        /*010a*/ 	.short	(.L_1211 - .L_1210)
.L_1210:
        /*010c*/ 	.word	0x00000000
        /*0110*/ 	.short	0x0002
        /*0112*/ 	.short	0x0010
        /*0114*/ 	.byte	0x00, 0xf5, 0x21, 0x00


	//----- nvinfo : EIATTR_KPARAM_INFO
	.align		4
.L_1211:
        /*0118*/ 	.byte	0x04, 0x17
        /*011a*/ 	.short	(.L_1213 - .L_1212)
.L_1212:
        /*011c*/ 	.word	0x00000000
        /*0120*/ 	.short	0x0001
        /*0122*/ 	.short	0x0008
        /*0124*/ 	.byte	0x00, 0xf5, 0x21, 0x00


	//----- nvinfo : EIATTR_KPARAM_INFO
	.align		4
.L_1213:
        /*0128*/ 	.byte	0x04, 0x17
        /*012a*/ 	.short	(.L_1215 - .L_1214)
.L_1214:
        /*012c*/ 	.word	0x00000000
        /*0130*/ 	.short	0x0000
        /*0132*/ 	.short	0x0000
        /*0134*/ 	.byte	0x00, 0xf5, 0x21, 0x00


	//----- nvinfo : EIATTR_SPARSE_MMA_MASK
	.align		4
.L_1215:
        /*0138*/ 	.byte	0x03, 0x50
        /*013a*/ 	.short	0x0000


	//----- nvinfo : EIATTR_MAXREG_COUNT
	.align		4
        /*013c*/ 	.byte	0x03, 0x1b
        /*013e*/ 	.short	0x00ff


	//----- nvinfo : EIATTR_MERCURY_ISA_VERSION
	.align		4
        /*0140*/ 	.byte	0x03, 0x5f
        /*0142*/ 	.short	0x0101


	//----- nvinfo : EIATTR_VRC_CTA_INIT_COUNT
	.align		4
        /*0144*/ 	.byte	0x02, 0x4a
	.zero		1
	.zero		1


	//----- nvinfo : EIATTR_EXIT_INSTR_OFFSETS
	.align		4
        /*0148*/ 	.byte	0x04, 0x1c
        /*014a*/ 	.short	(.L_1217 - .L_1216)


	//   ....[0]....
.L_1216:
        /*014c*/ 	.word	0x00000070


	//   ....[1]....
        /*0150*/ 	.word	0x00000b20


	//----- nvinfo : EIATTR_CRS_STACK_SIZE
	.align		4
.L_1217:
        /*0154*/ 	.byte	0x04, 0x1e
        /*0156*/ 	.short	(.L_1219 - .L_1218)
.L_1218:
        /*0158*/ 	.word	0x00000000


	//----- nvinfo : EIATTR_CBANK_PARAM_SIZE
	.align		4
.L_1219:
        /*015c*/ 	.byte	0x03, 0x19
        /*015e*/ 	.short	0x0058


	//----- nvinfo : EIATTR_PARAM_CBANK
	.align		4
        /*0160*/ 	.byte	0x04, 0x0a
        /*0162*/ 	.short	(.L_1221 - .L_1220)
	.align		4
.L_1220:
        /*0164*/ 	.word	index@(.nv.constant0._Z17_sigmback_64_16_5PdS_S_iiiiiiiiiiiiiiii)
        /*0168*/ 	.short	0x0380
        /*016a*/ 	.short	0x0058


	//----- nvinfo : EIATTR_SW_WAR
	.align		4
.L_1221:
        /*016c*/ 	.byte	0x04, 0x36
        /*016e*/ 	.short	(.L_1223 - .L_1222)
.L_1222:
        /*0170*/ 	.word	0x00000008
.L_1223:


//--------------------- .nv.info._Z17_sigmback_32_16_5PfS_S_iiiiiiiiiiiiiiii --------------------------
	.section	.nv.info._Z17_sigmback_32_16_5PfS_S_iiiiiiiiiiiiiiii,"",@"SHT_CUDA_INFO"
	.sectionflags	@""
	.align	4


	//----- nvinfo : EIATTR_CUDA_API_VERSION
	.align		4
        /*0000*/ 	.byte	0x04, 0x37
        /*0002*/ 	.short	(.L_1225 - .L_1224)
.L_1224:
        /*0004*/ 	.word	0x00000082


	//----- nvinfo : EIATTR_KPARAM_INFO
	.align		4
.L_1225:
        /*0008*/ 	.byte	0x04, 0x17
        /*000a*/ 	.short	(.L_1227 - .L_1226)
.L_1226:
        /*000c*/ 	.word	0x00000000
        /*0010*/ 	.short	0x0012
        /*0012*/ 	.short	0x0054
        /*0014*/ 	.byte	0x00, 0xf0, 0x11, 0x00


	//----- nvinfo : EIATTR_KPARAM_INFO
	.align		4
.L_1227:
        /*0018*/ 	.byte	0x04, 0x17
        /*001a*/ 	.short	(.L_1229 - .L_1228)
.L_1228:
        /*001c*/ 	.word	0x00000000
        /*0020*/ 	.short	0x0011
        /*0022*/ 	.short	0x0050
        /*0024*/ 	.byte	0x00, 0xf0, 0x11, 0x00


	//----- nvinfo : EIATTR_KPARAM_INFO
	.align		4
.L_1229:
        /*0028*/ 	.byte	0x04, 0x17
        /*002a*/ 	.short	(.L_1231 - .L_1230)
.L_1230:
        /*002c*/ 	.word	0x00000000
        /*0030*/ 	.short	0x0010
        /*0032*/ 	.short	0x004c
        /*0034*/ 	.byte	0x00, 0xf0, 0x11, 0x00


	//----- nvinfo : EIATTR_KPARAM_INFO
	.align		4
.L_1231:
        /*0038*/ 	.byte	0x04, 0x17
        /*003a*/ 	.short	(.L_1233 - .L_1232)
.L_1232:
        /*003c*/ 	.word	0x00000000
        /*0040*/ 	.short	0x000f
        /*0042*/ 	.short	0x0048
        /*0044*/ 	.byte	0x00, 0xf0, 0x11, 0x00


	//----- nvinfo : EIATTR_KPARAM_INFO
	.align		4
.L_1233:
        /*0048*/ 	.byte	0x04, 0x17
        /*004a*/ 	.short	(.L_1235 - .L_1234)
.L_1234:
        /*004c*/ 	.word	0x00000000
        /*0050*/ 	.short	0x000e
        /*0052*/ 	.short	0x0044
        /*0054*/ 	.byte	0x00, 0xf0, 0x11, 0x00


	//----- nvinfo : EIATTR_KPARAM_INFO
	.align		4
.L_1235:
        /*0058*/ 	.byte	0x04, 0x17
        /*005a*/ 	.short	(.L_1237 - .L_1236)
.L_1236:
        /*005c*/ 	.word	0x00000000
        /*0060*/ 	.short	0x000d
        /*0062*/ 	.short	0x0040
        /*0064*/ 	.byte	0x00, 0xf0, 0x11, 0x00


	//----- nvinfo : EIATTR_KPARAM_INFO
	.align		4
.L_1237:
        /*0068*/ 	.byte	0x04, 0x17
        /*006a*/ 	.short	(.L_1239 - .L_1238)
.L_1238:
        /*006c*/ 	.word	0x00000000
        /*0070*/ 	.short	0x000c
        /*0072*/ 	.short	0x003c
        /*0074*/ 	.byte	0x00, 0xf0, 0x11, 0x00


	//----- nvinfo : EIATTR_KPARAM_INFO
	.align		4
.L_1239:
        /*0078*/ 	.byte	0x04, 0x17
        /*007a*/ 	.short	(.L_1241 - .L_1240)
.L_1240:
        /*007c*/ 	.word	0x00000000
        /*0080*/ 	.short	0x000b
        /*0082*/ 	.short	0x0038
        /*0084*/ 	.byte	0x00, 0xf0, 0x11, 0x00


	//----- nvinfo : EIATTR_KPARAM_INFO
	.align		4
.L_1241:
        /*0088*/ 	.byte	0x04, 0x17
        /*008a*/ 	.short	(.L_1243 - .L_1242)
.L_1242:
        /*008c*/ 	.word	0x00000000
        /*0090*/ 	.short	0x000a
        /*0092*/ 	.short	0x0034
        /*0094*/ 	.byte	0x00, 0xf0, 0x11, 0x00


	//----- nvinfo : EIATTR_KPARAM_INFO
	.align		4
.L_1243:
        /*0098*/ 	.byte	0x04, 0x17
        /*009a*/ 	.short	(.L_1245 - .L_1244)
.L_1244:
        /*009c*/ 	.word	0x00000000
        /*00a0*/ 	.short	0x0009
        /*00a2*/ 	.short	0x0030
        /*00a4*/ 	.byte	0x00, 0xf0, 0x11, 0x00


	//----- nvinfo : EIATTR_KPARAM_INFO
	.align		4
.L_1245:
        /*00a8*/ 	.byte	0x04, 0x17
        /*00aa*/ 	.short	(.L_1247 - .L_1246)
.L_1246:
        /*00ac*/ 	.word	0x00000000
        /*00b0*/ 	.short	0x0008
        /*00b2*/ 	.short	0x002c
        /*00b4*/ 	.byte	0x00, 0xf0, 0x11, 0x00


	//----- nvinfo : EIATTR_KPARAM_INFO
	.align		4
.L_1247:
        /*00b8*/ 	.byte	0x04, 0x17
        /*00ba*/ 	.short	(.L_1249 - .L_1248)
.L_1248:
        /*00bc*/ 	.word	0x00000000
        /*00c0*/ 	.short	0x0007
        /*00c2*/ 	.short	0x0028
        /*00c4*/ 	.byte	0x00, 0xf0, 0x11, 0x00


	//----- nvinfo : EIATTR_KPARAM_INFO
	.align		4
.L_1249:
        /*00c8*/ 	.byte	0x04, 0x17
        /*00ca*/ 	.short	(.L_1251 - .L_1250)
.L_1250:
        /*00cc*/ 	.word	0x00000000
        /*00d0*/ 	.short	0x0006
        /*00d2*/ 	.short	0x0024
        /*00d4*/ 	.byte	0x00, 0xf0, 0x11, 0x00


	//----- nvinfo : EIATTR_KPARAM_INFO
	.align		4
.L_1251:
        /*00d8*/ 	.byte	0x04, 0x17
        /*00da*/ 	.short	(.L_1253 - .L_1252)
.L_1252:
        /*00dc*/ 	.word	0x00000000
        /*00e0*/ 	.short	0x0005
        /*00e2*/ 	.short	0x0020
        /*00e4*/ 	.byte	0x00, 0xf0, 0x11, 0x00


	//----- nvinfo : EIATTR_KPARAM_INFO
	.align		4
.L_1253:
        /*00e8*/ 	.byte	0x04, 0x17
        /*00ea*/ 	.short	(.L_1255 - .L_1254)
.L_1254:
        /*00ec*/ 	.word	0x00000000
        /*00f0*/ 	.short	0x0004
        /*00f2*/ 	.short	0x001c
        /*00f4*/ 	.byte	0x00, 0xf0, 0x11, 0x00


	//----- nvinfo : EIATTR_KPARAM_INFO
	.align		4
.L_1255:
        /*00f8*/ 	.byte	0x04, 0x17
        /*00fa*/ 	.short	(.L_1257 - .L_1256)
.L_1256:
        /*00fc*/ 	.word	0x00000000
        /*0100*/ 	.short	0x0003
        /*0102*/ 	.short	0x0018
        /*0104*/ 	.byte	0x00, 0xf0, 0x11, 0x00


	//----- nvinfo : EIATTR_KPARAM_INFO
	.align		4
.L_1257:
        /*0108*/ 	.byte	0x04, 0x17
        /*010a*/ 	.short	(.L_1259 - .L_1258)
.L_1258:
        /*010c*/ 	.word	0x00000000
        /*0110*/ 	.short	0x0002
        /*0112*/ 	.short	0x0010
        /*0114*/ 	.byte	0x00, 0xf5, 0x21, 0x00


	//----- nvinfo : EIATTR_KPARAM_INFO
	.align		4
.L_1259:
        /*0118*/ 	.byte	0x04, 0x17
        /*011a*/ 	.short	(.L_1261 - .L_1260)
.L_1260:
        /*011c*/ 	.word	0x00000000
        /*0120*/ 	.short	0x0001
        /*0122*/ 	.short	0x0008
        /*0124*/ 	.byte	0x00, 0xf5, 0x21, 0x00


	//----- nvinfo : EIATTR_KPARAM_INFO
	.align		4
.L_1261:
        /*0128*/ 	.byte	0x04, 0x17
        /*012a*/ 	.short	(.L_1263 - .L_1262)
.L_1262:
        /*012c*/ 	.word	0x00000000
        /*0130*/ 	.short	0x0000
        /*0132*/ 	.short	0x0000
        /*0134*/ 	.byte	0x00, 0xf5, 0x21, 0x00


	//----- nvinfo : EIATTR_SPARSE_MMA_MASK
	.align		4
.L_1263:
        /*0138*/ 	.byte	0x03, 0x50
        /*013a*/ 	.short	0x0000


	//----- nvinfo : EIATTR_MAXREG_COUNT
	.align		4
        /*013c*/ 	.byte	0x03, 0x1b
        /*013e*/ 	.short	0x00ff


	//----- nvinfo : EIATTR_MERCURY_ISA_VERSION
	.align		4
        /*0140*/ 	.byte	0x03, 0x5f
        /*0142*/ 	.short	0x0101


	//----- nvinfo : EIATTR_VRC_CTA_INIT_COUNT
	.align		4
        /*0144*/ 	.byte	0x02, 0x4a
	.zero		1
	.zero		1


	//----- nvinfo : EIATTR_EXIT_INSTR_OFFSETS
	.align		4
        /*0148*/ 	.byte	0x04, 0x1c
        /*014a*/ 	.short	(.L_1265 - .L_1264)


	//   ....[0]....
.L_1264:
        /*014c*/ 	.word	0x00000070


	//   ....[1]....
        /*0150*/ 	.word	0x00000b10


	//----- nvinfo : EIATTR_CRS_STACK_SIZE
	.align		4
.L_1265:
        /*0154*/ 	.byte	0x04, 0x1e
        /*0156*/ 	.short	(.L_1267 - .L_1266)
.L_1266:
        /*0158*/ 	.word	0x00000000


	//----- nvinfo : EIATTR_CBANK_PARAM_SIZE
	.align		4
.L_1267:
        /*015c*/ 	.byte	0x03, 0x19
        /*015e*/ 	.short	0x0058


	//----- nvinfo : EIATTR_PARAM_CBANK
	.align		4
        /*0160*/ 	.byte	0x04, 0x0a
        /*0162*/ 	.short	(.L_1269 - .L_1268)
	.align		4
.L_1268:
        /*0164*/ 	.word	index@(.nv.constant0._Z17_sigmback_32_16_5PfS_S_iiiiiiiiiiiiiiii)
        /*0168*/ 	.short	0x0380
        /*016a*/ 	.short	0x0058


	//----- nvinfo : EIATTR_SW_WAR
	.align		4
.L_1269:
        /*016c*/ 	.byte	0x04, 0x36
        /*016e*/ 	.short	(.L_1271 - .L_1270)
.L_1270:
        /*0170*/ 	.word	0x00000008
.L_1271:


//--------------------- .nv.info._Z17_sigmback_64_16_4PdS_S_iiiiiiiiiiiii --------------------------
	.section	.nv.info._Z17_sigmback_64_16_4PdS_S_iiiiiiiiiiiii,"",@"SHT_CUDA_INFO"
	.sectionflags	@""
	.align	4


	//----- nvinfo : EIATTR_CUDA_API_VERSION
	.align		4
        /*0000*/ 	.byte	0x04, 0x37
        /*0002*/ 	.short	(.L_1273 - .L_1272)
.L_1272:
        /*0004*/ 	.word	0x00000082


	//----- nvinfo : EIATTR_KPARAM_INFO
	.align		4
.L_1273:
        /*0008*/ 	.byte	0x04, 0x17
        /*000a*/ 	.short	(.L_1275 - .L_1274)
.L_1274:
        /*000c*/ 	.word	0x00000000
        /*0010*/ 	.short	0x000f
        /*0012*/ 	.short	0x0048
        /*0014*/ 	.byte	0x00, 0xf0, 0x11, 0x00


	//----- nvinfo : EIATTR_KPARAM_INFO
	.align		4
.L_1275:
        /*0018*/ 	.byte	0x04, 0x17
        /*001a*/ 	.short	(.L_1277 - .L_1276)
.L_1276:
        /*001c*/ 	.word	0x00000000
        /*0020*/ 	.short	0x000e
        /*0022*/ 	.short	0x0044
        /*0024*/ 	.byte	0x00, 0xf0, 0x11, 0x00


	//----- nvinfo : EIATTR_KPARAM_INFO
	.align		4
.L_1277:
        /*0028*/ 	.byte	0x04, 0x17
        /*002a*/ 	.short	(.L_1279 - .L_1278)
.L_1278:
        /*002c*/ 	.word	0x00000000
        /*0030*/ 	.short	0x000d
        /*0032*/ 	.short	0x0040
        /*0034*/ 	.byte	0x00, 0xf0, 0x11, 0x00


	//----- nvinfo : EIATTR_KPARAM_INFO
	.align		4
.L_1279:
        /*0038*/ 	.byte	0x04, 0x17
        /*003a*/ 	.short	(.L_1281 - .L_1280)
.L_1280:
        /*003c*/ 	.word	0x00000000
        /*0040*/ 	.short	0x000c
        /*0042*/ 	.short	0x003c
        /*0044*/ 	.byte	0x00, 0xf0, 0x11, 0x00


	//----- nvinfo : EIATTR_KPARAM_INFO
	.align		4
.L_1281:
        /*0048*/ 	.byte	0x04, 0x17
        /*004a*/ 	.short	(.L_1283 - .L_1282)
.L_1282:
        /*004c*/ 	.word	0x00000000
        /*0050*/ 	.short	0x000b
        /*0052*/ 	.short	0x0038
        /*0054*/ 	.byte	0x00, 0xf0, 0x11, 0x00


	//----- nvinfo : EIATTR_KPARAM_INFO
	.align		4
.L_1283:
        /*0058*/ 	.byte	0x04, 0x17
        /*005a*/ 	.short	(.L_1285 - .L_1284)
.L_1284:
        /*005c*/ 	.word	0x00000000
        /*0060*/ 	.short	0x000a
        /*0062*/ 	.short	0x0034
        /*0064*/ 	.byte	0x00, 0xf0, 0x11, 0x00


	//----- nvinfo : EIATTR_KPARAM_INFO
	.align		4
.L_1285:
        /*0068*/ 	.byte	0x04, 0x17
        /*006a*/ 	.short	(.L_1287 - .L_1286)
.L_1286:
        /*006c*/ 	.word	0x00000000
        /*0070*/ 	.short	0x0009
        /*0072*/ 	.short	0x0030
        /*0074*/ 	.byte	0x00, 0xf0, 0x11, 0x00


	//----- nvinfo : EIATTR_KPARAM_INFO
	.align		4
.L_1287:
        /*0078*/ 	.byte	0x04, 0x17
        /*007a*/ 	.short	(.L_1289 - .L_1288)
.L_1288:
        /*007c*/ 	.word	0x00000000
        /*0080*/ 	.short	0x0008
        /*0082*/ 	.short	0x002c
        /*0084*/ 	.byte	0x00, 0xf0, 0x11, 0x00


	//----- nvinfo : EIATTR_KPARAM_INFO
	.align		4
.L_1289:
        /*0088*/ 	.byte	0x04, 0x17
        /*008a*/ 	.short	(.L_1291 - .L_1290)
.L_1290:
        /*008c*/ 	.word	0x00000000
        /*0090*/ 	.short	0x0007
        /*0092*/ 	.short	0x0028
        /*0094*/ 	.byte	0x00, 0xf0, 0x11, 0x00


	//----- nvinfo : EIATTR_KPARAM_INFO
	.align		4
.L_1291:
        /*0098*/ 	.byte	0x04, 0x17
        /*009a*/ 	.short	(.L_1293 - .L_1292)
.L_1292:
        /*009c*/ 	.word	0x00000000
        /*00a0*/ 	.short	0x0006
        /*00a2*/ 	.short	0x0024
        /*00a4*/ 	.byte	0x00, 0xf0, 0x11, 0x00


	//----- nvinfo : EIATTR_KPARAM_INFO
	.align		4
.L_1293:
        /*00a8*/ 	.byte	0x04, 0x17
        /*00aa*/ 	.short	(.L_1295 - .L_1294)
.L_1294:
        /*00ac*/ 	.word	0x00000000
        /*00b0*/ 	.short	0x0005
        /*00b2*/ 	.short	0x0020
        /*00b4*/ 	.byte	0x00, 0xf0, 0x11, 0x00


	//----- nvinfo : EIATTR_KPARAM_INFO
	.align		4
.L_1295:
        /*00b8*/ 	.byte	0x04, 0x17
        /*00ba*/ 	.short	(.L_1297 - .L_1296)
.L_1296:
        /*00bc*/ 	.word	0x00000000
        /*00c0*/ 	.short	0x0004
        /*00c2*/ 	.short	0x001c
        /*00c4*/ 	.byte	0x00, 0xf0, 0x11, 0x00


	//----- nvinfo : EIATTR_KPARAM_INFO
	.align		4
.L_1297:
        /*00c8*/ 	.byte	0x04, 0x17
        /*00ca*/ 	.short	(.L_1299 - .L_1298)
.L_1298:
        /*00cc*/ 	.word	0x00000000
        /*00d0*/ 	.short	0x0003
        /*00d2*/ 	.short	0x0018
        /*00d4*/ 	.byte	0x00, 0xf0, 0x11, 0x00


	//----- nvinfo : EIATTR_KPARAM_INFO
	.align		4
.L_1299:
        /*00d8*/ 	.byte	0x04, 0x17
        /*00da*/ 	.short	(.L_1301 - .L_1300)
.L_1300:
        /*00dc*/ 	.word	0x00000000
        /*00e0*/ 	.short	0x0002
        /*00e2*/ 	.short	0x0010
        /*00e4*/ 	.byte	0x00, 0xf5, 0x21, 0x00


	//----- nvinfo : EIATTR_KPARAM_INFO
	.align		4
.L_1301:
        /*00e8*/ 	.byte	0x04, 0x17
        /*00ea*/ 	.short	(.L_1303 - .L_1302)
.L_1302:
        /*00ec*/ 	.word	0x00000000
        /*00f0*/ 	.short	0x0001
        /*00f2*/ 	.short	0x0008
        /*00f4*/ 	.byte	0x00, 0xf5, 0x21, 0x00


	//----- nvinfo : EIATTR_KPARAM_INFO
	.align		4
.L_1303:
        /*00f8*/ 	.byte	0x04, 0x17
        /*00fa*/ 	.short	(.L_1305 - .L_1304)
.L_1304:
        /*00fc*/ 	.word	0x00000000
        /*0100*/ 	.short	0x0000
        /*0102*/ 	.short	0x0000
        /*0104*/ 	.byte	0x00, 0xf5, 0x21, 0x00


	//----- nvinfo : EIATTR_SPARSE_MMA_MASK
	.align		4
.L_1305:
        /*0108*/ 	.byte	0x03, 0x50
        /*010a*/ 	.short	0x0000


	//----- nvinfo : EIATTR_MAXREG_COUNT
	.align		4
        /*010c*/ 	.byte	0x03, 0x1b
        /*010e*/ 	.short	0x00ff


	//----- nvinfo : EIATTR_MERCURY_ISA_VERSION
	.align		4
        /*0110*/ 	.byte	0x03, 0x5f
        /*0112*/ 	.short	0x0101


	//----- nvinfo : EIATTR_VRC_CTA_INIT_COUNT
	.align		4
        /*0114*/ 	.byte	0x02, 0x4a
	.zero		1
	.zero		1


	//----- nvinfo : EIATTR_EXIT_INSTR_OFFSETS
	.align		4
        /*0118*/ 	.byte	0x04, 0x1c
        /*011a*/ 	.short	(.L_1307 - .L_1306)


	//   ....[0]....
.L_1306:
        /*011c*/ 	.word	0x00000070


	//   ....[1]....
        /*0120*/ 	.word	0x00000930


	//----- nvinfo : EIATTR_CRS_STACK_SIZE
	.align		4
.L_1307:
        /*0124*/ 	.byte	0x04, 0x1e
        /*0126*/ 	.short	(.L_1309 - .L_1308)
.L_1308:
        /*0128*/ 	.word	0x00000000


	//----- nvinfo : EIATTR_CBANK_PARAM_SIZE
	.align		4
.L_1309:
        /*012c*/ 	.byte	0x03, 0x19
        /*012e*/ 	.short	0x004c


	//----- nvinfo : EIATTR_PARAM_CBANK
	.align		4
        /*0130*/ 	.byte	0x04, 0x0a
        /*0132*/ 	.short	(.L_1311 - .L_1310)
	.align		4
.L_1310:
        /*0134*/ 	.word	index@(.nv.constant0._Z17_sigmback_64_16_4PdS_S_iiiiiiiiiiiii)
        /*0138*/ 	.short	0x0380
        /*013a*/ 	.short	0x004c


	//----- nvinfo : EIATTR_SW_WAR
	.align		4
.L_1311:
        /*013c*/ 	.byte	0x04, 0x36
        /*013e*/ 	.short	(.L_1313 - .L_1312)
.L_1312:
        /*0140*/ 	.word	0x00000008
.L_1313:


//--------------------- .nv.info._Z17_sigmback_32_16_4PfS_S_iiiiiiiiiiiii --------------------------
	.section	.nv.info._Z17_sigmback_32_16_4PfS_S_iiiiiiiiiiiii,"",@"SHT_CUDA_INFO"
	.sectionflags	@""
	.align	4


	//----- nvinfo : EIATTR_CUDA_API_VERSION
	.align		4
        /*0000*/ 	.byte	0x04, 0x37
        /*0002*/ 	.short	(.L_1315 - .L_1314)
.L_1314:
        /*0004*/ 	.word	0x00000082


	//----- nvinfo : EIATTR_KPARAM_INFO
	.align		4
.L_1315:
        /*0008*/ 	.byte	0x04, 0x17
        /*000a*/ 	.short	(.L_1317 - .L_1316)
.L_1316:
        /*000c*/ 	.word	0x00000000
        /*0010*/ 	.short	0x000f
        /*0012*/ 	.short	0x0048
        /*0014*/ 	.byte	0x00, 0xf0, 0x11, 0x00


	//----- nvinfo : EIATTR_KPARAM_INFO
	.align		4
.L_1317:
        /*0018*/ 	.byte	0x04, 0x17
        /*001a*/ 	.short	(.L_1319 - .L_1318)
.L_1318:
        /*001c*/ 	.word	0x00000000
        /*0020*/ 	.short	0x000e
        /*0022*/ 	.short	0x0044
        /*0024*/ 	.byte	0x00, 0xf0, 0x11, 0x00


	//----- nvinfo : EIATTR_KPARAM_INFO
	.align		4
.L_1319:
        /*0028*/ 	.byte	0x04, 0x17
        /*002a*/ 	.short	(.L_1321 - .L_1320)
.L_1320:
        /*002c*/ 	.word	0x00000000
        /*0030*/ 	.short	0x000d
        /*0032*/ 	.short	0x0040
        /*0034*/ 	.byte	0x00, 0xf0, 0x11, 0x00


	//----- nvinfo : EIATTR_KPARAM_INFO
	.align		4
.L_1321:
        /*0038*/ 	.byte	0x04, 0x17
        /*003a*/ 	.short	(.L_1323 - .L_1322)
.L_1322:
        /*003c*/ 	.word	0x00000000
        /*0040*/ 	.short	0x000c
        /*0042*/ 	.short	0x003c
        /*0044*/ 	.byte	0x00, 0xf0, 0x11, 0x00


	//----- nvinfo : EIATTR_KPARAM_INFO
	.align		4
.L_1323:
        /*0048*/ 	.byte	0x04, 0x17
        /*004a*/ 	.short	(.L_1325 - .L_1324)
.L_1324:
        /*004c*/ 	.word	0x00000000
        /*0050*/ 	.short	0x000b
        /*0052*/ 	.short	0x0038
        /*0054*/ 	.byte	0x00, 0xf0, 0x11, 0x00


	//----- nvinfo : EIATTR_KPARAM_INFO
	.align		4
.L_1325:
        /*0058*/ 	.byte	0x04, 0x17
        /*005a*/ 	.short	(.L_1327 - .L_1326)
.L_1326:
        /*005c*/ 	.word	0x00000000
        /*0060*/ 	.short	0x000a
        /*0062*/ 	.short	0x0034
        /*0064*/ 	.byte	0x00, 0xf0, 0x11, 0x00


	//----- nvinfo : EIATTR_KPARAM_INFO
	.align		4
.L_1327:
        /*0068*/ 	.byte	0x04, 0x17
        /*006a*/ 	.short	(.L_1329 - .L_1328)
.L_1328:
        /*006c*/ 	.word	0x00000000
        /*0070*/ 	.short	0x0009
        /*0072*/ 	.short	0x0030
        /*0074*/ 	.byte	0x00, 0xf0, 0x11, 0x00


	//----- nvinfo : EIATTR_KPARAM_INFO
	.align		4
.L_1329:
        /*0078*/ 	.byte	0x04, 0x17
        /*007a*/ 	.short	(.L_1331 - .L_1330)
.L_1330:
        /*007c*/ 	.word	0x00000000
        /*0080*/ 	.short	0x0008
        /*0082*/ 	.short	0x002c
        /*0084*/ 	.byte	0x00, 0xf0, 0x11, 0x00


	//----- nvinfo : EIATTR_KPARAM_INFO
	.align		4
.L_1331:
        /*0088*/ 	.byte	0x04, 0x17
        /*008a*/ 	.short	(.L_1333 - .L_1332)
.L_1332:
        /*008c*/ 	.word	0x00000000
        /*0090*/ 	.short	0x0007
        /*0092*/ 	.short	0x0028
        /*0094*/ 	.byte	0x00, 0xf0, 0x11, 0x00


	//----- nvinfo : EIATTR_KPARAM_INFO
	.align		4
.L_1333:
        /*0098*/ 	.byte	0x04, 0x17
        /*009a*/ 	.short	(.L_1335 - .L_1334)
.L_1334:
        /*009c*/ 	.word	0x00000000
        /*00a0*/ 	.short	0x0006
        /*00a2*/ 	.short	0x0024
        /*00a4*/ 	.byte	0x00, 0xf0, 0x11, 0x00


	//----- nvinfo : EIATTR_KPARAM_INFO
	.align		4
.L_1335:
        /*00a8*/ 	.byte	0x04, 0x17
        /*00aa*/ 	.short	(.L_1337 - .L_1336)
.L_1336:
        /*00ac*/ 	.word	0x00000000
        /*00b0*/ 	.short	0x0005
        /*00b2*/ 	.short	0x0020
        /*00b4*/ 	.byte	0x00, 0xf0, 0x11, 0x00


	//----- nvinfo : EIATTR_KPARAM_INFO
	.align		4
.L_1337:
        /*00b8*/ 	.byte	0x04, 0x17
        /*00ba*/ 	.short	(.L_1339 - .L_1338)
.L_1338:
        /*00bc*/ 	.word	0x00000000
        /*00c0*/ 	.short	0x0004
        /*00c2*/ 	.short	0x001c
        /*00c4*/ 	.byte	0x00, 0xf0, 0x11, 0x00


	//----- nvinfo : EIATTR_KPARAM_INFO
	.align		4
.L_1339:
        /*00c8*/ 	.byte	0x04, 0x17
        /*00ca*/ 	.short	(.L_1341 - .L_1340)
.L_1340:
        /*00cc*/ 	.word	0x00000000
        /*00d0*/ 	.short	0x0003
        /*00d2*/ 	.short	0x0018
        /*00d4*/ 	.byte	0x00, 0xf0, 0x11, 0x00


	//----- nvinfo : EIATTR_KPARAM_INFO
	.align		4
.L_1341:
        /*00d8*/ 	.byte	0x04, 0x17
        /*00da*/ 	.short	(.L_1343 - .L_1342)
.L_1342:
        /*00dc*/ 	.word	0x00000000
        /*00e0*/ 	.short	0x0002
        /*00e2*/ 	.short	0x0010
        /*00e4*/ 	.byte	0x00, 0xf5, 0x21, 0x00


	//----- nvinfo : EIATTR_KPARAM_INFO
	.align		4
.L_1343:
        /*00e8*/ 	.byte	0x04, 0x17
        /*00ea*/ 	.short	(.L_1345 - .L_1344)
.L_1344:
        /*00ec*/ 	.word	0x00000000
        /*00f0*/ 	.short	0x0001
        /*00f2*/ 	.short	0x0008
        /*00f4*/ 	.byte	0x00, 0xf5, 0x21, 0x00


	//----- nvinfo : EIATTR_KPARAM_INFO
	.align		4
.L_1345:
        /*00f8*/ 	.byte	0x04, 0x17
        /*00fa*/ 	.short	(.L_1347 - .L_1346)
.L_1346:
        /*00fc*/ 	.word	0x00000000
        /*0100*/ 	.short	0x0000
        /*0102*/ 	.short	0x0000
        /*0104*/ 	.byte	0x00, 0xf5, 0x21, 0x00


	//----- nvinfo : EIATTR_SPARSE_MMA_MASK
	.align		4
.L_1347:
        /*0108*/ 	.byte	0x03, 0x50
        /*010a*/ 	.short	0x0000


	//----- nvinfo : EIATTR_MAXREG_COUNT
	.align		4
        /*010c*/ 	.byte	0x03, 0x1b
        /*010e*/ 	.short	0x00ff


	//----- nvinfo : EIATTR_MERCURY_ISA_VERSION
	.align		4
        /*0110*/ 	.byte	0x03, 0x5f
        /*0112*/ 	.short	0x0101


	//----- nvinfo : EIATTR_VRC_CTA_INIT_COUNT
	.align		4
        /*0114*/ 	.byte	0x02, 0x4a
	.zero		1
	.zero		1


	//----- nvinfo : EIATTR_EXIT_INSTR_OFFSETS
	.align		4
        /*0118*/ 	.byte	0x04, 0x1c
        /*011a*/ 	.short	(.L_1349 - .L_1348)


	//   ....[0]....
.L_1348:
        /*011c*/ 	.word	0x00000070


	//   ....[1]....
        /*0120*/ 	.word	0x00000930


	//----- nvinfo : EIATTR_CRS_STACK_SIZE
	.align		4
.L_1349:
        /*0124*/ 	.byte	0x04, 0x1e
        /*0126*/ 	.short	(.L_1351 - .L_1350)
.L_1350:
        /*0128*/ 	.word	0x00000000


	//----- nvinfo : EIATTR_CBANK_PARAM_SIZE
	.align		4
.L_1351:
        /*012c*/ 	.byte	0x03, 0x19
        /*012e*/ 	.short	0x004c


	//----- nvinfo : EIATTR_PARAM_CBANK
	.align		4
        /*0130*/ 	.byte	0x04, 0x0a
        /*0132*/ 	.short	(.L_1353 - .L_1352)
	.align		4
.L_1352:
        /*0134*/ 	.word	index@(.nv.constant0._Z17_sigmback_32_16_4PfS_S_iiiiiiiiiiiii)
        /*0138*/ 	.short	0x0380
        /*013a*/ 	.short	0x004c


	//----- nvinfo : EIATTR_SW_WAR
	.align		4
.L_1353:
        /*013c*/ 	.byte	0x04, 0x36
        /*013e*/ 	.short	(.L_1355 - .L_1354)
.L_1354:
        /*0140*/ 	.word	0x00000008
.L_1355:


//--------------------- .nv.info._Z17_sigmback_64_16_3PdS_S_iiiiiiiiii --------------------------
	.section	.nv.info._Z17_sigmback_64_16_3PdS_S_iiiiiiiiii,"",@"SHT_CUDA_INFO"
	.sectionflags	@""
	.align	4


	//----- nvinfo : EIATTR_CUDA_API_VERSION
	.align		4
        /*0000*/ 	.byte	0x04, 0x37
        /*0002*/ 	.short	(.L_1357 - .L_1356)
.L_1356:
        /*0004*/ 	.word	0x00000082


	//----- nvinfo : EIATTR_KPARAM_INFO
	.align		4
.L_1357:
        /*0008*/ 	.byte	0x04, 0x17
        /*000a*/ 	.short	(.L_1359 - .L_1358)
.L_1358:
        /*000c*/ 	.word	0x00000000
        /*0010*/ 	.short	0x000c
        /*0012*/ 	.short	0x003c
        /*0014*/ 	.byte	0x00, 0xf0, 0x11, 0x00


	//----- nvinfo : EIATTR_KPARAM_INFO
	.align		4
.L_1359:
        /*0018*/ 	.byte	0x04, 0x17
        /*001a*/ 	.short	(.L_1361 - .L_1360)
.L_1360:
        /*001c*/ 	.word	0x00000000
        /*0020*/ 	.short	0x000b
        /*0022*/ 	.short	0x0038
        /*0024*/ 	.byte	0x00, 0xf0, 0x11, 0x00


	//----- nvinfo : EIATTR_KPARAM_INFO
	.align		4
.L_1361:
        /*0028*/ 	.byte	0x04, 0x17
        /*002a*/ 	.short	(.L_1363 - .L_1362)
.L_1362:
        /*002c*/ 	.word	0x00000000
        /*0030*/ 	.short	0x000a
        /*0032*/ 	.short	0x0034
        /*0034*/ 	.byte	0x00, 0xf0, 0x11, 0x00


	//----- nvinfo : EIATTR_KPARAM_INFO
	.align		4
.L_1363:
        /*0038*/ 	.byte	0x04, 0x17
        /*003a*/ 	.short	(.L_1365 - .L_1364)
.L_1364:
        /*003c*/ 	.word	0x00000000
        /*0040*/ 	.short	0x0009
        /*0042*/ 	.short	0x0030
        /*0044*/ 	.byte	0x00, 0xf0, 0x11, 0x00


	//----- nvinfo : EIATTR_KPARAM_INFO
	.align		4
.L_1365:
        /*0048*/ 	.byte	0x04, 0x17
        /*004a*/ 	.short	(.L_1367 - .L_1366)
.L_1366:
        /*004c*/ 	.word	0x00000000
        /*0050*/ 	.short	0x0008
        /*0052*/ 	.short	0x002c
        /*0054*/ 	.byte	0x00, 0xf0, 0x11, 0x00


	//----- nvinfo : EIATTR_KPARAM_INFO
	.align		4
.L_1367:
        /*0058*/ 	.byte	0x04, 0x17
        /*005a*/ 	.short	(.L_1369 - .L_1368)
.L_1368:
        /*005c*/ 	.word	0x00000000
        /*0060*/ 	.short	0x0007
        /*0062*/ 	.short	0x0028
        /*0064*/ 	.byte	0x00, 0xf0, 0x11, 0x00


	//----- nvinfo : EIATTR_KPARAM_INFO
	.align		4
.L_1369:
        /*0068*/ 	.byte	0x04, 0x17
        /*006a*/ 	.short	(.L_1371 - .L_1370)
.L_1370:
        /*006c*/ 	.word	0x00000000
        /*0070*/ 	.short	0x0006
        /*0072*/ 	.short	0x0024
        /*0074*/ 	.byte	0x00, 0xf0, 0x11, 0x00


	//----- nvinfo : EIATTR_KPARAM_INFO
	.align		4
.L_1371:
        /*0078*/ 	.byte	0x04, 0x17
        /*007a*/ 	.short	(.L_1373 - .L_1372)
.L_1372:
        /*007c*/ 	.word	0x00000000
        /*0080*/ 	.short	0x0005
        /*0082*/ 	.short	0x0020
        /*0084*/ 	.byte	0x00, 0xf0, 0x11, 0x00


	//----- nvinfo : EIATTR_KPARAM_INFO
	.align		4
.L_1373:
        /*0088*/ 	.byte	0x04, 0x17
        /*008a*/ 	.short	(.L_1375 - .L_1374)
.L_1374:
        /*008c*/ 	.word	0x00000000
        /*0090*/ 	.short	0x0004
        /*0092*/ 	.short	0x001c
        /*0094*/ 	.byte	0x00, 0xf0, 0x11, 0x00


	//----- nvinfo : EIATTR_KPARAM_INFO
	.align		4
.L_1375:
        /*0098*/ 	.byte	0x04, 0x17
        /*009a*/ 	.short	(.L_1377 - .L_1376)
.L_1376:
        /*009c*/ 	.word	0x00000000
        /*00a0*/ 	.short	0x0003
        /*00a2*/ 	.short	0x0018
        /*00a4*/ 	.byte	0x00, 0xf0, 0x11, 0x00


	//----- nvinfo : EIATTR_KPARAM_INFO
	.align		4
.L_1377:
        /*00a8*/ 	.byte	0x04, 0x17
        /*00aa*/ 	.short	(.L_1379 - .L_1378)
.L_1378:
        /*00ac*/ 	.word	0x00000000
        /*00b0*/ 	.short	0x0002
        /*00b2*/ 	.short	0x0010
        /*00b4*/ 	.byte	0x00, 0xf5, 0x21, 0x00


	//----- nvinfo : EIATTR_KPARAM_INFO
	.align		4
.L_1379:
        /*00b8*/ 	.byte	0x04, 0x17
        /*00ba*/ 	.short	(.L_1381 - .L_1380)
.L_1380:
        /*00bc*/ 	.word	0x00000000
        /*00c0*/ 	.short	0x0001
        /*00c2*/ 	.short	0x0008
        /*00c4*/ 	.byte	0x00, 0xf5, 0x21, 0x00


	//----- nvinfo : EIATTR_KPARAM_INFO
	.align		4
.L_1381:
        /*00c8*/ 	.byte	0x04, 0x17
        /*00ca*/ 	.short	(.L_1383 - .L_1382)
.L_1382:
        /*00cc*/ 	.word	0x00000000
        /*00d0*/ 	.short	0x0000
        /*00d2*/ 	.short	0x0000
        /*00d4*/ 	.byte	0x00, 0xf5, 0x21, 0x00


	//----- nvinfo : EIATTR_SPARSE_MMA_MASK
	.align		4
.L_1383:
        /*00d8*/ 	.byte	0x03, 0x50
        /*00da*/ 	.short	0x0000


	//----- nvinfo : EIATTR_MAXREG_COUNT
	.align		4
        /*00dc*/ 	.byte	0x03, 0x1b
        /*00de*/ 	.short	0x00ff


	//----- nvinfo : EIATTR_MERCURY_ISA_VERSION
	.align		4
        /*00e0*/ 	.byte	0x03, 0x5f
        /*00e2*/ 	.short	0x0101


	//----- nvinfo : EIATTR_VRC_CTA_INIT_COUNT
	.align		4
        /*00e4*/ 	.byte	0x02, 0x4a
	.zero		1
	.zero		1


	//----- nvinfo : EIATTR_EXIT_INSTR_OFFSETS
	.align		4
        /*00e8*/ 	.byte	0x04, 0x1c
        /*00ea*/ 	.short	(.L_1385 - .L_1384)


	//   ....[0]....
.L_1384:
        /*00ec*/ 	.word	0x00000070


	//   ....[1]....
        /*00f0*/ 	.word	0x00000760


	//----- nvinfo : EIATTR_CRS_STACK_SIZE
	.align		4
.L_1385:
        /*00f4*/ 	.byte	0x04, 0x1e
        /*00f6*/ 	.short	(.L_1387 - .L_1386)
.L_1386:
        /*00f8*/ 	.word	0x00000000


	//----- nvinfo : EIATTR_CBANK_PARAM_SIZE
	.align		4
.L_1387:
        /*00fc*/ 	.byte	0x03, 0x19
        /*00fe*/ 	.short	0x0040


	//----- nvinfo : EIATTR_PARAM_CBANK
	.align		4
        /*0100*/ 	.byte	0x04, 0x0a
        /*0102*/ 	.short	(.L_1389 - .L_1388)
	.align		4
.L_1388:
        /*0104*/ 	.word	index@(.nv.constant0._Z17_sigmback_64_16_3PdS_S_iiiiiiiiii)
        /*0108*/ 	.short	0x0380
        /*010a*/ 	.short	0x0040


	//----- nvinfo : EIATTR_SW_WAR
	.align		4
.L_1389:
        /*010c*/ 	.byte	0x04, 0x36
        /*010e*/ 	.short	(.L_1391 - .L_1390)
.L_1390:
        /*0110*/ 	.word	0x00000008
.L_1391:


//--------------------- .nv.info._Z17_sigmback_32_16_3PfS_S_iiiiiiiiii --------------------------
	.section	.nv.info._Z17_sigmback_32_16_3PfS_S_iiiiiiiiii,"",@"SHT_CUDA_INFO"
	.sectionflags	@""
	.align	4


	//----- nvinfo : EIATTR_CUDA_API_VERSION
	.align		4
        /*0000*/ 	.byte	0x04, 0x37
        /*0002*/ 	.short	(.L_1393 - .L_1392)
.L_1392:
        /*0004*/ 	.word	0x00000082


	//----- nvinfo : EIATTR_KPARAM_INFO
	.align		4
.L_1393:
        /*0008*/ 	.byte	0x04, 0x17
        /*000a*/ 	.short	(.L_1395 - .L_1394)
.L_1394:
        /*000c*/ 	.word	0x00000000
        /*0010*/ 	.short	0x000c
        /*0012*/ 	.short	0x003c
        /*0014*/ 	.byte	0x00, 0xf0, 0x11, 0x00


	//----- nvinfo : EIATTR_KPARAM_INFO
	.align		4
.L_1395:
        /*0018*/ 	.byte	0x04, 0x17
        /*001a*/ 	.short	(.L_1397 - .L_1396)
.L_1396:
        /*001c*/ 	.word	0x00000000
        /*0020*/ 	.short	0x000b
        /*0022*/ 	.short	0x0038
        /*0024*/ 	.byte	0x00, 0xf0, 0x11, 0x00


	//----- nvinfo : EIATTR_KPARAM_INFO
	.align		4
.L_1397:
        /*0028*/ 	.byte	0x04, 0x17
        /*002a*/ 	.short	(.L_1399 - .L_1398)
.L_1398:
        /*002c*/ 	.word	0x00000000
        /*0030*/ 	.short	0x000a
        /*0032*/ 	.short	0x0034
        /*0034*/ 	.byte	0x00, 0xf0, 0x11, 0x00


	//----- nvinfo : EIATTR_KPARAM_INFO
	.align		4
.L_1399:
        /*0038*/ 	.byte	0x04, 0x17
        /*003a*/ 	.short	(.L_1401 - .L_1400)
.L_1400:
        /*003c*/ 	.word	0x00000000
        /*0040*/ 	.short	0x0009
        /*0042*/ 	.short	0x0030
        /*0044*/ 	.byte	0x00, 0xf0, 0x11, 0x00


	//----- nvinfo : EIATTR_KPARAM_INFO
	.align		4
.L_1401:
        /*0048*/ 	.byte	0x04, 0x17
        /*004a*/ 	.short	(.L_1403 - .L_1402)
.L_1402:
        /*004c*/ 	.word	0x00000000
        /*0050*/ 	.short	0x0008
        /*0052*/ 	.short	0x002c
        /*0054*/ 	.byte	0x00, 0xf0, 0x11, 0x00


	//----- nvinfo : EIATTR_KPARAM_INFO
	.align		4
.L_1403:
        /*0058*/ 	.byte	0x04, 0x17
        /*005a*/ 	.short	(.L_1405 - .L_1404)
.L_1404:
        /*005c*/ 	.word	0x00000000
        /*0060*/ 	.short	0x0007
        /*0062*/ 	.short	0x0028
        /*0064*/ 	.byte	0x00, 0xf0, 0x11, 0x00


	//----- nvinfo : EIATTR_KPARAM_INFO
	.align		4
.L_1405:
        /*0068*/ 	.byte	0x04, 0x17
        /*006a*/ 	.short	(.L_1407 - .L_1406)
.L_1406:
        /*006c*/ 	.word	0x00000000
        /*0070*/ 	.short	0x0006
        /*0072*/ 	.short	0x0024
        /*0074*/ 	.byte	0x00, 0xf0, 0x11, 0x00


	//----- nvinfo : EIATTR_KPARAM_INFO
	.align		4
.L_1407:
        /*0078*/ 	.byte	0x04, 0x17
        /*007a*/ 	.short	(.L_1409 - .L_1408)
.L_1408:
        /*007c*/ 	.word	0x00000000
        /*0080*/ 	.short	0x0005
        /*0082*/ 	.short	0x0020
        /*0084*/ 	.byte	0x00, 0xf0, 0x11, 0x00


	//----- nvinfo : EIATTR_KPARAM_INFO
	.align		4
.L_1409:
        /*0088*/ 	.byte	0x04, 0x17
        /*008a*/ 	.short	(.L_1411 - .L_1410)
.L_1410:
        /*008c*/ 	.word	0x00000000
        /*0090*/ 	.short	0x0004
        /*0092*/ 	.short	0x001c
        /*0094*/ 	.byte	0x00, 0xf0, 0x11, 0x00


	//----- nvinfo : EIATTR_KPARAM_INFO
	.align		4
.L_1411:
        /*0098*/ 	.byte	0x04, 0x17
        /*009a*/ 	.short	(.L_1413 - .L_1412)
.L_1412:
        /*009c*/ 	.word	0x00000000
        /*00a0*/ 	.short	0x0003
        /*00a2*/ 	.short	0x0018
        /*00a4*/ 	.byte	0x00, 0xf0, 0x11, 0x00


	//----- nvinfo : EIATTR_KPARAM_INFO
	.align		4
.L_1413:
        /*00a8*/ 	.byte	0x04, 0x17
        /*00aa*/ 	.short	(.L_1415 - .L_1414)
.L_1414:
        /*00ac*/ 	.word	0x00000000
        /*00b0*/ 	.short	0x0002
        /*00b2*/ 	.short	0x0010
        /*00b4*/ 	.byte	0x00, 0xf5, 0x21, 0x00


	//----- nvinfo : EIATTR_KPARAM_INFO
	.align		4
.L_1415:
        /*00b8*/ 	.byte	0x04, 0x17
        /*00ba*/ 	.short	(.L_1417 - .L_1416)
.L_1416:
        /*00bc*/ 	.word	0x00000000
        /*00c0*/ 	.short	0x0001
        /*00c2*/ 	.short	0x0008
        /*00c4*/ 	.byte	0x00, 0xf5, 0x21, 0x00


	//----- nvinfo : EIATTR_KPARAM_INFO
	.align		4
.L_1417:
        /*00c8*/ 	.byte	0x04, 0x17
        /*00ca*/ 	.short	(.L_1419 - .L_1418)
.L_1418:
        /*00cc*/ 	.word	0x00000000
        /*00d0*/ 	.short	0x0000
        /*00d2*/ 	.short	0x0000
        /*00d4*/ 	.byte	0x00, 0xf5, 0x21, 0x00


	//----- nvinfo : EIATTR_SPARSE_MMA_MASK
	.align		4
.L_1419:
        /*00d8*/ 	.byte	0x03, 0x50
        /*00da*/ 	.short	0x0000


	//----- nvinfo : EIATTR_MAXREG_COUNT
	.align		4
        /*00dc*/ 	.byte	0x03, 0x1b
        /*00de*/ 	.short	0x00ff


	//----- nvinfo : EIATTR_MERCURY_ISA_VERSION
	.align		4
        /*00e0*/ 	.byte	0x03, 0x5f
        /*00e2*/ 	.short	0x0101


	//----- nvinfo : EIATTR_VRC_CTA_INIT_COUNT
	.align		4
        /*00e4*/ 	.byte	0x02, 0x4a
	.zero		1
	.zero		1


	//----- nvinfo : EIATTR_EXIT_INSTR_OFFSETS
	.align		4
        /*00e8*/ 	.byte	0x04, 0x1c
        /*00ea*/ 	.short	(.L_1421 - .L_1420)


	//   ....[0]....
.L_1420:
        /*00ec*/ 	.word	0x00000070


	//   ....[1]....
        /*00f0*/ 	.word	0x00000760


	//----- nvinfo : EIATTR_CRS_STACK_SIZE
	.align		4
.L_1421:
        /*00f4*/ 	.byte	0x04, 0x1e
        /*00f6*/ 	.short	(.L_1423 - .L_1422)
.L_1422:
        /*00f8*/ 	.word	0x00000000


	//----- nvinfo : EIATTR_CBANK_PARAM_SIZE
	.align		4
.L_1423:
        /*00fc*/ 	.byte	0x03, 0x19
        /*00fe*/ 	.short	0x0040


	//----- nvinfo : EIATTR_PARAM_CBANK
	.align		4
        /*0100*/ 	.byte	0x04, 0x0a
        /*0102*/ 	.short	(.L_1425 - .L_1424)
	.align		4
.L_1424:
        /*0104*/ 	.word	index@(.nv.constant0._Z17_sigmback_32_16_3PfS_S_iiiiiiiiii)
        /*0108*/ 	.short	0x0380
        /*010a*/ 	.short	0x0040


	//----- nvinfo : EIATTR_SW_WAR
	.align		4
.L_1425:
        /*010c*/ 	.byte	0x04, 0x36
        /*010e*/ 	.short	(.L_1427 - .L_1426)
.L_1426:
        /*0110*/ 	.word	0x00000008
.L_1427:


//--------------------- .nv.info._Z17_reluback_64_16_5PdS_S_iiiiiiiiiiiiiiii --------------------------
	.section	.nv.info._Z17_reluback_64_16_5PdS_S_iiiiiiiiiiiiiiii,"",@"SHT_CUDA_INFO"
	.sectionflags	@""
	.align	4


	//----- nvinfo : EIATTR_CUDA_API_VERSION
	.align		4
        /*0000*/ 	.byte	0x04, 0x37
        /*0002*/ 	.short	(.L_1429 - .L_1428)
.L_1428:
        /*0004*/ 	.word	0x00000082


	//----- nvinfo : EIATTR_KPARAM_INFO
	.align		4
.L_1429:
        /*0008*/ 	.byte	0x04, 0x17
        /*000a*/ 	.short	(.L_1431 - .L_1430)
.L_1430:
        /*000c*/ 	.word	0x00000000
        /*0010*/ 	.short	0x0012
        /*0012*/ 	.short	0x0054
        /*0014*/ 	.byte	0x00, 0xf0, 0x11, 0x00


	//----- nvinfo : EIATTR_KPARAM_INFO
	.align		4
.L_1431:
        /*0018*/ 	.byte	0x04, 0x17
        /*001a*/ 	.short	(.L_1433 - .L_1432)
.L_1432:
        /*001c*/ 	.word	0x00000000
        /*0020*/ 	.short	0x0011
        /*0022*/ 	.short	0x0050
        /*0024*/ 	.byte	0x00, 0xf0, 0x11, 0x00


	//----- nvinfo : EIATTR_KPARAM_INFO
	.align		4
.L_1433:
        /*0028*/ 	.byte	0x04, 0x17
        /*002a*/ 	.short	(.L_1435 - .L_1434)
.L_1434:
        /*002c*/ 	.word	0x00000000
        /*0030*/ 	.short	0x0010
        /*0032*/ 	.short	0x004c
        /*0034*/ 	.byte	0x00, 0xf0, 0x11, 0x00


	//----- nvinfo : EIATTR_KPARAM_INFO
	.align		4
.L_1435:
        /*0038*/ 	.byte	0x04, 0x17
        /*003a*/ 	.short	(.L_1437 - .L_1436)
.L_1436:
        /*003c*/ 	.word	0x00000000
        /*0040*/ 	.short	0x000f
        /*0042*/ 	.short	0x0048
        /*0044*/ 	.byte	0x00, 0xf0, 0x11, 0x00


	//----- nvinfo : EIATTR_KPARAM_INFO
	.align		4
.L_1437:
        /*0048*/ 	.byte	0x04, 0x17
        /*004a*/ 	.short	(.L_1439 - .L_1438)
.L_1438:
        /*004c*/ 	.word	0x00000000
        /*0050*/ 	.short	0x000e
        /*0052*/ 	.short	0x0044
        /*0054*/ 	.byte	0x00, 0xf0, 0x11, 0x00


	//----- nvinfo : EIATTR_KPARAM_INFO
	.align		4
.L_1439:
        /*0058*/ 	.byte	0x04, 0x17
        /*005a*/ 	.short	(.L_1441 - .L_1440)
.L_1440:
        /*005c*/ 	.word	0x00000000
        /*0060*/ 	.short	0x000d
        /*0062*/ 	.short	0x0040
        /*0064*/ 	.byte	0x00, 0xf0, 0x11, 0x00


	//----- nvinfo : EIATTR_KPARAM_INFO
	.align		4
.L_1441:
        /*0068*/ 	.byte	0x04, 0x17
        /*006a*/ 	.short	(.L_1443 - .L_1442)
.L_1442:
        /*006c*/ 	.word	0x00000000
        /*0070*/ 	.short	0x000c
        /*0072*/ 	.short	0x003c
        /*0074*/ 	.byte	0x00, 0xf0, 0x11, 0x00


	//----- nvinfo : EIATTR_KPARAM_INFO
	.align		4
.L_1443:
        /*0078*/ 	.byte	0x04, 0x17
        /*007a*/ 	.short	(.L_1445 - .L_1444)
.L_1444:
        /*007c*/ 	.word	0x00000000
        /*0080*/ 	.short	0x000b
        /*0082*/ 	.short	0x0038
        /*0084*/ 	.byte	0x00, 0xf0, 0x11, 0x00


	//----- nvinfo : EIATTR_KPARAM_INFO
	.align		4
.L_1445:
        /*0088*/ 	.byte	0x04, 0x17
        /*008a*/ 	.short	(.L_1447 - .L_1446)
.L_1446:
        /*008c*/ 	.word	0x00000000
        /*0090*/ 	.short	0x000a
        /*0092*/ 	.short	0x0034
        /*0094*/ 	.byte	0x00, 0xf0, 0x11, 0x00


	//----- nvinfo : EIATTR_KPARAM_INFO
	.align		4
.L_1447:
        /*0098*/ 	.byte	0x04, 0x17
        /*009a*/ 	.short	(.L_1449 - .L_1448)
.L_1448:
        /*009c*/ 	.word	0x00000000
        /*00a0*/ 	.short	0x0009
        /*00a2*/ 	.short	0x0030
        /*00a4*/ 	.byte	0x00, 0xf0, 0x11, 0x00


	//----- nvinfo : EIATTR_KPARAM_INFO
	.align		4
.L_1449:
        /*00a8*/ 	.byte	0x04, 0x17
        /*00aa*/ 	.short	(.L_1451 - .L_1450)
.L_1450:
        /*00ac*/ 	.word	0x00000000
        /*00b0*/ 	.short	0x0008
        /*00b2*/ 	.short	0x002c
        /*00b4*/ 	.byte	0x00, 0xf0, 0x11, 0x00


	//----- nvinfo : EIATTR_KPARAM_INFO
	.align		4
.L_1451:
        /*00b8*/ 	.byte	0x04, 0x17
        /*00ba*/ 	.short	(.L_1453 - .L_1452)
.L_1452:
        /*00bc*/ 	.word	0x00000000
        /*00c0*/ 	.short	0x0007
        /*00c2*/ 	.short	0x0028
        /*00c4*/ 	.byte	0x00, 0xf0, 0x11, 0x00


	//----- nvinfo : EIATTR_KPARAM_INFO
	.align		4
.L_1453:
        /*00c8*/ 	.byte	0x04, 0x17
        /*00ca*/ 	.short	(.L_1455 - .L_1454)
.L_1454:
        /*00cc*/ 	.word	0x00000000
        /*00d0*/ 	.short	0x0006
        /*00d2*/ 	.short	0x0024
        /*00d4*/ 	.byte	0x00, 0xf0, 0x11, 0x00


	//----- nvinfo : EIATTR_KPARAM_INFO
	.align		4
.L_1455:
        /*00d8*/ 	.byte	0x04, 0x17
        /*00da*/ 	.short	(.L_1457 - .L_1456)
.L_1456:
        /*00dc*/ 	.word	0x00000000
        /*00e0*/ 	.short	0x0005
        /*00e2*/ 	.short	0x0020
        /*00e4*/ 	.byte	0x00, 0xf0, 0x11, 0x00


	//----- nvinfo : EIATTR_KPARAM_INFO
	.align		4
.L_1457:
        /*00e8*/ 	.byte	0x04, 0x17
        /*00ea*/ 	.short	(.L_1459 - .L_1458)
.L_1458:
        /*00ec*/ 	.word	0x00000000
        /*00f0*/ 	.short	0x0004
        /*00f2*/ 	.short	0x001c
        /*00f4*/ 	.byte	0x00, 0xf0, 0x11, 0x00


	//----- nvinfo : EIATTR_KPARAM_INFO
	.align		4
.L_1459:
        /*00f8*/ 	.byte	0x04, 0x17
        /*00fa*/ 	.short	(.L_1461 - .L_1460)
.L_1460:
        /*00fc*/ 	.word	0x00000000
        /*0100*/ 	.short	0x0003
        /*0102*/ 	.short	0x0018
        /*0104*/ 	.byte	0x00, 0xf0, 0x11, 0x00


	//----- nvinfo : EIATTR_KPARAM_INFO
	.align		4
.L_1461:
        /*0108*/ 	.byte	0x04, 0x17
        /*010a*/ 	.short	(.L_1463 - .L_1462)
.L_1462:
        /*010c*/ 	.word	0x00000000
        /*0110*/ 	.short	0x0002
        /*0112*/ 	.short	0x0010
        /*0114*/ 	.byte	0x00, 0xf5, 0x21, 0x00


	//----- nvinfo : EIATTR_KPARAM_INFO
	.align		4
.L_1463:
        /*0118*/ 	.byte	0x04, 0x17
        /*011a*/ 	.short	(.L_1465 - .L_1464)
.L_1464:
        /*011c*/ 	.word	0x00000000
        /*0120*/ 	.short	0x0001
        /*0122*/ 	.short	0x0008
        /*0124*/ 	.byte	0x00, 0xf5, 0x21, 0x00


	//----- nvinfo : EIATTR_KPARAM_INFO
	.align		4
.L_1465:
        /*0128*/ 	.byte	0x04, 0x17
        /*012a*/ 	.short	(.L_1467 - .L_1466)
.L_1466:
        /*012c*/ 	.word	0x00000000
        /*0130*/ 	.short	0x0000
        /*0132*/ 	.short	0x0000
        /*0134*/ 	.byte	0x00, 0xf5, 0x21, 0x00


	//----- nvinfo : EIATTR_SPARSE_MMA_MASK
	.align		4
.L_1467:
        /*0138*/ 	.byte	0x03, 0x50
        /*013a*/ 	.short	0x0000


	//----- nvinfo : EIATTR_MAXREG_COUNT
	.align		4
        /*013c*/ 	.byte	0x03, 0x1b
        /*013e*/ 	.short	0x00ff


	//----- nvinfo : EIATTR_MERCURY_ISA_VERSION
	.align		4
        /*0140*/ 	.byte	0x03, 0x5f
        /*0142*/ 	.short	0x0101


	//----- nvinfo : EIATTR_VRC_CTA_INIT_COUNT
	.align		4
        /*0144*/ 	.byte	0x02, 0x4a
	.zero		1
	.zero		1


	//----- nvinfo : EIATTR_EXIT_INSTR_OFFSETS
	.align		4
        /*0148*/ 	.byte	0x04, 0x1c
        /*014a*/ 	.short	(.L_1469 - .L_1468)


	//   ....[0]....
.L_1468:
        /*014c*/ 	.word	0x00000070


	//   ....[1]....
        /*0150*/ 	.word	0x00000b20


	//----- nvinfo : EIATTR_CRS_STACK_SIZE
	.align		4
.L_1469:
        /*0154*/ 	.byte	0x04, 0x1e
        /*0156*/ 	.short	(.L_1471 - .L_1470)
.L_1470:
        /*0158*/ 	.word	0x00000000


	//----- nvinfo : EIATTR_CBANK_PARAM_SIZE
	.align		4
.L_1471:
        /*015c*/ 	.byte	0x03, 0x19
        /*015e*/ 	.short	0x0058


	//----- nvinfo : EIATTR_PARAM_CBANK
	.align		4
        /*0160*/ 	.byte	0x04, 0x0a
        /*0162*/ 	.short	(.L_1473 - .L_1472)
	.align		4
.L_1472:
        /*0164*/ 	.word	index@(.nv.constant0._Z17_reluback_64_16_5PdS_S_iiiiiiiiiiiiiiii)
        /*0168*/ 	.short	0x0380
        /*016a*/ 	.short	0x0058


	//----- nvinfo : EIATTR_SW_WAR
	.align		4
.L_1473:
        /*016c*/ 	.byte	0x04, 0x36
        /*016e*/ 	.short	(.L_1475 - .L_1474)
.L_1474:
        /*0170*/ 	.word	0x00000008
.L_1475:


//--------------------- .nv.info._Z17_reluback_32_16_5PfS_S_iiiiiiiiiiiiiiii --------------------------
	.section	.nv.info._Z17_reluback_32_16_5PfS_S_iiiiiiiiiiiiiiii,"",@"SHT_CUDA_INFO"
	.sectionflags	@""
	.align	4


	//----- nvinfo : EIATTR_CUDA_API_VERSION
	.align		4
        /*0000*/ 	.byte	0x04, 0x37
        /*0002*/ 	.short	(.L_1477 - .L_1476)
.L_1476:
        /*0004*/ 	.word	0x00000082


	//----- nvinfo : EIATTR_KPARAM_INFO
	.align		4
.L_1477:
        /*0008*/ 	.byte	0x04, 0x17
        /*000a*/ 	.short	(.L_1479 - .L_1478)
.L_1478:
        /*000c*/ 	.word	0x00000000
        /*0010*/ 	.short	0x0012
        /*0012*/ 	.short	0x0054
        /*0014*/ 	.byte	0x00, 0xf0, 0x11, 0x00


	//----- nvinfo : EIATTR_KPARAM_INFO
	.align		4
.L_1479:
        /*0018*/ 	.byte	0x04, 0x17
        /*001a*/ 	.short	(.L_1481 - .L_1480)
.L_1480:
        /*001c*/ 	.word	0x00000000
        /*0020*/ 	.short	0x0011
        /*0022*/ 	.short	0x0050
        /*0024*/ 	.byte	0x00, 0xf0, 0x11, 0x00


	//----- nvinfo : EIATTR_KPARAM_INFO
	.align		4
.L_1481:
        /*0028*/ 	.byte	0x04, 0x17
        /*002a*/ 	.short	(.L_1483 - .L_1482)
.L_1482:
        /*002c*/ 	.word	0x00000000
        /*0030*/ 	.short	0x0010
        /*0032*/ 	.short	0x004c
        /*0034*/ 	.byte	0x00, 0xf0, 0x11, 0x00


	//----- nvinfo : EIATTR_KPARAM_INFO
	.align		4
.L_1483:
        /*0038*/ 	.byte	0x04, 0x17
        /*003a*/ 	.short	(.L_1485 - .L_1484)
.L_1484:
        /*003c*/ 	.word	0x00000000
        /*0040*/ 	.short	0x000f
        /*0042*/ 	.short	0x0048
        /*0044*/ 	.byte	0x00, 0xf0, 0x11, 0x00


	//----- nvinfo : EIATTR_KPARAM_INFO
	.align		4
.L_1485:
        /*0048*/ 	.byte	0x04, 0x17
        /*004a*/ 	.short	(.L_1487 - .L_1486)
.L_1486:
        /*004c*/ 	.word	0x00000000
        /*0050*/ 	.short	0x000e
        /*0052*/ 	.short	0x0044
        /*0054*/ 	.byte	0x00, 0xf0, 0x11, 0x00


	//----- nvinfo : EIATTR_KPARAM_INFO
	.align		4
.L_1487:
        /*0058*/ 	.byte	0x04, 0x17
        /*005a*/ 	.short	(.L_1489 - .L_1488)
.L_1488:
        /*005c*/ 	.word	0x00000000
        /*0060*/ 	.short	0x000d
        /*0062*/ 	.short	0x0040
        /*0064*/ 	.byte	0x00, 0xf0, 0x11, 0x00


	//----- nvinfo : EIATTR_KPARAM_INFO
	.align		4
.L_1489:
        /*0068*/ 	.byte	0x04, 0x17
        /*006a*/ 	.short	(.L_1491 - .L_1490)
.L_1490:
        /*006c*/ 	.word	0x00000000
        /*0070*/ 	.short	0x000c
        /*0072*/ 	.short	0x003c
        /*0074*/ 	.byte	0x00, 0xf0, 0x11, 0x00


	//----- nvinfo : EIATTR_KPARAM_INFO
	.align		4
.L_1491:
        /*0078*/ 	.byte	0x04, 0x17
        /*007a*/ 	.short	(.L_1493 - .L_1492)
.L_1492:
        /*007c*/ 	.word	0x00000000
        /*0080*/ 	.short	0x000b
        /*0082*/ 	.short	0x0038
        /*0084*/ 	.byte	0x00, 0xf0, 0x11, 0x00


	//----- nvinfo : EIATTR_KPARAM_INFO
	.align		4
.L_1493:
        /*0088*/ 	.byte	0x04, 0x17
        /*008a*/ 	.short	(.L_1495 - .L_1494)
.L_1494:
        /*008c*/ 	.word	0x00000000
        /*0090*/ 	.short	0x000a
        /*0092*/ 	.short	0x0034
        /*0094*/ 	.byte	0x00, 0xf0, 0x11, 0x00


	//----- nvinfo : EIATTR_KPARAM_INFO
	.align		4
.L_1495:
        /*0098*/ 	.byte	0x04, 0x17
        /*009a*/ 	.short	(.L_1497 - .L_1496)
.L_1496:
        /*009c*/ 	.word	0x00000000
        /*00a0*/ 	.short	0x0009
        /*00a2*/ 	.short	0x0030
        /*00a4*/ 	.byte	0x00, 0xf0, 0x11, 0x00


	//----- nvinfo : EIATTR_KPARAM_INFO
	.align		4
.L_1497:
        /*00a8*/ 	.byte	0x04, 0x17
        /*00aa*/ 	.short	(.L_1499 - .L_1498)
.L_1498:
        /*00ac*/ 	.word	0x00000000
        /*00b0*/ 	.short	0x0008
        /*00b2*/ 	.short	0x002c
        /*00b4*/ 	.byte	0x00, 0xf0, 0x11, 0x00


	//----- nvinfo : EIATTR_KPARAM_INFO
	.align		4
.L_1499:
        /*00b8*/ 	.byte	0x04, 0x17
        /*00ba*/ 	.short	(.L_1501 - .L_1500)
.L_1500:
        /*00bc*/ 	.word	0x00000000
        /*00c0*/ 	.short	0x0007
        /*00c2*/ 	.short	0x0028
        /*00c4*/ 	.byte	0x00, 0xf0, 0x11, 0x00


	//----- nvinfo : EIATTR_KPARAM_INFO
	.align		4
.L_1501:
        /*00c8*/ 	.byte	0x04, 0x17
        /*00ca*/ 	.short	(.L_1503 - .L_1502)
.L_1502:
        /*00cc*/ 	.word	0x00000000
        /*00d0*/ 	.short	0x0006
        /*00d2*/ 	.short	0x0024
        /*00d4*/ 	.byte	0x00, 0xf0, 0x11, 0x00


	//----- nvinfo : EIATTR_KPARAM_INFO
	.align		4
.L_1503:
        /*00d8*/ 	.byte	0x04, 0x17
        /*00da*/ 	.short	(.L_1505 - .L_1504)
.L_1504:
        /*00dc*/ 	.word	0x00000000
        /*00e0*/ 	.short	0x0005
        /*00e2*/ 	.short	0x0020
        /*00e4*/ 	.byte	0x00, 0xf0, 0x11, 0x00


	//----- nvinfo : EIATTR_KPARAM_INFO
	.align		4
.L_1505:
        /*00e8*/ 	.byte	0x04, 0x17
        /*00ea*/ 	.short	(.L_1507 - .L_1506)
.L_1506:
        /*00ec*/ 	.word	0x00000000
        /*00f0*/ 	.short	0x0004
        /*00f2*/ 	.short	0x001c
        /*00f4*/ 	.byte	0x00, 0xf0, 0x11, 0x00


	//----- nvinfo : EIATTR_KPARAM_INFO
	.align		4
.L_1507:
        /*00f8*/ 	.byte	0x04, 0x17
        /*00fa*/ 	.short	(.L_1509 - .L_1508)
.L_1508:
        /*00fc*/ 	.word	0x00000000
        /*0100*/ 	.short	0x0003
        /*0102*/ 	.short	0x0018
        /*0104*/ 	.byte	0x00, 0xf0, 0x11, 0x00


	//----- nvinfo : EIATTR_KPARAM_INFO
	.align		4
.L_1509:
        /*0108*/ 	.byte	0x04, 0x17
        /*010a*/ 	.short	(.L_1511 - .L_1510)
.L_1510:
        /*010c*/ 	.word	0x00000000
        /*0110*/ 	.short	0x0002
        /*0112*/ 	.short	0x0010
        /*0114*/ 	.byte	0x00, 0xf5, 0x21, 0x00


	//----- nvinfo : EIATTR_KPARAM_INFO
	.align		4
.L_1511:
        /*0118*/ 	.byte	0x04, 0x17
        /*011a*/ 	.short	(.L_1513 - .L_1512)
.L_1512:
        /*011c*/ 	.word	0x00000000
        /*0120*/ 	.short	0x0001
        /*0122*/ 	.short	0x0008
        /*0124*/ 	.byte	0x00, 0xf5, 0x21, 0x00


	//----- nvinfo : EIATTR_KPARAM_INFO
	.align		4
.L_1513:
        /*0128*/ 	.byte	0x04, 0x17
        /*012a*/ 	.short	(.L_1515 - .L_1514)
.L_1514:
        /*012c*/ 	.word	0x00000000
        /*0130*/ 	.short	0x0000
        /*0132*/ 	.short	0x0000
        /*0134*/ 	.byte	0x00, 0xf5, 0x21, 0x00


	//----- nvinfo : EIATTR_SPARSE_MMA_MASK
	.align		4
.L_1515:
        /*0138*/ 	.byte	0x03, 0x50
        /*013a*/ 	.short	0x0000


	//----- nvinfo : EIATTR_MAXREG_COUNT
	.align		4
        /*013c*/ 	.byte	0x03, 0x1b
        /*013e*/ 	.short	0x00ff


	//----- nvinfo : EIATTR_MERCURY_ISA_VERSION
	.align		4
        /*0140*/ 	.byte	0x03, 0x5f
        /*0142*/ 	.short	0x0101


	//----- nvinfo : EIATTR_VRC_CTA_INIT_COUNT
	.align		4
        /*0144*/ 	.byte	0x02, 0x4a
	.zero		1
	.zero		1


	//----- nvinfo : EIATTR_EXIT_INSTR_OFFSETS
	.align		4
        /*0148*/ 	.byte	0x04, 0x1c
        /*014a*/ 	.short	(.L_1517 - .L_1516)


	//   ....[0]....
.L_1516:
        /*014c*/ 	.word	0x00000070


	//   ....[1]....
        /*0150*/ 	.word	0x00000b00


	//----- nvinfo : EIATTR_CRS_STACK_SIZE
	.align		4
.L_1517:
        /*0154*/ 	.byte	0x04, 0x1e
        /*0156*/ 	.short	(.L_1519 - .L_1518)
.L_1518:
        /*0158*/ 	.word	0x00000000


	//----- nvinfo : EIATTR_CBANK_PARAM_SIZE
	.align		4
.L_1519:
        /*015c*/ 	.byte	0x03, 0x19
        /*015e*/ 	.short	0x0058


	//----- nvinfo : EIATTR_PARAM_CBANK
	.align		4
        /*0160*/ 	.byte	0x04, 0x0a
        /*0162*/ 	.short	(.L_1521 - .L_1520)
	.align		4
.L_1520:
        /*0164*/ 	.word	index@(.nv.constant0._Z17_reluback_32_16_5PfS_S_iiiiiiiiiiiiiiii)
        /*0168*/ 	.short	0x0380
        /*016a*/ 	.short	0x0058


	//----- nvinfo : EIATTR_SW_WAR
	.align		4
.L_1521:
        /*016c*/ 	.byte	0x04, 0x36
        /*016e*/ 	.short	(.L_1523 - .L_1522)
.L_1522:
        /*0170*/ 	.word	0x00000008
.L_1523:


//--------------------- .nv.info._Z17_reluback_64_16_4PdS_S_iiiiiiiiiiiii --------------------------
	.section	.nv.info._Z17_reluback_64_16_4PdS_S_iiiiiiiiiiiii,"",@"SHT_CUDA_INFO"
	.sectionflags	@""
	.align	4


	//----- nvinfo : EIATTR_CUDA_API_VERSION
	.align		4
        /*0000*/ 	.byte	0x04, 0x37
        /*0002*/ 	.short	(.L_1525 - .L_1524)
.L_1524:
        /*0004*/ 	.word	0x00000082


	//----- nvinfo : EIATTR_KPARAM_INFO
	.align		4
.L_1525:
        /*0008*/ 	.byte	0x04, 0x17
        /*000a*/ 	.short	(.L_1527 - .L_1526)
.L_1526:
        /*000c*/ 	.word	0x00000000
        /*0010*/ 	.short	0x000f
        /*0012*/ 	.short	0x0048
        /*0014*/ 	.byte	0x00, 0xf0, 0x11, 0x00


	//----- nvinfo : EIATTR_KPARAM_INFO
	.align		4
.L_1527:
        /*0018*/ 	.byte	0x04, 0x17
        /*001a*/ 	.short	(.L_1529 - .L_1528)
.L_1528:
        /*001c*/ 	.word	0x00000000
        /*0020*/ 	.short	0x000e
        /*0022*/ 	.short	0x0044
        /*0024*/ 	.byte	0x00, 0xf0, 0x11, 0x00


	//----- nvinfo : EIATTR_KPARAM_INFO
	.align		4
.L_1529:
        /*0028*/ 	.byte	0x04, 0x17
        /*002a*/ 	.short	(.L_1531 - .L_1530)
.L_1530:
        /*002c*/ 	.word	0x00000000
        /*0030*/ 	.short	0x000d
        /*0032*/ 	.short	0x0040
        /*0034*/ 	.byte	0x00, 0xf0, 0x11, 0x00


	//----- nvinfo : EIATTR_KPARAM_INFO
	.align		4
.L_1531:
        /*0038*/ 	.byte	0x04, 0x17
        /*003a*/ 	.short	(.L_1533 - .L_1532)
.L_1532:
        /*003c*/ 	.word	0x00000000
        /*0040*/ 	.short	0x000c
        /*0042*/ 	.short	0x003c
        /*0044*/ 	.byte	0x00, 0xf0, 0x11, 0x00


	//----- nvinfo : EIATTR_KPARAM_INFO
	.align		4
.L_1533:
        /*0048*/ 	.byte	0x04, 0x17
        /*004a*/ 	.short	(.L_1535 - .L_1534)
.L_1534:
        /*004c*/ 	.word	0x00000000
        /*0050*/ 	.short	0x000b
        /*0052*/ 	.short	0x0038
        /*0054*/ 	.byte	0x00, 0xf0, 0x11, 0x00


	//----- nvinfo : EIATTR_KPARAM_INFO
	.align		4
.L_1535:
        /*0058*/ 	.byte	0x04, 0x17
        /*005a*/ 	.short	(.L_1537 - .L_1536)
.L_1536:
        /*005c*/ 	.word	0x00000000
        /*0060*/ 	.short	0x000a
        /*0062*/ 	.short	0x0034
        /*0064*/ 	.byte	0x00, 0xf0, 0x11, 0x00


	//----- nvinfo : EIATTR_KPARAM_INFO
	.align		4
.L_1537:
        /*0068*/ 	.byte	0x04, 0x17
        /*006a*/ 	.short	(.L_1539 - .L_1538)
.L_1538:
        /*006c*/ 	.word	0x00000000
        /*0070*/ 	.short	0x0009
        /*0072*/ 	.short	0x0030
        /*0074*/ 	.byte	0x00, 0xf0, 0x11, 0x00


	//----- nvinfo : EIATTR_KPARAM_INFO
	.align		4
.L_1539:
        /*0078*/ 	.byte	0x04, 0x17
        /*007a*/ 	.short	(.L_1541 - .L_1540)
.L_1540:
        /*007c*/ 	.word	0x00000000
        /*0080*/ 	.short	0x0008
        /*0082*/ 	.short	0x002c
        /*0084*/ 	.byte	0x00, 0xf0, 0x11, 0x00


	//----- nvinfo : EIATTR_KPARAM_INFO
	.align		4
.L_1541:
        /*0088*/ 	.byte	0x04, 0x17
        /*008a*/ 	.short	(.L_1543 - .L_1542)
.L_1542:
        /*008c*/ 	.word	0x00000000
        /*0090*/ 	.short	0x0007
        /*0092*/ 	.short	0x0028
        /*0094*/ 	.byte	0x00, 0xf0, 0x11, 0x00


	//----- nvinfo : EIATTR_KPARAM_INFO
	.align		4
.L_1543:
        /*0098*/ 	.byte	0x04, 0x17
        /*009a*/ 	.short	(.L_1545 - .L_1544)
.L_1544:
        /*009c*/ 	.word	0x00000000
        /*00a0*/ 	.short	0x0006
        /*00a2*/ 	.short	0x0024
        /*00a4*/ 	.byte	0x00, 0xf0, 0x11, 0x00


	//----- nvinfo : EIATTR_KPARAM_INFO
	.align		4
.L_1545:
        /*00a8*/ 	.byte	0x04, 0x17
        /*00aa*/ 	.short	(.L_1547 - .L_1546)
.L_1546:
        /*00ac*/ 	.word	0x00000000
        /*00b0*/ 	.short	0x0005
        /*00b2*/ 	.short	0x0020
        /*00b4*/ 	.byte	0x00, 0xf0, 0x11, 0x00


	//----- nvinfo : EIATTR_KPARAM_INFO
	.align		4
.L_1547:
        /*00b8*/ 	.byte	0x04, 0x17
        /*00ba*/ 	.short	(.L_1549 - .L_1548)
.L_1548:
        /*00bc*/ 	.word	0x00000000
        /*00c0*/ 	.short	0x0004
        /*00c2*/ 	.short	0x001c
        /*00c4*/ 	.byte	0x00, 0xf0, 0x11, 0x00


	//----- nvinfo : EIATTR_KPARAM_INFO
	.align		4
.L_1549:
        /*00c8*/ 	.byte	0x04, 0x17
        /*00ca*/ 	.short	(.L_1551 - .L_1550)
.L_1550:
        /*00cc*/ 	.word	0x00000000
        /*00d0*/ 	.short	0x0003
        /*00d2*/ 	.short	0x0018
        /*00d4*/ 	.byte	0x00, 0xf0, 0x11, 0x00


	//----- nvinfo : EIATTR_KPARAM_INFO
	.align		4
.L_1551:
        /*00d8*/ 	.byte	0x04, 0x17
        /*00da*/ 	.short	(.L_1553 - .L_1552)
.L_1552:
        /*00dc*/ 	.word	0x00000000
        /*00e0*/ 	.short	0x0002
        /*00e2*/ 	.short	0x0010
        /*00e4*/ 	.byte	0x00, 0xf5, 0x21, 0x00


	//----- nvinfo : EIATTR_KPARAM_INFO
	.align		4
.L_1553:
        /*00e8*/ 	.byte	0x04, 0x17
        /*00ea*/ 	.short	(.L_1555 - .L_1554)
.L_1554:
        /*00ec*/ 	.word	0x00000000
        /*00f0*/ 	.short	0x0001
        /*00f2*/ 	.short	0x0008
        /*00f4*/ 	.byte	0x00, 0xf5, 0x21, 0x00


	//----- nvinfo : EIATTR_KPARAM_INFO
	.align		4
.L_1555:
        /*00f8*/ 	.byte	0x04, 0x17
        /*00fa*/ 	.short	(.L_1557 - .L_1556)
.L_1556:
        /*00fc*/ 	.word	0x00000000
        /*0100*/ 	.short	0x0000
        /*0102*/ 	.short	0x0000
        /*0104*/ 	.byte	0x00, 0xf5, 0x21, 0x00


	//----- nvinfo : EIATTR_SPARSE_MMA_MASK
	.align		4
.L_1557:
        /*0108*/ 	.byte	0x03, 0x50
        /*010a*/ 	.short	0x0000


	//----- nvinfo : EIATTR_MAXREG_COUNT
	.align		4
        /*010c*/ 	.byte	0x03, 0x1b
        /*010e*/ 	.short	0x00ff


	//----- nvinfo : EIATTR_MERCURY_ISA_VERSION
	.align		4
        /*0110*/ 	.byte	0x03, 0x5f
        /*0112*/ 	.short	0x0101


	//----- nvinfo : EIATTR_VRC_CTA_INIT_COUNT
	.align		4
        /*0114*/ 	.byte	0x02, 0x4a
	.zero		1
	.zero		1


	//----- nvinfo : EIATTR_EXIT_INSTR_OFFSETS
	.align		4
        /*0118*/ 	.byte	0x04, 0x1c
        /*011a*/ 	.short	(.L_1559 - .L_1558)


	//   ....[0]....
.L_1558:
        /*011c*/ 	.word	0x00000070


	//   ....[1]....
        /*0120*/ 	.word	0x00000930


	//----- nvinfo : EIATTR_CRS_STACK_SIZE
	.align		4
.L_1559:
        /*0124*/ 	.byte	0x04, 0x1e
        /*0126*/ 	.short	(.L_1561 - .L_1560)
.L_1560:
        /*0128*/ 	.word	0x00000000


	//----- nvinfo : EIATTR_CBANK_PARAM_SIZE
	.align		4
.L_1561:
        /*012c*/ 	.byte	0x03, 0x19
        /*012e*/ 	.short	0x004c


	//----- nvinfo : EIATTR_PARAM_CBANK
	.align		4
        /*0130*/ 	.byte	0x04, 0x0a
        /*0132*/ 	.short	(.L_1563 - .L_1562)
	.align		4
.L_1562:
        /*0134*/ 	.word	index@(.nv.constant0._Z17_reluback_64_16_4PdS_S_iiiiiiiiiiiii)
        /*0138*/ 	.short	0x0380
        /*013a*/ 	.short	0x004c


	//----- nvinfo : EIATTR_SW_WAR
	.align		4
.L_1563:
        /*013c*/ 	.byte	0x04, 0x36
        /*013e*/ 	.short	(.L_1565 - .L_1564)
.L_1564:
        /*0140*/ 	.word	0x00000008
.L_1565:


//--------------------- .nv.info._Z17_reluback_32_16_4PfS_S_iiiiiiiiiiiii --------------------------
	.section	.nv.info._Z17_reluback_32_16_4PfS_S_iiiiiiiiiiiii,"",@"SHT_CUDA_INFO"
	.sectionflags	@""
	.align	4


	//----- nvinfo : EIATTR_CUDA_API_VERSION
	.align		4
        /*0000*/ 	.byte	0x04, 0x37
        /*0002*/ 	.short	(.L_1567 - .L_1566)
.L_1566:
        /*0004*/ 	.word	0x00000082


	//----- nvinfo : EIATTR_KPARAM_INFO
	.align		4
.L_1567:
        /*0008*/ 	.byte	0x04, 0x17
        /*000a*/ 	.short	(.L_1569 - .L_1568)
.L_1568:
        /*000c*/ 	.word	0x00000000
        /*0010*/ 	.short	0x000f
        /*0012*/ 	.short	0x0048
        /*0014*/ 	.byte	0x00, 0xf0, 0x11, 0x00


	//----- nvinfo : EIATTR_KPARAM_INFO
	.align		4
.L_1569:
        /*0018*/ 	.byte	0x04, 0x17
        /*001a*/ 	.short	(.L_1571 - .L_1570)
.L_1570:
        /*001c*/ 	.word	0x00000000
        /*0020*/ 	.short	0x000e
        /*0022*/ 	.short	0x0044
        /*0024*/ 	.byte	0x00, 0xf0, 0x11, 0x00


	//----- nvinfo : EIATTR_KPARAM_INFO
	.align		4
.L_1571:
        /*0028*/ 	.byte	0x04, 0x17
        /*002a*/ 	.short	(.L_1573 - .L_1572)
.L_1572:
        /*002c*/ 	.word	0x00000000
        /*0030*/ 	.short	0x000d
        /*0032*/ 	.short	0x0040
        /*0034*/ 	.byte	0x00, 0xf0, 0x11, 0x00


	//----- nvinfo : EIATTR_KPARAM_INFO
	.align		4
.L_1573:
        /*0038*/ 	.byte	0x04, 0x17
        /*003a*/ 	.short	(.L_1575 - .L_1574)
.L_1574:
        /*003c*/ 	.word	0x00000000
        /*0040*/ 	.short	0x000c
        /*0042*/ 	.short	0x003c
        /*0044*/ 	.byte	0x00, 0xf0, 0x11, 0x00


	//----- nvinfo : EIATTR_KPARAM_INFO
	.align		4
.L_1575:
        /*0048*/ 	.byte	0x04, 0x17
        /*004a*/ 	.short	(.L_1577 - .L_1576)
.L_1576:
        /*004c*/ 	.word	0x00000000
        /*0050*/ 	.short	0x000b
        /*0052*/ 	.short	0x0038
        /*0054*/ 	.byte	0x00, 0xf0, 0x11, 0x00


	//----- nvinfo : EIATTR_KPARAM_INFO
	.align		4
.L_1577:
        /*0058*/ 	.byte	0x04, 0x17
        /*005a*/ 	.short	(.L_1579 - .L_1578)
.L_1578:
        /*005c*/ 	.word	0x00000000
        /*0060*/ 	.short	0x000a
        /*0062*/ 	.short	0x0034
        /*0064*/ 	.byte	0x00, 0xf0, 0x11, 0x00


	//----- nvinfo : EIATTR_KPARAM_INFO
	.align		4
.L_1579:
        /*0068*/ 	.byte	0x04, 0x17
        /*006a*/ 	.short	(.L_1581 - .L_1580)
.L_1580:
        /*006c*/ 	.word	0x00000000
        /*0070*/ 	.short	0x0009
        /*0072*/ 	.short	0x0030
        /*0074*/ 	.byte	0x00, 0xf0, 0x11, 0x00


	//----- nvinfo : EIATTR_KPARAM_INFO
	.align		4
.L_1581:
        /*0078*/ 	.byte	0x04, 0x17
        /*007a*/ 	.short	(.L_1583 - .L_1582)
.L_1582:
        /*007c*/ 	.word	0x00000000
        /*0080*/ 	.short	0x0008
        /*0082*/ 	.short	0x002c
        /*0084*/ 	.byte	0x00, 0xf0, 0x11, 0x00


	//----- nvinfo : EIATTR_KPARAM_INFO
	.align		4
.L_1583:
        /*0088*/ 	.byte	0x04, 0x17
        /*008a*/ 	.short	(.L_1585 - .L_1584)
.L_1584:
        /*008c*/ 	.word	0x00000000
        /*0090*/ 	.short	0x0007
        /*0092*/ 	.short	0x0028
        /*0094*/ 	.byte	0x00, 0xf0, 0x11, 0x00


	//----- nvinfo : EIATTR_KPARAM_INFO
	.align		4
.L_1585:
        /*0098*/ 	.byte	0x04, 0x17
        /*009a*/ 	.short	(.L_1587 - .L_1586)
.L_1586:
        /*009c*/ 	.word	0x00000000
        /*00a0*/ 	.short	0x0006
        /*00a2*/ 	.short	0x0024
        /*00a4*/ 	.byte	0x00, 0xf0, 0x11, 0x00


	//----- nvinfo : EIATTR_KPARAM_INFO
	.align		4
.L_1587:
        /*00a8*/ 	.byte	0x04, 0x17
        /*00aa*/ 	.short	(.L_1589 - .L_1588)
.L_1588:
        /*00ac*/ 	.word	0x00000000
        /*00b0*/ 	.short	0x0005
        /*00b2*/ 	.short	0x0020
        /*00b4*/ 	.byte	0x00, 0xf0, 0x11, 0x00


	//----- nvinfo : EIATTR_KPARAM_INFO
	.align		4
.L_1589:
        /*00b8*/ 	.byte	0x04, 0x17
        /*00ba*/ 	.short	(.L_1591 - .L_1590)
.L_1590:
        /*00bc*/ 	.word	0x00000000
        /*00c0*/ 	.short	0x0004
        /*00c2*/ 	.short	0x001c
        /*00c4*/ 	.byte	0x00, 0xf0, 0x11, 0x00


	//----- nvinfo : EIATTR_KPARAM_INFO
	.align		4
.L_1591:
        /*00c8*/ 	.byte	0x04, 0x17
        /*00ca*/ 	.short	(.L_1593 - .L_1592)
.L_1592:
        /*00cc*/ 	.word	0x00000000
        /*00d0*/ 	.short	0x0003
        /*00d2*/ 	.short	0x0018
        /*00d4*/ 	.byte	0x00, 0xf0, 0x11, 0x00


	//----- nvinfo : EIATTR_KPARAM_INFO
	.align		4
.L_1593:
        /*00d8*/ 	.byte	0x04, 0x17
        /*00da*/ 	.short	(.L_1595 - .L_1594)
.L_1594:
        /*00dc*/ 	.word	0x00000000
        /*00e0*/ 	.short	0x0002
        /*00e2*/ 	.short	0x0010
        /*00e4*/ 	.byte	0x00, 0xf5, 0x21, 0x00


	//----- nvinfo : EIATTR_KPARAM_INFO
	.align		4
.L_1595:
        /*00e8*/ 	.byte	0x04, 0x17
        /*00ea*/ 	.short	(.L_1597 - .L_1596)
.L_1596:
        /*00ec*/ 	.word	0x00000000
        /*00f0*/ 	.short	0x0001
        /*00f2*/ 	.short	0x0008
        /*00f4*/ 	.byte	0x00, 0xf5, 0x21, 0x00


	//----- nvinfo : EIATTR_KPARAM_INFO
	.align		4
.L_1597:
        /*00f8*/ 	.byte	0x04, 0x17
        /*00fa*/ 	.short	(.L_1599 - .L_1598)
.L_1598:
        /*00fc*/ 	.word	0x00000000
        /*0100*/ 	.short	0x0000
        /*0102*/ 	.short	0x0000
        /*0104*/ 	.byte	0x00, 0xf5, 0x21, 0x00


	//----- nvinfo : EIATTR_SPARSE_MMA_MASK
	.align		4
.L_1599:
        /*0108*/ 	.byte	0x03, 0x50
        /*010a*/ 	.short	0x0000


	//----- nvinfo : EIATTR_MAXREG_COUNT
	.align		4
        /*010c*/ 	.byte	0x03, 0x1b
        /*010e*/ 	.short	0x00ff


	//----- nvinfo : EIATTR_MERCURY_ISA_VERSION
	.align		4
        /*0110*/ 	.byte	0x03, 0x5f
        /*0112*/ 	.short	0x0101


	//----- nvinfo : EIATTR_VRC_CTA_INIT_COUNT
	.align		4
        /*0114*/ 	.byte	0x02, 0x4a
	.zero		1
	.zero		1


	//----- nvinfo : EIATTR_EXIT_INSTR_OFFSETS
	.align		4
        /*0118*/ 	.byte	0x04, 0x1c
        /*011a*/ 	.short	(.L_1601 - .L_1600)


	//   ....[0]....
.L_1600:
        /*011c*/ 	.word	0x00000070


	//   ....[1]....
        /*0120*/ 	.word	0x00000920


	//----- nvinfo : EIATTR_CRS_STACK_SIZE
	.align		4
.L_1601:
        /*0124*/ 	.byte	0x04, 0x1e
        /*0126*/ 	.short	(.L_1603 - .L_1602)
.L_1602:
        /*0128*/ 	.word	0x00000000


	//----- nvinfo : EIATTR_CBANK_PARAM_SIZE
	.align		4
.L_1603:
        /*012c*/ 	.byte	0x03, 0x19
        /*012e*/ 	.short	0x004c


	//----- nvinfo : EIATTR_PARAM_CBANK
	.align		4
        /*0130*/ 	.byte	0x04, 0x0a
        /*0132*/ 	.short	(.L_1605 - .L_1604)
	.align		4
.L_1604:
        /*0134*/ 	.word	index@(.nv.constant0._Z17_reluback_32_16_4PfS_S_iiiiiiiiiiiii)
        /*0138*/ 	.short	0x0380
        /*013a*/ 	.short	0x004c


	//----- nvinfo : EIATTR_SW_WAR
	.align		4
.L_1605:
        /*013c*/ 	.byte	0x04, 0x36
        /*013e*/ 	.short	(.L_1607 - .L_1606)
.L_1606:
        /*0140*/ 	.word	0x00000008
.L_1607:


//--------------------- .nv.info._Z17_reluback_64_16_3PdS_S_iiiiiiiiii --------------------------
	.section	.nv.info._Z17_reluback_64_16_3PdS_S_iiiiiiiiii,"",@"SHT_CUDA_INFO"
	.sectionflags	@""
	.align	4


	//----- nvinfo : EIATTR_CUDA_API_VERSION
	.align		4
        /*0000*/ 	.byte	0x04, 0x37
        /*0002*/ 	.short	(.L_1609 - .L_1608)
.L_1608:
        /*0004*/ 	.word	0x00000082


	//----- nvinfo : EIATTR_KPARAM_INFO
	.align		4
.L_1609:
        /*0008*/ 	.byte	0x04, 0x17
        /*000a*/ 	.short	(.L_1611 - .L_1610)
.L_1610:
        /*000c*/ 	.word	0x00000000
        /*0010*/ 	.short	0x000c
        /*0012*/ 	.short	0x003c
        /*0014*/ 	.byte	0x00, 0xf0, 0x11, 0x00


	//----- nvinfo : EIATTR_KPARAM_INFO
	.align		4
.L_1611:
        /*0018*/ 	.byte	0x04, 0x17
        /*001a*/ 	.short	(.L_1613 - .L_1612)
.L_1612:
        /*001c*/ 	.word	0x00000000
        /*0020*/ 	.short	0x000b
        /*0022*/ 	.short	0x0038
        /*0024*/ 	.byte	0x00, 0xf0, 0x11, 0x00


	//----- nvinfo : EIATTR_KPARAM_INFO
	.align		4
.L_1613:
        /*0028*/ 	.byte	0x04, 0x17
        /*002a*/ 	.short	(.L_1615 - .L_1614)
.L_1614:
        /*002c*/ 	.word	0x00000000
        /*0030*/ 	.short	0x000a
        /*0032*/ 	.short	0x0034
        /*0034*/ 	.byte	0x00, 0xf0, 0x11, 0x00


	//----- nvinfo : EIATTR_KPARAM_INFO
	.align		4
.L_1615:
        /*0038*/ 	.byte	0x04, 0x17
        /*003a*/ 	.short	(.L_1617 - .L_1616)
.L_1616:
        /*003c*/ 	.word	0x00000000
        /*0040*/ 	.short	0x0009
        /*0042*/ 	.short	0x0030
        /*0044*/ 	.byte	0x00, 0xf0, 0x11, 0x00


	//----- nvinfo : EIATTR_KPARAM_INFO
	.align		4
.L_1617:
        /*0048*/ 	.byte	0x04, 0x17
        /*004a*/ 	.short	(.L_1619 - .L_1618)
.L_1618:
        /*004c*/ 	.word	0x00000000
        /*0050*/ 	.short	0x0008
        /*0052*/ 	.short	0x002c
        /*0054*/ 	.byte	0x00, 0xf0, 0x11, 0x00


	//----- nvinfo : EIATTR_KPARAM_INFO
	.align		4
.L_1619:
        /*0058*/ 	.byte	0x04, 0x17
        /*005a*/ 	.short	(.L_1621 - .L_1620)
.L_1620:
        /*005c*/ 	.word	0x00000000
        /*0060*/ 	.short	0x0007
        /*0062*/ 	.short	0x0028
        /*0064*/ 	.byte	0x00, 0xf0, 0x11, 0x00


	//----- nvinfo : EIATTR_KPARAM_INFO
	.align		4
.L_1621:
        /*0068*/ 	.byte	0x04, 0x17
        /*006a*/ 	.short	(.L_1623 - .L_1622)
.L_1622:
        /*006c*/ 	.word	0x00000000
        /*0070*/ 	.short	0x0006
        /*0072*/ 	.short	0x0024
        /*0074*/ 	.byte	0x00, 0xf0, 0x11, 0x00


	//----- nvinfo : EIATTR_KPARAM_INFO
	.align		4
.L_1623:
        /*0078*/ 	.byte	0x04, 0x17
        /*007a*/ 	.short	(.L_1625 - .L_1624)
.L_1624:
        /*007c*/ 	.word	0x00000000
        /*0080*/ 	.short	0x0005
        /*0082*/ 	.short	0x0020
        /*0084*/ 	.byte	0x00, 0xf0, 0x11, 0x00


	//----- nvinfo : EIATTR_KPARAM_INFO
	.align		4
.L_1625:
        /*0088*/ 	.byte	0x04, 0x17
        /*008a*/ 	.short	(.L_1627 - .L_1626)
.L_1626:
        /*008c*/ 	.word	0x00000000
        /*0090*/ 	.short	0x0004
        /*0092*/ 	.short	0x001c
        /*0094*/ 	.byte	0x00, 0xf0, 0x11, 0x00


	//----- nvinfo : EIATTR_KPARAM_INFO
	.align		4
.L_1627:
        /*0098*/ 	.byte	0x04, 0x17
        /*009a*/ 	.short	(.L_1629 - .L_1628)
.L_1628:
        /*009c*/ 	.word	0x00000000
        /*00a0*/ 	.short	0x0003
        /*00a2*/ 	.short	0x0018
        /*00a4*/ 	.byte	0x00, 0xf0, 0x11, 0x00


	//----- nvinfo : EIATTR_KPARAM_INFO
	.align		4
.L_1629:
        /*00a8*/ 	.byte	0x04, 0x17
        /*00aa*/ 	.short	(.L_1631 - .L_1630)
.L_1630:
        /*00ac*/ 	.word	0x00000000
        /*00b0*/ 	.short	0x0002
        /*00b2*/ 	.short	0x0010
        /*00b4*/ 	.byte	0x00, 0xf5, 0x21, 0x00


	//----- nvinfo : EIATTR_KPARAM_INFO
	.align		4
.L_1631:
        /*00b8*/ 	.byte	0x04, 0x17
        /*00ba*/ 	.short	(.L_1633 - .L_1632)
.L_1632:
        /*00bc*/ 	.word	0x00000000
        /*00c0*/ 	.short	0x0001
        /*00c2*/ 	.short	0x0008
        /*00c4*/ 	.byte	0x00, 0xf5, 0x21, 0x00


	//----- nvinfo : EIATTR_KPARAM_INFO
	.align		4
.L_1633:
        /*00c8*/ 	.byte	0x04, 0x17
        /*00ca*/ 	.short	(.L_1635 - .L_1634)
.L_1634:
        /*00cc*/ 	.word	0x00000000
        /*00d0*/ 	.short	0x0000
        /*00d2*/ 	.short	0x0000
        /*00d4*/ 	.byte	0x00, 0xf5, 0x21, 0x00


	//----- nvinfo : EIATTR_SPARSE_MMA_MASK
	.align		4
.L_1635:
        /*00d8*/ 	.byte	0x03, 0x50
        /*00da*/ 	.short	0x0000


	//----- nvinfo : EIATTR_MAXREG_COUNT
	.align		4
        /*00dc*/ 	.byte	0x03, 0x1b
        /*00de*/ 	.short	0x00ff


	//----- nvinfo : EIATTR_MERCURY_ISA_VERSION
	.align		4
        /*00e0*/ 	.byte	0x03, 0x5f
        /*00e2*/ 	.short	0x0101


	//----- nvinfo : EIATTR_VRC_CTA_INIT_COUNT
	.align		4
        /*00e4*/ 	.byte	0x02, 0x4a
	.zero		1
	.zero		1


	//----- nvinfo : EIATTR_EXIT_INSTR_OFFSETS
	.align		4
        /*00e8*/ 	.byte	0x04, 0x1c
        /*00ea*/ 	.short	(.L_1637 - .L_1636)


	//   ....[0]....
.L_1636:
        /*00ec*/ 	.word	0x00000070


	//   ....[1]....
        /*00f0*/ 	.word	0x00000760


	//----- nvinfo : EIATTR_CRS_STACK_SIZE
	.align		4
.L_1637:
        /*00f4*/ 	.byte	0x04, 0x1e
        /*00f6*/ 	.short	(.L_1639 - .L_1638)
.L_1638:
        /*00f8*/ 	.word	0x00000000


	//----- nvinfo : EIATTR_CBANK_PARAM_SIZE
	.align		4
.L_1639:
        /*00fc*/ 	.byte	0x03, 0x19
        /*00fe*/ 	.short	0x0040


	//----- nvinfo : EIATTR_PARAM_CBANK
	.align		4
        /*0100*/ 	.byte	0x04, 0x0a
        /*0102*/ 	.short	(.L_1641 - .L_1640)
	.align		4
.L_1640:
        /*0104*/ 	.word	index@(.nv.constant0._Z17_reluback_64_16_3PdS_S_iiiiiiiiii)
        /*0108*/ 	.short	0x0380
        /*010a*/ 	.short	0x0040


	//----- nvinfo : EIATTR_SW_WAR
	.align		4
.L_1641:
        /*010c*/ 	.byte	0x04, 0x36
        /*010e*/ 	.short	(.L_1643 - .L_1642)
.L_1642:
        /*0110*/ 	.word	0x00000008
.L_1643:


//--------------------- .nv.info._Z17_reluback_32_16_3PfS_S_iiiiiiiiii --------------------------
	.section	.nv.info._Z17_reluback_32_16_3PfS_S_iiiiiiiiii,"",@"SHT_CUDA_INFO"
	.sectionflags	@""
	.align	4


	//----- nvinfo : EIATTR_CUDA_API_VERSION
	.align		4
        /*0000*/ 	.byte	0x04, 0x37
        /*0002*/ 	.short	(.L_1645 - .L_1644)
.L_1644:
        /*0004*/ 	.word	0x00000082


	//----- nvinfo : EIATTR_KPARAM_INFO
	.align		4
.L_1645:
        /*0008*/ 	.byte	0x04, 0x17
        /*000a*/ 	.short	(.L_1647 - .L_1646)
.L_1646:
        /*000c*/ 	.word	0x00000000
        /*0010*/ 	.short	0x000c
        /*0012*/ 	.short	0x003c
        /*0014*/ 	.byte	0x00, 0xf0, 0x11, 0x00


	//----- nvinfo : EIATTR_KPARAM_INFO
	.align		4
.L_1647:
        /*0018*/ 	.byte	0x04, 0x17
        /*001a*/ 	.short	(.L_1649 - .L_1648)
.L_1648:
        /*001c*/ 	.word	0x00000000
        /*0020*/ 	.short	0x000b
        /*0022*/ 	.short	0x0038
        /*0024*/ 	.byte	0x00, 0xf0, 0x11, 0x00


	//----- nvinfo : EIATTR_KPARAM_INFO
	.align		4
.L_1649:
        /*0028*/ 	.byte	0x04, 0x17
        /*002a*/ 	.short	(.L_1651 - .L_1650)
.L_1650:
        /*002c*/ 	.word	0x00000000
        /*0030*/ 	.short	0x000a
        /*0032*/ 	.short	0x0034
        /*0034*/ 	.byte	0x00, 0xf0, 0x11, 0x00


	//----- nvinfo : EIATTR_KPARAM_INFO
	.align		4
.L_1651:
        /*0038*/ 	.byte	0x04, 0x17
        /*003a*/ 	.short	(.L_1653 - .L_1652)
.L_1652:
        /*003c*/ 	.word	0x00000000
        /*0040*/ 	.short	0x0009
        /*0042*/ 	.short	0x0030
        /*0044*/ 	.byte	0x00, 0xf0, 0x11, 0x00


	//----- nvinfo : EIATTR_KPARAM_INFO
	.align		4
.L_1653:
        /*0048*/ 	.byte	0x04, 0x17
        /*004a*/ 	.short	(.L_1655 - .L_1654)
.L_1654:
        /*004c*/ 	.word	0x00000000
        /*0050*/ 	.short	0x0008
        /*0052*/ 	.short	0x002c
        /*0054*/ 	.byte	0x00, 0xf0, 0x11, 0x00


	//----- nvinfo : EIATTR_KPARAM_INFO
	.align		4
.L_1655:
        /*0058*/ 	.byte	0x04, 0x17
        /*005a*/ 	.short	(.L_1657 - .L_1656)
.L_1656:
        /*005c*/ 	.word	0x00000000
        /*0060*/ 	.short	0x0007
        /*0062*/ 	.short	0x0028
        /*0064*/ 	.byte	0x00, 0xf0, 0x11, 0x00


	//----- nvinfo : EIATTR_KPARAM_INFO
	.align		4
.L_1657:
        /*0068*/ 	.byte	0x04, 0x17
        /*006a*/ 	.short	(.L_1659 - .L_1658)
.L_1658:
        /*006c*/ 	.word	0x00000000
        /*0070*/ 	.short	0x0006
        /*0072*/ 	.short	0x0024
        /*0074*/ 	.byte	0x00, 0xf0, 0x11, 0x00


	//----- nvinfo : EIATTR_KPARAM_INFO
	.align		4
.L_1659:
        /*0078*/ 	.byte	0x04, 0x17
        /*007a*/ 	.short	(.L_1661 - .L_1660)
.L_1660:
        /*007c*/ 	.word	0x00000000
        /*0080*/ 	.short	0x0005
        /*0082*/ 	.short	0x0020
        /*0084*/ 	.byte	0x00, 0xf0, 0x11, 0x00


	//----- nvinfo : EIATTR_KPARAM_INFO
	.align		4
.L_1661:
        /*0088*/ 	.byte	0x04, 0x17
        /*008a*/ 	.short	(.L_1663 - .L_1662)
.L_1662:
        /*008c*/ 	.word	0x00000000
        /*0090*/ 	.short	0x0004
        /*0092*/ 	.short	0x001c
        /*0094*/ 	.byte	0x00, 0xf0, 0x11, 0x00


	//----- nvinfo : EIATTR_KPARAM_INFO
	.align		4
.L_1663:
        /*0098*/ 	.byte	0x04, 0x17
        /*009a*/ 	.short	(.L_1665 - .L_1664)
.L_1664:
        /*009c*/ 	.word	0x00000000
        /*00a0*/ 	.short	0x0003
        /*00a2*/ 	.short	0x0018
        /*00a4*/ 	.byte	0x00, 0xf0, 0x11, 0x00


	//----- nvinfo : EIATTR_KPARAM_INFO
	.align		4
.L_1665:
        /*00a8*/ 	.byte	0x04, 0x17
        /*00aa*/ 	.short	(.L_1667 - .L_1666)
.L_1666:
        /*00ac*/ 	.word	0x00000000
        /*00b0*/ 	.short	0x0002
        /*00b2*/ 	.short	0x0010
        /*00b4*/ 	.byte	0x00, 0xf5, 0x21, 0x00


	//----- nvinfo : EIATTR_KPARAM_INFO
	.align		4
.L_1667:
        /*00b8*/ 	.byte	0x04, 0x17
        /*00ba*/ 	.short	(.L_1669 - .L_1668)
.L_1668:
        /*00bc*/ 	.word	0x00000000
        /*00c0*/ 	.short	0x0001
        /*00c2*/ 	.short	0x0008
        /*00c4*/ 	.byte	0x00, 0xf5, 0x21, 0x00


	//----- nvinfo : EIATTR_KPARAM_INFO
	.align		4
.L_1669:
        /*00c8*/ 	.byte	0x04, 0x17
        /*00ca*/ 	.short	(.L_1671 - .L_1670)
.L_1670:
        /*00cc*/ 	.word	0x00000000
        /*00d0*/ 	.short	0x0000
        /*00d2*/ 	.short	0x0000
        /*00d4*/ 	.byte	0x00, 0xf5, 0x21, 0x00


	//----- nvinfo : EIATTR_SPARSE_MMA_MASK
	.align		4
.L_1671:
        /*00d8*/ 	.byte	0x03, 0x50
        /*00da*/ 	.short	0x0000


	//----- nvinfo : EIATTR_MAXREG_COUNT
	.align		4
        /*00dc*/ 	.byte	0x03, 0x1b
        /*00de*/ 	.short	0x00ff


	//----- nvinfo : EIATTR_MERCURY_ISA_VERSION
	.align		4
        /*00e0*/ 	.byte	0x03, 0x5f
        /*00e2*/ 	.short	0x0101


	//----- nvinfo : EIATTR_VRC_CTA_INIT_COUNT
	.align		4
        /*00e4*/ 	.byte	0x02, 0x4a
	.zero		1
	.zero		1


	//----- nvinfo : EIATTR_EXIT_INSTR_OFFSETS
	.align		4
        /*00e8*/ 	.byte	0x04, 0x1c
        /*00ea*/ 	.short	(.L_1673 - .L_1672)


	//   ....[0]....
.L_1672:
        /*00ec*/ 	.word	0x00000070


	//   ....[1]....
        /*00f0*/ 	.word	0x00000750


	//----- nvinfo : EIATTR_CRS_STACK_SIZE
	.align		4
.L_1673:
        /*00f4*/ 	.byte	0x04, 0x1e
        /*00f6*/ 	.short	(.L_1675 - .L_1674)
.L_1674:
        /*00f8*/ 	.word	0x00000000


	//----- nvinfo : EIATTR_CBANK_PARAM_SIZE
	.align		4
.L_1675:
        /*00fc*/ 	.byte	0x03, 0x19
        /*00fe*/ 	.short	0x0040


	//----- nvinfo : EIATTR_PARAM_CBANK
	.align		4
        /*0100*/ 	.byte	0x04, 0x0a
        /*0102*/ 	.short	(.L_1677 - .L_1676)
	.align		4
.L_1676:
        /*0104*/ 	.word	index@(.nv.constant0._Z17_reluback_32_16_3PfS_S_iiiiiiiiii)
        /*0108*/ 	.short	0x0380
        /*010a*/ 	.short	0x0040


	//----- nvinfo : EIATTR_SW_WAR
	.align		4
.L_1677:
        /*010c*/ 	.byte	0x04, 0x36
        /*010e*/ 	.short	(.L_1679 - .L_1678)
.L_1678:
        /*0110*/ 	.word	0x00000008
.L_1679:


//--------------------- .nv.info._Z17_invxback_64_16_5PdS_S_iiiiiiiiiiiiiiii --------------------------
	.section	.nv.info._Z17_invxback_64_16_5PdS_S_iiiiiiiiiiiiiiii,"",@"SHT_CUDA_INFO"
	.sectionflags	@""
	.align	4


	//----- nvinfo : EIATTR_CUDA_API_VERSION
	.align		4
        /*0000*/ 	.byte	0x04, 0x37
        /*0002*/ 	.short	(.L_1681 - .L_1680)
.L_1680:
        /*0004*/ 	.word	0x00000082


	//----- nvinfo : EIATTR_KPARAM_INFO
	.align		4
.L_1681:
        /*0008*/ 	.byte	0x04, 0x17
        /*000a*/ 	.short	(.L_1683 - .L_1682)
.L_1682:
        /*000c*/ 	.word	0x00000000
        /*0010*/ 	.short	0x0012
        /*0012*/ 	.short	0x0054
        /*0014*/ 	.byte	0x00, 0xf0, 0x11, 0x00


	//----- nvinfo : EIATTR_KPARAM_INFO
	.align		4
.L_1683:
        /*0018*/ 	.byte	0x04, 0x17
        /*001a*/ 	.short	(.L_1685 - .L_1684)
.L_1684:
        /*001c*/ 	.word	0x00000000
        /*0020*/ 	.short	0x0011
        /*0022*/ 	.short	0x0050
        /*0024*/ 	.byte	0x00, 0xf0, 0x11, 0x00


	//----- nvinfo : EIATTR_KPARAM_INFO
	.align		4
.L_1685:
        /*0028*/ 	.byte	0x04, 0x17
        /*002a*/ 	.short	(.L_1687 - .L_1686)
.L_1686:
        /*002c*/ 	.word	0x00000000
        /*0030*/ 	.short	0x0010
        /*0032*/ 	.short	0x004c
        /*0034*/ 	.byte	0x00, 0xf0, 0x11, 0x00


	//----- nvinfo : EIATTR_KPARAM_INFO
	.align		4
.L_1687:
        /*0038*/ 	.byte	0x04, 0x17
        /*003a*/ 	.short	(.L_1689 - .L_1688)
.L_1688:
        /*003c*/ 	.word	0x00000000
        /*0040*/ 	.short	0x000f
        /*0042*/ 	.short	0x0048
        /*0044*/ 	.byte	0x00, 0xf0, 0x11, 0x00


	//----- nvinfo : EIATTR_KPARAM_INFO
	.align		4
.L_1689:
        /*0048*/ 	.byte	0x04, 0x17
        /*004a*/ 	.short	(.L_1691 - .L_1690)
.L_1690:
        /*004c*/ 	.word	0x00000000
        /*0050*/ 	.short	0x000e
        /*0052*/ 	.short	0x0044
        /*0054*/ 	.byte	0x00, 0xf0, 0x11, 0x00


	//----- nvinfo : EIATTR_KPARAM_INFO
	.align		4
.L_1691:
        /*0058*/ 	.byte	0x04, 0x17
        /*005a*/ 	.short	(.L_1693 - .L_1692)
.L_1692:
        /*005c*/ 	.word	0x00000000
        /*0060*/ 	.short	0x000d
        /*0062*/ 	.short	0x0040
        /*0064*/ 	.byte	0x00, 0xf0, 0x11, 0x00


	//----- nvinfo : EIATTR_KPARAM_INFO
	.align		4
.L_1693:
        /*0068*/ 	.byte	0x04, 0x17
        /*006a*/ 	.short	(.L_1695 - .L_1694)
.L_1694:
        /*006c*/ 	.word	0x00000000
        /*0070*/ 	.short	0x000c
        /*0072*/ 	.short	0x003c
        /*0074*/ 	.byte	0x00, 0xf0, 0x11, 0x00


	//----- nvinfo : EIATTR_KPARAM_INFO
	.align		4
.L_1695:
        /*0078*/ 	.byte	0x04, 0x17
        /*007a*/ 	.short	(.L_1697 - .L_1696)
.L_1696:
        /*007c*/ 	.word	0x00000000
        /*0080*/ 	.short	0x000b
        /*0082*/ 	.short	0x0038
        /*0084*/ 	.byte	0x00, 0xf0, 0x11, 0x00


	//----- nvinfo : EIATTR_KPARAM_INFO
	.align		4
.L_1697:
        /*0088*/ 	.byte	0x04, 0x17
        /*008a*/ 	.short	(.L_1699 - .L_1698)
.L_1698:
        /*008c*/ 	.word	0x00000000
        /*0090*/ 	.short	0x000a
        /*0092*/ 	.short	0x0034
        /*0094*/ 	.byte	0x00, 0xf0, 0x11, 0x00


	//----- nvinfo : EIATTR_KPARAM_INFO
	.align		4
.L_1699:
        /*0098*/ 	.byte	0x04, 0x17
        /*009a*/ 	.short	(.L_1701 - .L_1700)
.L_1700:
        /*009c*/ 	.word	0x00000000
        /*00a0*/ 	.short	0x0009
        /*00a2*/ 	.short	0x0030
        /*00a4*/ 	.byte	0x00, 0xf0, 0x11, 0x00


	//----- nvinfo : EIATTR_KPARAM_INFO
	.align		4
.L_1701:
        /*00a8*/ 	.byte	0x04, 0x17
        /*00aa*/ 	.short	(.L_1703 - .L_1702)
.L_1702:
        /*00ac*/ 	.word	0x00000000
        /*00b0*/ 	.short	0x0008
        /*00b2*/ 	.short	0x002c
        /*00b4*/ 	.byte	0x00, 0xf0, 0x11, 0x00


	//----- nvinfo : EIATTR_KPARAM_INFO
	.align		4
.L_1703:
        /*00b8*/ 	.byte	0x04, 0x17
        /*00ba*/ 	.short	(.L_1705 - .L_1704)
.L_1704:
        /*00bc*/ 	.word	0x00000000
        /*00c0*/ 	.short	0x0007
        /*00c2*/ 	.short	0x0028
        /*00c4*/ 	.byte	0x00, 0xf0, 0x11, 0x00


	//----- nvinfo : EIATTR_KPARAM_INFO
	.align		4
.L_1705:
        /*00c8*/ 	.byte	0x04, 0x17
        /*00ca*/ 	.short	(.L_1707 - .L_1706)
.L_1706:
        /*00cc*/ 	.word	0x00000000
        /*00d0*/ 	.short	0x0006
        /*00d2*/ 	.short	0x0024
        /*00d4*/ 	.byte	0x00, 0xf0, 0x11, 0x00


	//----- nvinfo : EIATTR_KPARAM_INFO
	.align		4
.L_1707:
        /*00d8*/ 	.byte	0x04, 0x17
        /*00da*/ 	.short	(.L_1709 - .L_1708)
.L_1708:
        /*00dc*/ 	.word	0x00000000
        /*00e0*/ 	.short	0x0005
        /*00e2*/ 	.short	0x0020
        /*00e4*/ 	.byte	0x00, 0xf0, 0x11, 0x00


	//----- nvinfo : EIATTR_KPARAM_INFO
	.align		4
.L_1709:
        /*00e8*/ 	.byte	0x04, 0x17
        /*00ea*/ 	.short	(.L_1711 - .L_1710)
.L_1710:
        /*00ec*/ 	.word	0x00000000
        /*00f0*/ 	.short	0x0004
        /*00f2*/ 	.short	0x001c
        /*00f4*/ 	.byte	0x00, 0xf0, 0x11, 0x00


	//----- nvinfo : EIATTR_KPARAM_INFO
	.align		4
.L_1711:
        /*00f8*/ 	.byte	0x04, 0x17
        /*00fa*/ 	.short	(.L_1713 - .L_1712)
.L_1712:
        /*00fc*/ 	.word	0x00000000
        /*0100*/ 	.short	0x0003
        /*0102*/ 	.short	0x0018
        /*0104*/ 	.byte	0x00, 0xf0, 0x11, 0x00


	//----- nvinfo : EIATTR_KPARAM_INFO
	.align		4
.L_1713:
        /*0108*/ 	.byte	0x04, 0x17
        /*010a*/ 	.short	(.L_1715 - .L_1714)
.L_1714:
        /*010c*/ 	.word	0x00000000
        /*0110*/ 	.short	0x0002
        /*0112*/ 	.short	0x0010
        /*0114*/ 	.byte	0x00, 0xf5, 0x21, 0x00


	//----- nvinfo : EIATTR_KPARAM_INFO
	.align		4
.L_1715:
        /*0118*/ 	.byte	0x04, 0x17
        /*011a*/ 	.short	(.L_1717 - .L_1716)
.L_1716:
        /*011c*/ 	.word	0x00000000
        /*0120*/ 	.short	0x0001
        /*0122*/ 	.short	0x0008
        /*0124*/ 	.byte	0x00, 0xf5, 0x21, 0x00


	//----- nvinfo : EIATTR_KPARAM_INFO
	.align		4
.L_1717:
        /*0128*/ 	.byte	0x04, 0x17
        /*012a*/ 	.short	(.L_1719 - .L_1718)
.L_1718:
        /*012c*/ 	.word	0x00000000
        /*0130*/ 	.short	0x0000
        /*0132*/ 	.short	0x0000
        /*0134*/ 	.byte	0x00, 0xf5, 0x21, 0x00


	//----- nvinfo : EIATTR_SPARSE_MMA_MASK
	.align		4
.L_1719:
        /*0138*/ 	.byte	0x03, 0x50
        /*013a*/ 	.short	0x0000


	//----- nvinfo : EIATTR_MAXREG_COUNT
	.align		4
        /*013c*/ 	.byte	0x03, 0x1b
        /*013e*/ 	.short	0x00ff


	//----- nvinfo : EIATTR_MERCURY_ISA_VERSION
	.align		4
        /*0140*/ 	.byte	0x03, 0x5f
        /*0142*/ 	.short	0x0101


	//----- nvinfo : EIATTR_VRC_CTA_INIT_COUNT
	.align		4
        /*0144*/ 	.byte	0x02, 0x4a
	.zero		1
	.zero		1


	//----- nvinfo : EIATTR_EXIT_INSTR_OFFSETS
	.align		4
        /*0148*/ 	.byte	0x04, 0x1c
        /*014a*/ 	.short	(.L_1721 - .L_1720)


	//   ....[0]....
.L_1720:
        /*014c*/ 	.word	0x00000070


	//   ....[1]....
        /*0150*/ 	.word	0x00000b10


	//----- nvinfo : EIATTR_CRS_STACK_SIZE
	.align		4
.L_1721:
        /*0154*/ 	.byte	0x04, 0x1e
        /*0156*/ 	.short	(.L_1723 - .L_1722)
.L_1722:
        /*0158*/ 	.word	0x00000000


	//----- nvinfo : EIATTR_CBANK_PARAM_SIZE
	.align		4
.L_1723:
        /*015c*/ 	.byte	0x03, 0x19
        /*015e*/ 	.short	0x0058


	//----- nvinfo : EIATTR_PARAM_CBANK
	.align		4
        /*0160*/ 	.byte	0x04, 0x0a
        /*0162*/ 	.short	(.L_1725 - .L_1724)
	.align		4
.L_1724:
        /*0164*/ 	.word	index@(.nv.constant0._Z17_invxback_64_16_5PdS_S_iiiiiiiiiiiiiiii)
        /*0168*/ 	.short	0x0380
        /*016a*/ 	.short	0x0058


	//----- nvinfo : EIATTR_SW_WAR
	.align		4
.L_1725:
        /*016c*/ 	.byte	0x04, 0x36
        /*016e*/ 	.short	(.L_1727 - .L_1726)
.L_1726:
        /*0170*/ 	.word	0x00000008
.L_1727:


//--------------------- .nv.info._Z17_invxback_32_16_5PfS_S_iiiiiiiiiiiiiiii --------------------------
	.section	.nv.info._Z17_invxback_32_16_5PfS_S_iiiiiiiiiiiiiiii,"",@"SHT_CUDA_INFO"
	.sectionflags	@""
	.align	4


	//----- nvinfo : EIATTR_CUDA_API_VERSION
	.align		4
        /*0000*/ 	.byte	0x04, 0x37
        /*0002*/ 	.short	(.L_1729 - .L_1728)
.L_1728:
        /*0004*/ 	.word	0x00000082


	//----- nvinfo : EIATTR_KPARAM_INFO
	.align		4
.L_1729:
        /*0008*/ 	.byte	0x04, 0x17
        /*000a*/ 	.short	(.L_1731 - .L_1730)
.L_1730:
        /*000c*/ 	.word	0x00000000
        /*0010*/ 	.short	0x0012
        /*0012*/ 	.short	0x0054
        /*0014*/ 	.byte	0x00, 0xf0, 0x11, 0x00


	//----- nvinfo : EIATTR_KPARAM_INFO
	.align		4
.L_1731:
        /*0018*/ 	.byte	0x04, 0x17
        /*001a*/ 	.short	(.L_1733 - .L_1732)
.L_1732:
        /*001c*/ 	.word	0x00000000
        /*0020*/ 	.short	0x0011
        /*0022*/ 	.short	0x0050
        /*0024*/ 	.byte	0x00, 0xf0, 0x11, 0x00


	//----- nvinfo : EIATTR_KPARAM_INFO
	.align		4
.L_1733:
        /*0028*/ 	.byte	0x04, 0x17
        /*002a*/ 	.short	(.L_1735 - .L_1734)
.L_1734:
        /*002c*/ 	.word	0x00000000
        /*0030*/ 	.short	0x0010
        /*0032*/ 	.short	0x004c
        /*0034*/ 	.byte	0x00, 0xf0, 0x11, 0x00


	//----- nvinfo : EIATTR_KPARAM_INFO
	.align		4
.L_1735:
        /*0038*/ 	.byte	0x04, 0x17
        /*003a*/ 	.short	(.L_1737 - .L_1736)
.L_1736:
        /*003c*/ 	.word	0x00000000
        /*0040*/ 	.short	0x000f
        /*0042*/ 	.short	0x0048
        /*0044*/ 	.byte	0x00, 0xf0, 0x11, 0x00


	//----- nvinfo : EIATTR_KPARAM_INFO
	.align		4
.L_1737:
        /*0048*/ 	.byte	0x04, 0x17
        /*004a*/ 	.short	(.L_1739 - .L_1738)
.L_1738:
        /*004c*/ 	.word	0x00000000
        /*0050*/ 	.short	0x000e
        /*0052*/ 	.short	0x0044
        /*0054*/ 	.byte	0x00, 0xf0, 0x11, 0x00


	//----- nvinfo : EIATTR_KPARAM_INFO
	.align		4
.L_1739:
        /*0058*/ 	.byte	0x04, 0x17
        /*005a*/ 	.short	(.L_1741 - .L_1740)
.L_1740:
        /*005c*/ 	.word	0x00000000
        /*0060*/ 	.short	0x000d
        /*0062*/ 	.short	0x0040
        /*0064*/ 	.byte	0x00, 0xf0, 0x11, 0x00


	//----- nvinfo : EIATTR_KPARAM_INFO
	.align		4
.L_1741:
        /*0068*/ 	.byte	0x04, 0x17
        /*006a*/ 	.short	(.L_1743 - .L_1742)
.L_1742:
        /*006c*/ 	.word	0x00000000
        /*0070*/ 	.short	0x000c
        /*0072*/ 	.short	0x003c
        /*0074*/ 	.byte	0x00, 0xf0, 0x11, 0x00


	//----- nvinfo : EIATTR_KPARAM_INFO
	.align		4
.L_1743:
        /*0078*/ 	.byte	0x04, 0x17
        /*007a*/ 	.short	(.L_1745 - .L_1744)
.L_1744:
        /*007c*/ 	.word	0x00000000
        /*0080*/ 	.short	0x000b
        /*0082*/ 	.short	0x0038
        /*0084*/ 	.byte	0x00, 0xf0, 0x11, 0x00


	//----- nvinfo : EIATTR_KPARAM_INFO
	.align		4
.L_1745:
        /*0088*/ 	.byte	0x04, 0x17
        /*008a*/ 	.short	(.L_1747 - .L_1746)
.L_1746:
        /*008c*/ 	.word	0x00000000
        /*0090*/ 	.short	0x000a
        /*0092*/ 	.short	0x0034
        /*0094*/ 	.byte	0x00, 0xf0, 0x11, 0x00


	//----- nvinfo : EIATTR_KPARAM_INFO
	.align		4
.L_1747:
        /*0098*/ 	.byte	0x04, 0x17
        /*009a*/ 	.short	(.L_1749 - .L_1748)
.L_1748:
        /*009c*/ 	.word	0x00000000
        /*00a0*/ 	.short	0x0009
        /*00a2*/ 	.short	0x0030
        /*00a4*/ 	.byte	0x00, 0xf0, 0x11, 0x00


	//----- nvinfo : EIATTR_KPARAM_INFO
	.align		4
.L_1749:
        /*00a8*/ 	.byte	0x04, 0x17
        /*00aa*/ 	.short	(.L_1751 - .L_1750)
.L_1750:
        /*00ac*/ 	.word	0x00000000
        /*00b0*/ 	.short	0x0008
        /*00b2*/ 	.short	0x002c
        /*00b4*/ 	.byte	0x00, 0xf0, 0x11, 0x00


	//----- nvinfo : EIATTR_KPARAM_INFO
	.align		4
.L_1751:
        /*00b8*/ 	.byte	0x04, 0x17
        /*00ba*/ 	.short	(.L_1753 - .L_1752)
.L_1752:
        /*00bc*/ 	.word	0x00000000
        /*00c0*/ 	.short	0x0007
        /*00c2*/ 	.short	0x0028
        /*00c4*/ 	.byte	0x00, 0xf0, 0x11, 0x00


	//----- nvinfo : EIATTR_KPARAM_INFO
	.align		4
.L_1753:
        /*00c8*/ 	.byte	0x04, 0x17
        /*00ca*/ 	.short	(.L_1755 - .L_1754)
.L_1754:
        /*00cc*/ 	.word	0x00000000
        /*00d0*/ 	.short	0x0006
        /*00d2*/ 	.short	0x0024
        /*00d4*/ 	.byte	0x00, 0xf0, 0x11, 0x00


	//----- nvinfo : EIATTR_KPARAM_INFO
	.align		4
.L_1755:
        /*00d8*/ 	.byte	0x04, 0x17
        /*00da*/ 	.short	(.L_1757 - .L_1756)
.L_1756:
        /*00dc*/ 	.word	0x00000000
        /*00e0*/ 	.short	0x0005
        /*00e2*/ 	.short	0x0020
        /*00e4*/ 	.byte	0x00, 0xf0, 0x11, 0x00


	//----- nvinfo : EIATTR_KPARAM_INFO
	.align		4
.L_1757:
        /*00e8*/ 	.byte	0x04, 0x17
        /*00ea*/ 	.short	(.L_1759 - .L_1758)
.L_1758:
        /*00ec*/ 	.word	0x00000000
        /*00f0*/ 	.short	0x0004
        /*00f2*/ 	.short	0x001c
        /*00f4*/ 	.byte	0x00, 0xf0, 0x11, 0x00


	//----- nvinfo : EIATTR_KPARAM_INFO
	.align		4
.L_1759:
        /*00f8*/ 	.byte	0x04, 0x17
        /*00fa*/ 	.short	(.L_1761 - .L_1760)
.L_1760:
        /*00fc*/ 	.word	0x00000000
        /*0100*/ 	.short	0x0003
        /*0102*/ 	.short	0x0018
        /*0104*/ 	.byte	0x00, 0xf0, 0x11, 0x00


	//----- nvinfo : EIATTR_KPARAM_INFO
	.align		4
.L_1761:
        /*0108*/ 	.byte	0x04, 0x17
        /*010a*/ 	.short	(.L_1763 - .L_1762)
.L_1762:
        /*010c*/ 	.word	0x00000000
        /*0110*/ 	.short	0x0002
        /*0112*/ 	.short	0x0010
        /*0114*/ 	.byte	0x00, 0xf5, 0x21, 0x00


	//----- nvinfo : EIATTR_KPARAM_INFO
	.align		4
.L_1763:
        /*0118*/ 	.byte	0x04, 0x17
        /*011a*/ 	.short	(.L_1765 - .L_1764)
.L_1764:
        /*011c*/ 	.word	0x00000000
        /*0120*/ 	.short	0x0001
        /*0122*/ 	.short	0x0008
        /*0124*/ 	.byte	0x00, 0xf5, 0x21, 0x00


	//----- nvinfo : EIATTR_KPARAM_INFO
	.align		4
.L_1765:
        /*0128*/ 	.byte	0x04, 0x17
        /*012a*/ 	.short	(.L_1767 - .L_1766)
.L_1766:
        /*012c*/ 	.word	0x00000000
        /*0130*/ 	.short	0x0000
        /*0132*/ 	.short	0x0000
        /*0134*/ 	.byte	0x00, 0xf5, 0x21, 0x00


	//----- nvinfo : EIATTR_SPARSE_MMA_MASK
	.align		4
.L_1767:
        /*0138*/ 	.byte	0x03, 0x50
        /*013a*/ 	.short	0x0000


	//----- nvinfo : EIATTR_MAXREG_COUNT
	.align		4
        /*013c*/ 	.byte	0x03, 0x1b
        /*013e*/ 	.short	0x00ff


	//----- nvinfo : EIATTR_MERCURY_ISA_VERSION
	.align		4
        /*0140*/ 	.byte	0x03, 0x5f
        /*0142*/ 	.short	0x0101


	//----- nvinfo : EIATTR_VRC_CTA_INIT_COUNT
	.align		4
        /*0144*/ 	.byte	0x02, 0x4a
	.zero		1
	.zero		1


	//----- nvinfo : EIATTR_EXIT_INSTR_OFFSETS
	.align		4
        /*0148*/ 	.byte	0x04, 0x1c
        /*014a*/ 	.short	(.L_1769 - .L_1768)


	//   ....[0]....
.L_1768:
        /*014c*/ 	.word	0x00000070


	//   ....[1]....
        /*0150*/ 	.word	0x00000b00


	//----- nvinfo : EIATTR_CRS_STACK_SIZE
	.align		4
.L_1769:
        /*0154*/ 	.byte	0x04, 0x1e
        /*0156*/ 	.short	(.L_1771 - .L_1770)
.L_1770:
        /*0158*/ 	.word	0x00000000


	//----- nvinfo : EIATTR_CBANK_PARAM_SIZE
	.align		4
.L_1771:
        /*015c*/ 	.byte	0x03, 0x19
        /*015e*/ 	.short	0x0058


	//----- nvinfo : EIATTR_PARAM_CBANK
	.align		4
        /*0160*/ 	.byte	0x04, 0x0a
        /*0162*/ 	.short	(.L_1773 - .L_1772)
	.align		4
.L_1772:
        /*0164*/ 	.word	index@(.nv.constant0._Z17_invxback_32_16_5PfS_S_iiiiiiiiiiiiiiii)
        /*0168*/ 	.short	0x0380
        /*016a*/ 	.short	0x0058


	//----- nvinfo : EIATTR_SW_WAR
	.align		4
.L_1773:
        /*016c*/ 	.byte	0x04, 0x36
        /*016e*/ 	.short	(.L_1775 - .L_1774)
.L_1774:
        /*0170*/ 	.word	0x00000008
.L_1775:


//--------------------- .nv.info._Z17_invxback_64_16_4PdS_S_iiiiiiiiiiiii --------------------------
	.section	.nv.info._Z17_invxback_64_16_4PdS_S_iiiiiiiiiiiii,"",@"SHT_CUDA_INFO"
	.sectionflags	@""
	.align	4


	//----- nvinfo : EIATTR_CUDA_API_VERSION
	.align		4
        /*0000*/ 	.byte	0x04, 0x37
        /*0002*/ 	.short	(.L_1777 - .L_1776)
.L_1776:
        /*0004*/ 	.word	0x00000082


	//----- nvinfo : EIATTR_KPARAM_INFO
	.align		4
.L_1777:
        /*0008*/ 	.byte	0x04, 0x17
        /*000a*/ 	.short	(.L_1779 - .L_1778)
.L_1778:
        /*000c*/ 	.word	0x00000000
        /*0010*/ 	.short	0x000f
        /*0012*/ 	.short	0x0048
        /*0014*/ 	.byte	0x00, 0xf0, 0x11, 0x00


	//----- nvinfo : EIATTR_KPARAM_INFO
	.align		4
.L_1779:
        /*0018*/ 	.byte	0x04, 0x17
        /*001a*/ 	.short	(.L_1781 - .L_1780)
.L_1780:
        /*001c*/ 	.word	0x00000000
        /*0020*/ 	.short	0x000e
        /*0022*/ 	.short	0x0044
        /*0024*/ 	.byte	0x00, 0xf0, 0x11, 0x00


	//----- nvinfo : EIATTR_KPARAM_INFO
	.align		4
.L_1781:
        /*0028*/ 	.byte	0x04, 0x17
        /*002a*/ 	.short	(.L_1783 - .L_1782)
.L_1782:
        /*002c*/ 	.word	0x00000000
        /*0030*/ 	.short	0x000d
        /*0032*/ 	.short	0x0040
        /*0034*/ 	.byte	0x00, 0xf0, 0x11, 0x00


	//----- nvinfo : EIATTR_KPARAM_INFO
	.align		4
.L_1783:
        /*0038*/ 	.byte	0x04, 0x17
        /*003a*/ 	.short	(.L_1785 - .L_1784)
.L_1784:
        /*003c*/ 	.word	0x00000000
        /*0040*/ 	.short	0x000c
        /*0042*/ 	.short	0x003c
        /*0044*/ 	.byte	0x00, 0xf0, 0x11, 0x00


	//----- nvinfo : EIATTR_KPARAM_INFO
	.align		4
.L_1785:
        /*0048*/ 	.byte	0x04, 0x17
        /*004a*/ 	.short	(.L_1787 - .L_1786)
.L_1786:
        /*004c*/ 	.word	0x00000000
        /*0050*/ 	.short	0x000b
        /*0052*/ 	.short	0x0038
        /*0054*/ 	.byte	0x00, 0xf0, 0x11, 0x00


	//----- nvinfo : EIATTR_KPARAM_INFO
	.align		4
.L_1787:
        /*0058*/ 	.byte	0x04, 0x17
        /*005a*/ 	.short	(.L_1789 - .L_1788)
.L_1788:
        /*005c*/ 	.word	0x00000000
        /*0060*/ 	.short	0x000a
        /*0062*/ 	.short	0x0034
        /*0064*/ 	.byte	0x00, 0xf0, 0x11, 0x00


	//----- nvinfo : EIATTR_KPARAM_INFO
	.align		4
.L_1789:
        /*0068*/ 	.byte	0x04, 0x17
        /*006a*/ 	.short	(.L_1791 - .L_1790)
.L_1790:
        /*006c*/ 	.word	0x00000000
        /*0070*/ 	.short	0x0009
        /*0072*/ 	.short	0x0030
        /*0074*/ 	.byte	0x00, 0xf0, 0x11, 0x00


	//----- nvinfo : EIATTR_KPARAM_INFO
	.align		4
.L_1791:
        /*0078*/ 	.byte	0x04, 0x17
        /*007a*/ 	.short	(.L_1793 - .L_1792)
.L_1792:
        /*007c*/ 	.word	0x00000000
        /*0080*/ 	.short	0x0008
        /*0082*/ 	.short	0x002c
        /*0084*/ 	.byte	0x00, 0xf0, 0x11, 0x00


	//----- nvinfo : EIATTR_KPARAM_INFO
	.align		4
.L_1793:
        /*0088*/ 	.byte	0x04, 0x17
        /*008a*/ 	.short	(.L_1795 - .L_1794)
.L_1794:
        /*008c*/ 	.word	0x00000000
        /*0090*/ 	.short	0x0007
        /*0092*/ 	.short	0x0028
        /*0094*/ 	.byte	0x00, 0xf0, 0x11, 0x00


	//----- nvinfo : EIATTR_KPARAM_INFO
	.align		4
.L_1795:
        /*0098*/ 	.byte	0x04, 0x17
        /*009a*/ 	.short	(.L_1797 - .L_1796)
.L_1796:
        /*009c*/ 	.word	0x00000000
        /*00a0*/ 	.short	0x0006
        /*00a2*/ 	.short	0x0024
        /*00a4*/ 	.byte	0x00, 0xf0, 0x11, 0x00


	//----- nvinfo : EIATTR_KPARAM_INFO
	.align		4
.L_1797:
        /*00a8*/ 	.byte	0x04, 0x17
        /*00aa*/ 	.short	(.L_1799 - .L_1798)
.L_1798:
        /*00ac*/ 	.word	0x00000000
        /*00b0*/ 	.short	0x0005
        /*00b2*/ 	.short	0x0020
        /*00b4*/ 	.byte	0x00, 0xf0, 0x11, 0x00


	//----- nvinfo : EIATTR_KPARAM_INFO
	.align		4
.L_1799:
        /*00b8*/ 	.byte	0x04, 0x17
        /*00ba*/ 	.short	(.L_1801 - .L_1800)
.L_1800:
        /*00bc*/ 	.word	0x00000000
        /*00c0*/ 	.short	0x0004
        /*00c2*/ 	.short	0x001c
        /*00c4*/ 	.byte	0x00, 0xf0, 0x11, 0x00


	//----- nvinfo : EIATTR_KPARAM_INFO
	.align		4
.L_1801:
        /*00c8*/ 	.byte	0x04, 0x17
        /*00ca*/ 	.short	(.L_1803 - .L_1802)
.L_1802:
        /*00cc*/ 	.word	0x00000000
        /*00d0*/ 	.short	0x0003
        /*00d2*/ 	.short	0x0018
        /*00d4*/ 	.byte	0x00, 0xf0, 0x11, 0x00


	//----- nvinfo : EIATTR_KPARAM_INFO
	.align		4
.L_1803:
        /*00d8*/ 	.byte	0x04, 0x17
        /*00da*/ 	.short	(.L_1805 - .L_1804)
.L_1804:
        /*00dc*/ 	.word	0x00000000
        /*00e0*/ 	.short	0x0002
        /*00e2*/ 	.short	0x0010
        /*00e4*/ 	.byte	0x00, 0xf5, 0x21, 0x00


	//----- nvinfo : EIATTR_KPARAM_INFO
	.align		4
.L_1805:
        /*00e8*/ 	.byte	0x04, 0x17
        /*00ea*/ 	.short	(.L_1807 - .L_1806)
.L_1806:
        /*00ec*/ 	.word	0x00000000
        /*00f0*/ 	.short	0x0001
        /*00f2*/ 	.short	0x0008
        /*00f4*/ 	.byte	0x00, 0xf5, 0x21, 0x00


	//----- nvinfo : EIATTR_KPARAM_INFO
	.align		4
.L_1807:
        /*00f8*/ 	.byte	0x04, 0x17
        /*00fa*/ 	.short	(.L_1809 - .L_1808)
.L_1808:
        /*00fc*/ 	.word	0x00000000
        /*0100*/ 	.short	0x0000
        /*0102*/ 	.short	0x0000
        /*0104*/ 	.byte	0x00, 0xf5, 0x21, 0x00


	//----- nvinfo : EIATTR_SPARSE_MMA_MASK
	.align		4
.L_1809:
        /*0108*/ 	.byte	0x03, 0x50
        /*010a*/ 	.short	0x0000


	//----- nvinfo : EIATTR_MAXREG_COUNT
	.align		4
        /*010c*/ 	.byte	0x03, 0x1b
        /*010e*/ 	.short	0x00ff


	//----- nvinfo : EIATTR_MERCURY_ISA_VERSION
	.align		4
        /*0110*/ 	.byte	0x03, 0x5f
        /*0112*/ 	.short	0x0101


	//----- nvinfo : EIATTR_VRC_CTA_INIT_COUNT
	.align		4
        /*0114*/ 	.byte	0x02, 0x4a
	.zero		1
	.zero		1


	//----- nvinfo : EIATTR_EXIT_INSTR_OFFSETS
	.align		4
        /*0118*/ 	.byte	0x04, 0x1c
        /*011a*/ 	.short	(.L_1811 - .L_1810)


	//   ....[0]....
.L_1810:
        /*011c*/ 	.word	0x00000070


	//   ....[1]....
        /*0120*/ 	.word	0x00000920


	//----- nvinfo : EIATTR_CRS_STACK_SIZE
	.align		4
.L_1811:
        /*0124*/ 	.byte	0x04, 0x1e
        /*0126*/ 	.short	(.L_1813 - .L_1812)
.L_1812:
        /*0128*/ 	.word	0x00000000


	//----- nvinfo : EIATTR_CBANK_PARAM_SIZE
	.align		4
.L_1813:
        /*012c*/ 	.byte	0x03, 0x19
        /*012e*/ 	.short	0x004c


	//----- nvinfo : EIATTR_PARAM_CBANK
	.align		4
        /*0130*/ 	.byte	0x04, 0x0a
        /*0132*/ 	.short	(.L_1815 - .L_1814)
	.align		4
.L_1814:
        /*0134*/ 	.word	index@(.nv.constant0._Z17_invxback_64_16_4PdS_S_iiiiiiiiiiiii)
        /*0138*/ 	.short	0x0380
        /*013a*/ 	.short	0x004c


	//----- nvinfo : EIATTR_SW_WAR
	.align		4
.L_1815:
        /*013c*/ 	.byte	0x04, 0x36
        /*013e*/ 	.short	(.L_1817 - .L_1816)
.L_1816:
        /*0140*/ 	.word	0x00000008
.L_1817:


//--------------------- .nv.info._Z17_invxback_32_16_4PfS_S_iiiiiiiiiiiii --------------------------
	.section	.nv.info._Z17_invxback_32_16_4PfS_S_iiiiiiiiiiiii,"",@"SHT_CUDA_INFO"
	.sectionflags	@""
	.align	4


	//----- nvinfo : EIATTR_CUDA_API_VERSION
	.align		4
        /*0000*/ 	.byte	0x04, 0x37
        /*0002*/ 	.short	(.L_1819 - .L_1818)
.L_1818:
        /*0004*/ 	.word	0x00000082


	//----- nvinfo : EIATTR_KPARAM_INFO
	.align		4
.L_1819:
        /*0008*/ 	.byte	0x04, 0x17
        /*000a*/ 	.short	(.L_1821 - .L_1820)
.L_1820:
        /*000c*/ 	.word	0x00000000
        /*0010*/ 	.short	0x000f
        /*0012*/ 	.short	0x0048
        /*0014*/ 	.byte	0x00, 0xf0, 0x11, 0x00


	//----- nvinfo : EIATTR_KPARAM_INFO
	.align		4
.L_1821:
        /*0018*/ 	.byte	0x04, 0x17
        /*001a*/ 	.short	(.L_1823 - .L_1822)
.L_1822:
        /*001c*/ 	.word	0x00000000
        /*0020*/ 	.short	0x000e
        /*0022*/ 	.short	0x0044
        /*0024*/ 	.byte	0x00, 0xf0, 0x11, 0x00


	//----- nvinfo : EIATTR_KPARAM_INFO
	.align		4
.L_1823:
        /*0028*/ 	.byte	0x04, 0x17
        /*002a*/ 	.short	(.L_1825 - .L_1824)
.L_1824:
        /*002c*/ 	.word	0x00000000
        /*0030*/ 	.short	0x000d
        /*0032*/ 	.short	0x0040
        /*0034*/ 	.byte	0x00, 0xf0, 0x11, 0x00


	//----- nvinfo : EIATTR_KPARAM_INFO
	.align		4
.L_1825:
        /*0038*/ 	.byte	0x04, 0x17
        /*003a*/ 	.short	(.L_1827 - .L_1826)
.L_1826:
        /*003c*/ 	.word	0x00000000
        /*0040*/ 	.short	0x000c
        /*0042*/ 	.short	0x003c
        /*0044*/ 	.byte	0x00, 0xf0, 0x11, 0x00


	//----- nvinfo : EIATTR_KPARAM_INFO
	.align		4
.L_1827:
        /*0048*/ 	.byte	0x04, 0x17
        /*004a*/ 	.short	(.L_1829 - .L_1828)
.L_1828:
        /*004c*/ 	.word	0x00000000
        /*0050*/ 	.short	0x000b
        /*0052*/ 	.short	0x0038
        /*0054*/ 	.byte	0x00, 0xf0, 0x11, 0x00


	//----- nvinfo : EIATTR_KPARAM_INFO
	.align		4
.L_1829:
        /*0058*/ 	.byte	0x04, 0x17
        /*005a*/ 	.short	(.L_1831 - .L_1830)
.L_1830:
        /*005c*/ 	.word	0x00000000
        /*0060*/ 	.short	0x000a
        /*0062*/ 	.short	0x0034
        /*0064*/ 	.byte	0x00, 0xf0, 0x11, 0x00


	//----- nvinfo : EIATTR_KPARAM_INFO
	.align		4
.L_1831:
        /*0068*/ 	.byte	0x04, 0x17
        /*006a*/ 	.short	(.L_1833 - .L_1832)
.L_1832:
        /*006c*/ 	.word	0x00000000
        /*0070*/ 	.short	0x0009
        /*0072*/ 	.short	0x0030
        /*0074*/ 	.byte	0x00, 0xf0, 0x11, 0x00


	//----- nvinfo : EIATTR_KPARAM_INFO
	.align		4
.L_1833:
        /*0078*/ 	.byte	0x04, 0x17
        /*007a*/ 	.short	(.L_1835 - .L_1834)
.L_1834:
        /*007c*/ 	.word	0x00000000
        /*0080*/ 	.short	0x0008
        /*0082*/ 	.short	0x002c
        /*0084*/ 	.byte	0x00, 0xf0, 0x11, 0x00


	//----- nvinfo : EIATTR_KPARAM_INFO
	.align		4
.L_1835:
        /*0088*/ 	.byte	0x04, 0x17
        /*008a*/ 	.short	(.L_1837 - .L_1836)
.L_1836:
        /*008c*/ 	.word	0x00000000
        /*0090*/ 	.short	0x0007
        /*0092*/ 	.short	0x0028
        /*0094*/ 	.byte	0x00, 0xf0, 0x11, 0x00


	//----- nvinfo : EIATTR_KPARAM_INFO
	.align		4
.L_1837:
        /*0098*/ 	.byte	0x04, 0x17
        /*009a*/ 	.short	(.L_1839 - .L_1838)
.L_1838:
        /*009c*/ 	.word	0x00000000
        /*00a0*/ 	.short	0x0006
        /*00a2*/ 	.short	0x0024
        /*00a4*/ 	.byte	0x00, 0xf0, 0x11, 0x00


	//----- nvinfo : EIATTR_KPARAM_INFO
	.align		4
.L_1839:
        /*00a8*/ 	.byte	0x04, 0x17
        /*00aa*/ 	.short	(.L_1841 - .L_1840)
.L_1840:
        /*00ac*/ 	.word	0x00000000
        /*00b0*/ 	.short	0x0005
        /*00b2*/ 	.short	0x0020
        /*00b4*/ 	.byte	0x00, 0xf0, 0x11, 0x00


	//----- nvinfo : EIATTR_KPARAM_INFO
	.align		4
.L_1841:
        /*00b8*/ 	.byte	0x04, 0x17
        /*00ba*/ 	.short	(.L_1843 - .L_1842)
.L_1842:
        /*00bc*/ 	.word	0x00000000
        /*00c0*/ 	.short	0x0004
        /*00c2*/ 	.short	0x001c
        /*00c4*/ 	.byte	0x00, 0xf0, 0x11, 0x00


	//----- nvinfo : EIATTR_KPARAM_INFO
	.align		4
.L_1843:
        /*00c8*/ 	.byte	0x04, 0x17
        /*00ca*/ 	.short	(.L_1845 - .L_1844)
.L_1844:
        /*00cc*/ 	.word	0x00000000
        /*00d0*/ 	.short	0x0003
        /*00d2*/ 	.short	0x0018
        /*00d4*/ 	.byte	0x00, 0xf0, 0x11, 0x00


	//----- nvinfo : EIATTR_KPARAM_INFO
	.align		4
.L_1845:
        /*00d8*/ 	.byte	0x04, 0x17
        /*00da*/ 	.short	(.L_1847 - .L_1846)
.L_1846:
        /*00dc*/ 	.word	0x00000000
        /*00e0*/ 	.short	0x0002
        /*00e2*/ 	.short	0x0010
        /*00e4*/ 	.byte	0x00, 0xf5, 0x21, 0x00


	//----- nvinfo : EIATTR_KPARAM_INFO
	.align		4
.L_1847:
        /*00e8*/ 	.byte	0x04, 0x17
        /*00ea*/ 	.short	(.L_1849 - .L_1848)
.L_1848:
        /*00ec*/ 	.word	0x00000000
        /*00f0*/ 	.short	0x0001
        /*00f2*/ 	.short	0x0008
        /*00f4*/ 	.byte	0x00, 0xf5, 0x21, 0x00


	//----- nvinfo : EIATTR_KPARAM_INFO
	.align		4
.L_1849:
        /*00f8*/ 	.byte	0x04, 0x17
        /*00fa*/ 	.short	(.L_1851 - .L_1850)
.L_1850:
        /*00fc*/ 	.word	0x00000000
        /*0100*/ 	.short	0x0000
        /*0102*/ 	.short	0x0000
        /*0104*/ 	.byte	0x00, 0xf5, 0x21, 0x00


	//----- nvinfo : EIATTR_SPARSE_MMA_MASK
	.align		4
.L_1851:
        /*0108*/ 	.byte	0x03, 0x50
        /*010a*/ 	.short	0x0000


	//----- nvinfo : EIATTR_MAXREG_COUNT
	.align		4
        /*010c*/ 	.byte	0x03, 0x1b
        /*010e*/ 	.short	0x00ff


	//----- nvinfo : EIATTR_MERCURY_ISA_VERSION
	.align		4
        /*0110*/ 	.byte	0x03, 0x5f
        /*0112*/ 	.short	0x0101


	//----- nvinfo : EIATTR_VRC_CTA_INIT_COUNT
	.align		4
        /*0114*/ 	.byte	0x02, 0x4a
	.zero		1
	.zero		1


	//----- nvinfo : EIATTR_EXIT_INSTR_OFFSETS
	.align		4
        /*0118*/ 	.byte	0x04, 0x1c
        /*011a*/ 	.short	(.L_1853 - .L_1852)


	//   ....[0]....
.L_1852:
        /*011c*/ 	.word	0x00000070


	//   ....[1]....
        /*0120*/ 	.word	0x00000920


	//----- nvinfo : EIATTR_CRS_STACK_SIZE
	.align		4
.L_1853:
        /*0124*/ 	.byte	0x04, 0x1e
        /*0126*/ 	.short	(.L_1855 - .L_1854)
.L_1854:
        /*0128*/ 	.word	0x00000000


	//----- nvinfo : EIATTR_CBANK_PARAM_SIZE
	.align		4
.L_1855:
        /*012c*/ 	.byte	0x03, 0x19
        /*012e*/ 	.short	0x004c


	//----- nvinfo : EIATTR_PARAM_CBANK
	.align		4
        /*0130*/ 	.byte	0x04, 0x0a
        /*0132*/ 	.short	(.L_1857 - .L_1856)
	.align		4
.L_1856:
        /*0134*/ 	.word	index@(.nv.constant0._Z17_invxback_32_16_4PfS_S_iiiiiiiiiiiii)
        /*0138*/ 	.short	0x0380
        /*013a*/ 	.short	0x004c


	//----- nvinfo : EIATTR_SW_WAR
	.align		4
.L_1857:
        /*013c*/ 	.byte	0x04, 0x36
        /*013e*/ 	.short	(.L_1859 - .L_1858)
.L_1858:
        /*0140*/ 	.word	0x00000008
.L_1859:


//--------------------- .nv.info._Z17_invxback_64_16_3PdS_S_iiiiiiiiii --------------------------
	.section	.nv.info._Z17_invxback_64_16_3PdS_S_iiiiiiiiii,"",@"SHT_CUDA_INFO"
	.sectionflags	@""
	.align	4


	//----- nvinfo : EIATTR_CUDA_API_VERSION
	.align		4
        /*0000*/ 	.byte	0x04, 0x37
        /*0002*/ 	.short	(.L_1861 - .L_1860)
.L_1860:
        /*0004*/ 	.word	0x00000082


	//----- nvinfo : EIATTR_KPARAM_INFO
	.align		4
.L_1861:
        /*0008*/ 	.byte	0x04, 0x17
        /*000a*/ 	.short	(.L_1863 - .L_1862)
.L_1862:
        /*000c*/ 	.word	0x00000000
        /*0010*/ 	.short	0x000c
        /*0012*/ 	.short	0x003c
        /*0014*/ 	.byte	0x00, 0xf0, 0x11, 0x00


	//----- nvinfo : EIATTR_KPARAM_INFO
	.align		4
.L_1863:
        /*0018*/ 	.byte	0x04, 0x17
        /*001a*/ 	.short	(.L_1865 - .L_1864)
.L_1864:
        /*001c*/ 	.word	0x00000000
        /*0020*/ 	.short	0x000b
        /*0022*/ 	.short	0x0038
        /*0024*/ 	.byte	0x00, 0xf0, 0x11, 0x00


	//----- nvinfo : EIATTR_KPARAM_INFO
	.align		4
.L_1865:
        /*0028*/ 	.byte	0x04, 0x17
        /*002a*/ 	.short	(.L_1867 - .L_1866)
.L_1866:
        /*002c*/ 	.word	0x00000000
        /*0030*/ 	.short	0x000a
        /*0032*/ 	.short	0x0034
        /*0034*/ 	.byte	0x00, 0xf0, 0x11, 0x00


	//----- nvinfo : EIATTR_KPARAM_INFO
	.align		4
.L_1867:
        /*0038*/ 	.byte	0x04, 0x17
        /*003a*/ 	.short	(.L_1869 - .L_1868)
.L_1868:
        /*003c*/ 	.word	0x00000000
        /*0040*/ 	.short	0x0009
        /*0042*/ 	.short	0x0030
        /*0044*/ 	.byte	0x00, 0xf0, 0x11, 0x00


	//----- nvinfo : EIATTR_KPARAM_INFO
	.align		4
.L_1869:
        /*0048*/ 	.byte	0x04, 0x17
        /*004a*/ 	.short	(.L_1871 - .L_1870)
.L_1870:
        /*004c*/ 	.word	0x00000000
        /*0050*/ 	.short	0x0008
        /*0052*/ 	.short	0x002c
        /*0054*/ 	.byte	0x00, 0xf0, 0x11, 0x00


	//----- nvinfo : EIATTR_KPARAM_INFO
	.align		4
.L_1871:
        /*0058*/ 	.byte	0x04, 0x17
        /*005a*/ 	.short	(.L_1873 - .L_1872)
.L_1872:
        /*005c*/ 	.word	0x00000000
        /*0060*/ 	.short	0x0007
        /*0062*/ 	.short	0x0028
        /*0064*/ 	.byte	0x00, 0xf0, 0x11, 0x00


	//----- nvinfo : EIATTR_KPARAM_INFO
	.align		4
.L_1873:
        /*0068*/ 	.byte	0x04, 0x17
        /*006a*/ 	.short	(.L_1875 - .L_1874)
.L_1874:
        /*006c*/ 	.word	0x00000000
        /*0070*/ 	.short	0x0006
        /*0072*/ 	.short	0x0024
        /*0074*/ 	.byte	0x00, 0xf0, 0x11, 0x00


	//----- nvinfo : EIATTR_KPARAM_INFO
	.align		4
.L_1875:
        /*0078*/ 	.byte	0x04, 0x17
        /*007a*/ 	.short	(.L_1877 - .L_1876)
.L_1876:
        /*007c*/ 	.word	0x00000000
        /*0080*/ 	.short	0x0005
        /*0082*/ 	.short	0x0020
        /*0084*/ 	.byte	0x00, 0xf0, 0x11, 0x00


	//----- nvinfo : EIATTR_KPARAM_INFO
	.align		4
.L_1877:
        /*0088*/ 	.byte	0x04, 0x17
        /*008a*/ 	.short	(.L_1879 - .L_1878)
.L_1878:
        /*008c*/ 	.word	0x00000000
        /*0090*/ 	.short	0x0004
        /*0092*/ 	.short	0x001c
        /*0094*/ 	.byte	0x00, 0xf0, 0x11, 0x00


	//----- nvinfo : EIATTR_KPARAM_INFO
	.align		4
.L_1879:
        /*0098*/ 	.byte	0x04, 0x17
        /*009a*/ 	.short	(.L_1881 - .L_1880)
.L_1880:
        /*009c*/ 	.word	0x00000000
        /*00a0*/ 	.short	0x0003
        /*00a2*/ 	.short	0x0018
        /*00a4*/ 	.byte	0x00, 0xf0, 0x11, 0x00


	//----- nvinfo : EIATTR_KPARAM_INFO
	.align		4
.L_1881:
        /*00a8*/ 	.byte	0x04, 0x17
        /*00aa*/ 	.short	(.L_1883 - .L_1882)
.L_1882:
        /*00ac*/ 	.word	0x00000000
        /*00b0*/ 	.short	0x0002
        /*00b2*/ 	.short	0x0010
        /*00b4*/ 	.byte	0x00, 0xf5, 0x21, 0x00


	//----- nvinfo : EIATTR_KPARAM_INFO
	.align		4
.L_1883:
        /*00b8*/ 	.byte	0x04, 0x17
        /*00ba*/ 	.short	(.L_1885 - .L_1884)
.L_1884:
        /*00bc*/ 	.word	0x00000000
        /*00c0*/ 	.short	0x0001
        /*00c2*/ 	.short	0x0008
        /*00c4*/ 	.byte	0x00, 0xf5, 0x21, 0x00


	//----- nvinfo : EIATTR_KPARAM_INFO
	.align		4
.L_1885:
        /*00c8*/ 	.byte	0x04, 0x17
        /*00ca*/ 	.short	(.L_1887 - .L_1886)
.L_1886:
        /*00cc*/ 	.word	0x00000000
        /*00d0*/ 	.short	0x0000
        /*00d2*/ 	.short	0x0000
        /*00d4*/ 	.byte	0x00, 0xf5, 0x21, 0x00


	//----- nvinfo : EIATTR_SPARSE_MMA_MASK
	.align		4
.L_1887:
        /*00d8*/ 	.byte	0x03, 0x50
        /*00da*/ 	.short	0x0000


	//----- nvinfo : EIATTR_MAXREG_COUNT
	.align		4
        /*00dc*/ 	.byte	0x03, 0x1b
        /*00de*/ 	.short	0x00ff


	//----- nvinfo : EIATTR_MERCURY_ISA_VERSION
	.align		4
        /*00e0*/ 	.byte	0x03, 0x5f
        /*00e2*/ 	.short	0x0101


	//----- nvinfo : EIATTR_VRC_CTA_INIT_COUNT
	.align		4
        /*00e4*/ 	.byte	0x02, 0x4a
	.zero		1
	.zero		1


	//----- nvinfo : EIATTR_EXIT_INSTR_OFFSETS
	.align		4
        /*00e8*/ 	.byte	0x04, 0x1c
        /*00ea*/ 	.short	(.L_1889 - .L_1888)


	//   ....[0]....
.L_1888:
        /*00ec*/ 	.word	0x00000070


	//   ....[1]....
        /*00f0*/ 	.word	0x00000750


	//----- nvinfo : EIATTR_CRS_STACK_SIZE
	.align		4
.L_1889:
        /*00f4*/ 	.byte	0x04, 0x1e
        /*00f6*/ 	.short	(.L_1891 - .L_1890)
.L_1890:
        /*00f8*/ 	.word	0x00000000


	//----- nvinfo : EIATTR_CBANK_PARAM_SIZE
	.align		4
.L_1891:
        /*00fc*/ 	.byte	0x03, 0x19
        /*00fe*/ 	.short	0x0040


	//----- nvinfo : EIATTR_PARAM_CBANK
	.align		4
        /*0100*/ 	.byte	0x04, 0x0a
        /*0102*/ 	.short	(.L_1893 - .L_1892)
	.align		4
.L_1892:
        /*0104*/ 	.word	index@(.nv.constant0._Z17_invxback_64_16_3PdS_S_iiiiiiiiii)
        /*0108*/ 	.short	0x0380
        /*010a*/ 	.short	0x0040


	//----- nvinfo : EIATTR_SW_WAR
	.align		4
.L_1893:
        /*010c*/ 	.byte	0x04, 0x36
        /*010e*/ 	.short	(.L_1895 - .L_1894)
.L_1894:
        /*0110*/ 	.word	0x00000008
.L_1895:


//--------------------- .nv.info._Z17_invxback_32_16_3PfS_S_iiiiiiiiii --------------------------
	.section	.nv.info._Z17_invxback_32_16_3PfS_S_iiiiiiiiii,"",@"SHT_CUDA_INFO"
	.sectionflags	@""
	.align	4


	//----- nvinfo : EIATTR_CUDA_API_VERSION
	.align		4
        /*0000*/ 	.byte	0x04, 0x37
        /*0002*/ 	.short	(.L_1897 - .L_1896)
.L_1896:
        /*0004*/ 	.word	0x00000082


	//----- nvinfo : EIATTR_KPARAM_INFO
	.align		4
.L_1897:
        /*0008*/ 	.byte	0x04, 0x17
        /*000a*/ 	.short	(.L_1899 - .L_1898)
.L_1898:
        /*000c*/ 	.word	0x00000000
        /*0010*/ 	.short	0x000c
        /*0012*/ 	.short	0x003c
        /*0014*/ 	.byte	0x00, 0xf0, 0x11, 0x00


	//----- nvinfo : EIATTR_KPARAM_INFO
	.align		4
.L_1899:
        /*0018*/ 	.byte	0x04, 0x17
        /*001a*/ 	.short	(.L_1901 - .L_1900)
.L_1900:
        /*001c*/ 	.word	0x00000000
        /*0020*/ 	.short	0x000b
        /*0022*/ 	.short	0x0038
        /*0024*/ 	.byte	0x00, 0xf0, 0x11, 0x00


	//----- nvinfo : EIATTR_KPARAM_INFO
	.align		4
.L_1901:
        /*0028*/ 	.byte	0x04, 0x17
        /*002a*/ 	.short	(.L_1903 - .L_1902)
.L_1902:
        /*002c*/ 	.word	0x00000000
        /*0030*/ 	.short	0x000a
        /*0032*/ 	.short	0x0034
        /*0034*/ 	.byte	0x00, 0xf0, 0x11, 0x00


	//----- nvinfo : EIATTR_KPARAM_INFO
	.align		4
.L_1903:
        /*0038*/ 	.byte	0x04, 0x17
        /*003a*/ 	.short	(.L_1905 - .L_1904)
.L_1904:
        /*003c*/ 	.word	0x00000000
        /*0040*/ 	.short	0x0009
        /*0042*/ 	.short	0x0030
        /*0044*/ 	.byte	0x00, 0xf0, 0x11, 0x00


	//----- nvinfo : EIATTR_KPARAM_INFO
	.align		4
.L_1905:
        /*0048*/ 	.byte	0x04, 0x17
        /*004a*/ 	.short	(.L_1907 - .L_1906)
.L_1906:
        /*004c*/ 	.word	0x00000000
        /*0050*/ 	.short	0x0008
        /*0052*/ 	.short	0x002c
        /*0054*/ 	.byte	0x00, 0xf0, 0x11, 0x00


	//----- nvinfo : EIATTR_KPARAM_INFO
	.align		4
.L_1907:
        /*0058*/ 	.byte	0x04, 0x17
        /*005a*/ 	.short	(.L_1909 - .L_1908)
.L_1908:
        /*005c*/ 	.word	0x00000000
        /*0060*/ 	.short	0x0007
        /*0062*/ 	.short	0x0028
        /*0064*/ 	.byte	0x00, 0xf0, 0x11, 0x00


	//----- nvinfo : EIATTR_KPARAM_INFO
	.align		4
.L_1909:
        /*0068*/ 	.byte	0x04, 0x17
        /*006a*/ 	.short	(.L_1911 - .L_1910)
.L_1910:
        /*006c*/ 	.word	0x00000000
        /*0070*/ 	.short	0x0006
        /*0072*/ 	.short	0x0024
        /*0074*/ 	.byte	0x00, 0xf0, 0x11, 0x00


	//----- nvinfo : EIATTR_KPARAM_INFO
	.align		4
.L_1911:
        /*0078*/ 	.byte	0x04, 0x17
        /*007a*/ 	.short	(.L_1913 - .L_1912)
.L_1912:
        /*007c*/ 	.word	0x00000000
        /*0080*/ 	.short	0x0005
        /*0082*/ 	.short	0x0020
        /*0084*/ 	.byte	0x00, 0xf0, 0x11, 0x00


	//----- nvinfo : EIATTR_KPARAM_INFO
	.align		4
.L_1913:
        /*0088*/ 	.byte	0x04, 0x17
        /*008a*/ 	.short	(.L_1915 - .L_1914)
.L_1914:
        /*008c*/ 	.word	0x00000000
        /*0090*/ 	.short	0x0004
        /*0092*/ 	.short	0x001c
        /*0094*/ 	.byte	0x00, 0xf0, 0x11, 0x00


	//----- nvinfo : EIATTR_KPARAM_INFO
	.align		4
.L_1915:
        /*0098*/ 	.byte	0x04, 0x17
        /*009a*/ 	.short	(.L_1917 - .L_1916)
.L_1916:
        /*009c*/ 	.word	0x00000000
        /*00a0*/ 	.short	0x0003
        /*00a2*/ 	.short	0x0018
        /*00a4*/ 	.byte	0x00, 0xf0, 0x11, 0x00


	//----- nvinfo : EIATTR_KPARAM_INFO
	.align		4
.L_1917:
        /*00a8*/ 	.byte	0x04, 0x17
        /*00aa*/ 	.short	(.L_1919 - .L_1918)
.L_1918:
        /*00ac*/ 	.word	0x00000000
        /*00b0*/ 	.short	0x0002
        /*00b2*/ 	.short	0x0010
        /*00b4*/ 	.byte	0x00, 0xf5, 0x21, 0x00


	//----- nvinfo : EIATTR_KPARAM_INFO
	.align		4
.L_1919:
        /*00b8*/ 	.byte	0x04, 0x17
        /*00ba*/ 	.short	(.L_1921 - .L_1920)
.L_1920:
        /*00bc*/ 	.word	0x00000000
        /*00c0*/ 	.short	0x0001
        /*00c2*/ 	.short	0x0008
        /*00c4*/ 	.byte	0x00, 0xf5, 0x21, 0x00


	//----- nvinfo : EIATTR_KPARAM_INFO
	.align		4
.L_1921:
        /*00c8*/ 	.byte	0x04, 0x17
        /*00ca*/ 	.short	(.L_1923 - .L_1922)
.L_1922:
        /*00cc*/ 	.word	0x00000000
        /*00d0*/ 	.short	0x0000
        /*00d2*/ 	.short	0x0000
        /*00d4*/ 	.byte	0x00, 0xf5, 0x21, 0x00


	//----- nvinfo : EIATTR_SPARSE_MMA_MASK
	.align		4
.L_1923:
        /*00d8*/ 	.byte	0x03, 0x50
        /*00da*/ 	.short	0x0000


	//----- nvinfo : EIATTR_MAXREG_COUNT
	.align		4
        /*00dc*/ 	.byte	0x03, 0x1b
        /*00de*/ 	.short	0x00ff


	//----- nvinfo : EIATTR_MERCURY_ISA_VERSION
	.align		4
        /*00e0*/ 	.byte	0x03, 0x5f
        /*00e2*/ 	.short	0x0101


	//----- nvinfo : EIATTR_VRC_CTA_INIT_COUNT
	.align		4
        /*00e4*/ 	.byte	0x02, 0x4a
	.zero		1
	.zero		1


	//----- nvinfo : EIATTR_EXIT_INSTR_OFFSETS
	.align		4
        /*00e8*/ 	.byte	0x04, 0x1c
        /*00ea*/ 	.short	(.L_1925 - .L_1924)


	//   ....[0]....
.L_1924:
        /*00ec*/ 	.word	0x00000070


	//   ....[1]....
        /*00f0*/ 	.word	0x00000750


	//----- nvinfo : EIATTR_CRS_STACK_SIZE
	.align		4
.L_1925:
        /*00f4*/ 	.byte	0x04, 0x1e
        /*00f6*/ 	.short	(.L_1927 - .L_1926)
.L_1926:
        /*00f8*/ 	.word	0x00000000


	//----- nvinfo : EIATTR_CBANK_PARAM_SIZE
	.align		4
.L_1927:
        /*00fc*/ 	.byte	0x03, 0x19
        /*00fe*/ 	.short	0x0040


	//----- nvinfo : EIATTR_PARAM_CBANK
	.align		4
        /*0100*/ 	.byte	0x04, 0x0a
        /*0102*/ 	.short	(.L_1929 - .L_1928)
	.align		4
.L_1928:
        /*0104*/ 	.word	index@(.nv.constant0._Z17_invxback_32_16_3PfS_S_iiiiiiiiii)
        /*0108*/ 	.short	0x0380
        /*010a*/ 	.short	0x0040


	//----- nvinfo : EIATTR_SW_WAR
	.align		4
.L_1929:
        /*010c*/ 	.byte	0x04, 0x36
        /*010e*/ 	.short	(.L_1931 - .L_1930)
.L_1930:
        /*0110*/ 	.word	0x00000008
.L_1931:


//--------------------- .nv.info._Z11_le_64_16_5PdS_S_iiiiiiiiiiiiiiii --------------------------
	.section	.nv.info._Z11_le_64_16_5PdS_S_iiiiiiiiiiiiiiii,"",@"SHT_CUDA_INFO"
	.sectionflags	@""
	.align	4


	//----- nvinfo : EIATTR_CUDA_API_VERSION
	.align		4
        /*0000*/ 	.byte	0x04, 0x37
        /*0002*/ 	.short	(.L_1933 - .L_1932)
.L_1932:
        /*0004*/ 	.word	0x00000082


	//----- nvinfo : EIATTR_KPARAM_INFO
	.align		4
.L_1933:
        /*0008*/ 	.byte	0x04, 0x17
        /*000a*/ 	.short	(.L_1935 - .L_1934)
.L_1934:
        /*000c*/ 	.word	0x00000000
        /*0010*/ 	.short	0x0012
        /*0012*/ 	.short	0x0054
        /*0014*/ 	.byte	0x00, 0xf0, 0x11, 0x00


	//----- nvinfo : EIATTR_KPARAM_INFO
	.align		4
.L_1935:
        /*0018*/ 	.byte	0x04, 0x17
        /*001a*/ 	.short	(.L_1937 - .L_1936)
.L_1936:
        /*001c*/ 	.word	0x00000000
        /*0020*/ 	.short	0x0011
        /*0022*/ 	.short	0x0050
        /*0024*/ 	.byte	0x00, 0xf0, 0x11, 0x00


	//----- nvinfo : EIATTR_KPARAM_INFO
	.align		4
.L_1937:
        /*0028*/ 	.byte	0x04, 0x17
        /*002a*/ 	.short	(.L_1939 - .L_1938)
.L_1938:
        /*002c*/ 	.word	0x00000000
        /*0030*/ 	.short	0x0010
        /*0032*/ 	.short	0x004c
        /*0034*/ 	.byte	0x00, 0xf0, 0x11, 0x00


	//----- nvinfo : EIATTR_KPARAM_INFO
	.align		4
.L_1939:
        /*0038*/ 	.byte	0x04, 0x17
        /*003a*/ 	.short	(.L_1941 - .L_1940)
.L_1940:
        /*003c*/ 	.word	0x00000000
        /*0040*/ 	.short	0x000f
        /*0042*/ 	.short	0x0048
        /*0044*/ 	.byte	0x00, 0xf0, 0x11, 0x00


	//----- nvinfo : EIATTR_KPARAM_INFO
	.align		4
.L_1941:
        /*0048*/ 	.byte	0x04, 0x17
        /*004a*/ 	.short	(.L_1943 - .L_1942)
.L_1942:
        /*004c*/ 	.word	0x00000000
        /*0050*/ 	.short	0x000e
        /*0052*/ 	.short	0x0044
        /*0054*/ 	.byte	0x00, 0xf0, 0x11, 0x00


	//----- nvinfo : EIATTR_KPARAM_INFO
	.align		4
.L_1943:
        /*0058*/ 	.byte	0x04, 0x17
        /*005a*/ 	.short	(.L_1945 - .L_1944)
.L_1944:
        /*005c*/ 	.word	0x00000000
        /*0060*/ 	.short	0x000d
        /*0062*/ 	.short	0x0040
        /*0064*/ 	.byte	0x00, 0xf0, 0x11, 0x00


	//----- nvinfo : EIATTR_KPARAM_INFO
	.align		4
.L_1945:
        /*0068*/ 	.byte	0x04, 0x17
        /*006a*/ 	.short	(.L_1947 - .L_1946)
.L_1946:
        /*006c*/ 	.word	0x00000000
        /*0070*/ 	.short	0x000c
        /*0072*/ 	.short	0x003c
        /*0074*/ 	.byte	0x00, 0xf0, 0x11, 0x00


	//----- nvinfo : EIATTR_KPARAM_INFO
	.align		4
.L_1947:
        /*0078*/ 	.byte	0x04, 0x17
        /*007a*/ 	.short	(.L_1949 - .L_1948)
.L_1948:
        /*007c*/ 	.word	0x00000000
        /*0080*/ 	.short	0x000b
        /*0082*/ 	.short	0x0038
        /*0084*/ 	.byte	0x00, 0xf0, 0x11, 0x00


	//----- nvinfo : EIATTR_KPARAM_INFO
	.align		4
.L_1949:
        /*0088*/ 	.byte	0x04, 0x17
        /*008a*/ 	.short	(.L_1951 - .L_1950)
.L_1950:
        /*008c*/ 	.word	0x00000000
        /*0090*/ 	.short	0x000a
        /*0092*/ 	.short	0x0034
        /*0094*/ 	.byte	0x00, 0xf0, 0x11, 0x00


	//----- nvinfo : EIATTR_KPARAM_INFO
	.align		4
.L_1951:
        /*0098*/ 	.byte	0x04, 0x17
        /*009a*/ 	.short	(.L_1953 - .L_1952)
.L_1952:
        /*009c*/ 	.word	0x00000000
        /*00a0*/ 	.short	0x0009
        /*00a2*/ 	.short	0x0030
        /*00a4*/ 	.byte	0x00, 0xf0, 0x11, 0x00


	//----- nvinfo : EIATTR_KPARAM_INFO
	.align		4
.L_1953:
        /*00a8*/ 	.byte	0x04, 0x17
        /*00aa*/ 	.short	(.L_1955 - .L_1954)
.L_1954:
        /*00ac*/ 	.word	0x00000000
        /*00b0*/ 	.short	0x0008
        /*00b2*/ 	.short	0x002c
        /*00b4*/ 	.byte	0x00, 0xf0, 0x11, 0x00


	//----- nvinfo : EIATTR_KPARAM_INFO
	.align		4
.L_1955:
        /*00b8*/ 	.byte	0x04, 0x17
        /*00ba*/ 	.short	(.L_1957 - .L_1956)
.L_1956:
        /*00bc*/ 	.word	0x00000000
        /*00c0*/ 	.short	0x0007
        /*00c2*/ 	.short	0x0028
        /*00c4*/ 	.byte	0x00, 0xf0, 0x11, 0x00


	//----- nvinfo : EIATTR_KPARAM_INFO
	.align		4
.L_1957:
        /*00c8*/ 	.byte	0x04, 0x17
        /*00ca*/ 	.short	(.L_1959 - .L_1958)
.L_1958:
        /*00cc*/ 	.word	0x00000000
        /*00d0*/ 	.short	0x0006
        /*00d2*/ 	.short	0x0024
        /*00d4*/ 	.byte	0x00, 0xf0, 0x11, 0x00


	//----- nvinfo : EIATTR_KPARAM_INFO
	.align		4
.L_1959:
        /*00d8*/ 	.byte	0x04, 0x17
        /*00da*/ 	.short	(.L_1961 - .L_1960)
.L_1960:
        /*00dc*/ 	.word	0x00000000
        /*00e0*/ 	.short	0x0005
        /*00e2*/ 	.short	0x0020
        /*00e4*/ 	.byte	0x00, 0xf0, 0x11, 0x00


	//----- nvinfo : EIATTR_KPARAM_INFO
	.align		4
.L_1961:
        /*00e8*/ 	.byte	0x04, 0x17
        /*00ea*/ 	.short	(.L_1963 - .L_1962)
.L_1962:
        /*00ec*/ 	.word	0x00000000
        /*00f0*/ 	.short	0x0004
        /*00f2*/ 	.short	0x001c
        /*00f4*/ 	.byte	0x00, 0xf0, 0x11, 0x00


	//----- nvinfo : EIATTR_KPARAM_INFO
	.align		4
.L_1963:
        /*00f8*/ 	.byte	0x04, 0x17
        /*00fa*/ 	.short	(.L_1965 - .L_1964)
.L_1964:
        /*00fc*/ 	.word	0x00000000
        /*0100*/ 	.short	0x0003
        /*0102*/ 	.short	0x0018
        /*0104*/ 	.byte	0x00, 0xf0, 0x11, 0x00


	//----- nvinfo : EIATTR_KPARAM_INFO
	.align		4
.L_1965:
        /*0108*/ 	.byte	0x04, 0x17
        /*010a*/ 	.short	(.L_1967 - .L_1966)
.L_1966:
        /*010c*/ 	.word	0x00000000
        /*0110*/ 	.short	0x0002
        /*0112*/ 	.short	0x0010
        /*0114*/ 	.byte	0x00, 0xf5, 0x21, 0x00


	//----- nvinfo : EIATTR_KPARAM_INFO
	.align		4
.L_1967:
        /*0118*/ 	.byte	0x04, 0x17
        /*011a*/ 	.short	(.L_1969 - .L_1968)
.L_1968:
        /*011c*/ 	.word	0x00000000
        /*0120*/ 	.short	0x0001
        /*0122*/ 	.short	0x0008
        /*0124*/ 	.byte	0x00, 0xf5, 0x21, 0x00


	//----- nvinfo : EIATTR_KPARAM_INFO
	.align		4
.L_1969:
        /*0128*/ 	.byte	0x04, 0x17
        /*012a*/ 	.short	(.L_1971 - .L_1970)
.L_1970:
        /*012c*/ 	.word	0x00000000
        /*0130*/ 	.short	0x0000
        /*0132*/ 	.short	0x0000
        /*0134*/ 	.byte	0x00, 0xf5, 0x21, 0x00


	//----- nvinfo : EIATTR_SPARSE_MMA_MASK
	.align		4
.L_1971:
        /*0138*/ 	.byte	0x03, 0x50
        /*013a*/ 	.short	0x0000


	//----- nvinfo : EIATTR_MAXREG_COUNT
	.align		4
        /*013c*/ 	.byte	0x03, 0x1b
        /*013e*/ 	.short	0x00ff


	//----- nvinfo : EIATTR_MERCURY_ISA_VERSION
	.align		4
        /*0140*/ 	.byte	0x03, 0x5f
        /*0142*/ 	.short	0x0101


	//----- nvinfo : EIATTR_VRC_CTA_INIT_COUNT
	.align		4
        /*0144*/ 	.byte	0x02, 0x4a
	.zero		1
	.zero		1


	//----- nvinfo : EIATTR_EXIT_INSTR_OFFSETS
	.align		4
        /*0148*/ 	.byte	0x04, 0x1c
        /*014a*/ 	.short	(.L_1973 - .L_1972)


	//   ....[0]....
.L_1972:
        /*014c*/ 	.word	0x00000070


	//   ....[1]....
        /*0150*/ 	.word	0x00000b20


	//----- nvinfo : EIATTR_CRS_STACK_SIZE
	.align		4
.L_1973:
        /*0154*/ 	.byte	0x04, 0x1e
        /*0156*/ 	.short	(.L_1975 - .L_1974)
.L_1974:
        /*0158*/ 	.word	0x00000000


	//----- nvinfo : EIATTR_CBANK_PARAM_SIZE
	.align		4
.L_1975:
        /*015c*/ 	.byte	0x03, 0x19
        /*015e*/ 	.short	0x0058


	//----- nvinfo : EIATTR_PARAM_CBANK
	.align		4
        /*0160*/ 	.byte	0x04, 0x0a
        /*0162*/ 	.short	(.L_1977 - .L_1976)
	.align		4
.L_1976:
        /*0164*/ 	.word	index@(.nv.constant0._Z11_le_64_16_5PdS_S_iiiiiiiiiiiiiiii)
        /*0168*/ 	.short	0x0380
        /*016a*/ 	.short	0x0058


	//----- nvinfo : EIATTR_SW_WAR
	.align		4
.L_1977:
        /*016c*/ 	.byte	0x04, 0x36
        /*016e*/ 	.short	(.L_1979 - .L_1978)
.L_1978:
        /*0170*/ 	.word	0x00000008
.L_1979:


//--------------------- .nv.info._Z11_le_32_16_5PfS_S_iiiiiiiiiiiiiiii --------------------------
	.section	.nv.info._Z11_le_32_16_5PfS_S_iiiiiiiiiiiiiiii,"",@"SHT_CUDA_INFO"
	.sectionflags	@""
	.align	4


	//----- nvinfo : EIATTR_CUDA_API_VERSION
	.align		4
        /*0000*/ 	.byte	0x04, 0x37
        /*0002*/ 	.short	(.L_1981 - .L_1980)
.L_1980:
        /*0004*/ 	.word	0x00000082


	//----- nvinfo : EIATTR_KPARAM_INFO
	.align		4
.L_1981:
        /*0008*/ 	.byte	0x04, 0x17
        /*000a*/ 	.short	(.L_1983 - .L_1982)
.L_1982:
        /*000c*/ 	.word	0x00000000
        /*0010*/ 	.short	0x0012
        /*0012*/ 	.short	0x0054
        /*0014*/ 	.byte	0x00, 0xf0, 0x11, 0x00


	//----- nvinfo : EIATTR_KPARAM_INFO
	.align		4
.L_1983:
        /*0018*/ 	.byte	0x04, 0x17
        /*001a*/ 	.short	(.L_1985 - .L_1984)
.L_1984:
        /*001c*/ 	.word	0x00000000
        /*0020*/ 	.short	0x0011
        /*0022*/ 	.short	0x0050
        /*0024*/ 	.byte	0x00, 0xf0, 0x11, 0x00


	//----- nvinfo : EIATTR_KPARAM_INFO
	.align		4
.L_1985:
        /*0028*/ 	.byte	0x04, 0x17
        /*002a*/ 	.short	(.L_1987 - .L_1986)
.L_1986:
        /*002c*/ 	.word	0x00000000
        /*0030*/ 	.short	0x0010
        /*0032*/ 	.short	0x004c
        /*0034*/ 	.byte	0x00, 0xf0, 0x11, 0x00


	//----- nvinfo : EIATTR_KPARAM_INFO
	.align		4
.L_1987:
        /*0038*/ 	.byte	0x04, 0x17
        /*003a*/ 	.short	(.L_1989 - .L_1988)
.L_1988:
        /*003c*/ 	.word	0x00000000
        /*0040*/ 	.short	0x000f
        /*0042*/ 	.short	0x0048
        /*0044*/ 	.byte	0x00, 0xf0, 0x11, 0x00


	//----- nvinfo : EIATTR_KPARAM_INFO
	.align		4
.L_1989:
        /*0048*/ 	.byte	0x04, 0x17
        /*004a*/ 	.short	(.L_1991 - .L_1990)
.L_1990:
        /*004c*/ 	.word	0x00000000
        /*0050*/ 	.short	0x000e
        /*0052*/ 	.short	0x0044
        /*0054*/ 	.byte	0x00, 0xf0, 0x11, 0x00


	//----- nvinfo : EIATTR_KPARAM_INFO
	.align		4
.L_1991:
        /*0058*/ 	.byte	0x04, 0x17
        /*005a*/ 	.short	(.L_1993 - .L_1992)
.L_1992:
        /*005c*/ 	.word	0x00000000
        /*0060*/ 	.short	0x000d
        /*0062*/ 	.short	0x0040
        /*0064*/ 	.byte	0x00, 0xf0, 0x11, 0x00


	//----- nvinfo : EIATTR_KPARAM_INFO
	.align		4
.L_1993:
        /*0068*/ 	.byte	0x04, 0x17
        /*006a*/ 	.short	(.L_1995 - .L_1994)
.L_1994:
        /*006c*/ 	.word	0x00000000
        /*0070*/ 	.short	0x000c
        /*0072*/ 	.short	0x003c
        /*0074*/ 	.byte	0x00, 0xf0, 0x11, 0x00


	//----- nvinfo : EIATTR_KPARAM_INFO
	.align		4
.L_1995:
        /*0078*/ 	.byte	0x04, 0x17
        /*007a*/ 	.short	(.L_1997 - .L_1996)
.L_1996:
        /*007c*/ 	.word	0x00000000
        /*0080*/ 	.short	0x000b
        /*0082*/ 	.short	0x0038
        /*0084*/ 	.byte	0x00, 0xf0, 0x11, 0x00


	//----- nvinfo : EIATTR_KPARAM_INFO
	.align		4
.L_1997:
        /*0088*/ 	.byte	0x04, 0x17
        /*008a*/ 	.short	(.L_1999 - .L_1998)
.L_1998:
        /*008c*/ 	.word	0x00000000
        /*0090*/ 	.short	0x000a
        /*0092*/ 	.short	0x0034
        /*0094*/ 	.byte	0x00, 0xf0, 0x11, 0x00


	//----- nvinfo : EIATTR_KPARAM_INFO
	.align		4
.L_1999:
        /*0098*/ 	.byte	0x04, 0x17
        /*009a*/ 	.short	(.L_2001 - .L_2000)
.L_2000:
        /*009c*/ 	.word	0x00000000
        /*00a0*/ 	.short	0x0009
        /*00a2*/ 	.short	0x0030
        /*00a4*/ 	.byte	0x00, 0xf0, 0x11, 0x00


	//----- nvinfo : EIATTR_KPARAM_INFO
	.align		4
.L_2001:
        /*00a8*/ 	.byte	0x04, 0x17
        /*00aa*/ 	.short	(.L_2003 - .L_2002)
.L_2002:
        /*00ac*/ 	.word	0x00000000
        /*00b0*/ 	.short	0x0008
        /*00b2*/ 	.short	0x002c
        /*00b4*/ 	.byte	0x00, 0xf0, 0x11, 0x00


	//----- nvinfo : EIATTR_KPARAM_INFO
	.align		4
.L_2003:
        /*00b8*/ 	.byte	0x04, 0x17
        /*00ba*/ 	.short	(.L_2005 - .L_2004)
.L_2004:
        /*00bc*/ 	.word	0x00000000
        /*00c0*/ 	.short	0x0007
        /*00c2*/ 	.short	0x0028
        /*00c4*/ 	.byte	0x00, 0xf0, 0x11, 0x00


	//----- nvinfo : EIATTR_KPARAM_INFO
	.align		4
.L_2005:
        /*00c8*/ 	.byte	0x04, 0x17
        /*00ca*/ 	.short	(.L_2007 - .L_2006)
.L_2006:
        /*00cc*/ 	.word	0x00000000
        /*00d0*/ 	.short	0x0006
        /*00d2*/ 	.short	0x0024
        /*00d4*/ 	.byte	0x00, 0xf0, 0x11, 0x00


	//----- nvinfo : EIATTR_KPARAM_INFO
	.align		4
.L_2007:
        /*00d8*/ 	.byte	0x04, 0x17
        /*00da*/ 	.short	(.L_2009 - .L_2008)
.L_2008:
        /*00dc*/ 	.word	0x00000000
        /*00e0*/ 	.short	0x0005
        /*00e2*/ 	.short	0x0020
        /*00e4*/ 	.byte	0x00, 0xf0, 0x11, 0x00


	//----- nvinfo : EIATTR_KPARAM_INFO
	.align		4
.L_2009:
        /*00e8*/ 	.byte	0x04, 0x17
        /*00ea*/ 	.short	(.L_2011 - .L_2010)
.L_2010:
        /*00ec*/ 	.word	0x00000000
        /*00f0*/ 	.short	0x0004
        /*00f2*/ 	.short	0x001c
        /*00f4*/ 	.byte	0x00, 0xf0, 0x11, 0x00


	//----- nvinfo : EIATTR_KPARAM_INFO
	.align		4
.L_2011:
        /*00f8*/ 	.byte	0x04, 0x17
        /*00fa*/ 	.short	(.L_2013 - .L_2012)
.L_2012:
        /*00fc*/ 	.word	0x00000000
        /*0100*/ 	.short	0x0003
        /*0102*/ 	.short	0x0018
        /*0104*/ 	.byte	0x00, 0xf0, 0x11, 0x00


	//----- nvinfo : EIATTR_KPARAM_INFO
	.align		4
.L_2013:
        /*0108*/ 	.byte	0x04, 0x17
        /*010a*/ 	.short	(.L_2015 - .L_2014)
.L_2014:
        /*010c*/ 	.word	0x00000000
        /*0110*/ 	.short	0x0002
        /*0112*/ 	.short	0x0010
        /*0114*/ 	.byte	0x00, 0xf5, 0x21, 0x00


	//----- nvinfo : EIATTR_KPARAM_INFO
	.align		4
.L_2015:
        /*0118*/ 	.byte	0x04, 0x17
        /*011a*/ 	.short	(.L_2017 - .L_2016)
.L_2016:
        /*011c*/ 	.word	0x00000000
        /*0120*/ 	.short	0x0001
        /*0122*/ 	.short	0x0008
        /*0124*/ 	.byte	0x00, 0xf5, 0x21, 0x00


	//----- nvinfo : EIATTR_KPARAM_INFO
	.align		4
.L_2017:
        /*0128*/ 	.byte	0x04, 0x17
        /*012a*/ 	.short	(.L_2019 - .L_2018)
.L_2018:
        /*012c*/ 	.word	0x00000000
        /*0130*/ 	.short	0x0000
        /*0132*/ 	.short	0x0000
        /*0134*/ 	.byte	0x00, 0xf5, 0x21, 0x00


	//----- nvinfo : EIATTR_SPARSE_MMA_MASK
	.align		4
.L_2019:
        /*0138*/ 	.byte	0x03, 0x50
        /*013a*/ 	.short	0x0000


	//----- nvinfo : EIATTR_MAXREG_COUNT
	.align		4
        /*013c*/ 	.byte	0x03, 0x1b
        /*013e*/ 	.short	0x00ff


	//----- nvinfo : EIATTR_MERCURY_ISA_VERSION
	.align		4
        /*0140*/ 	.byte	0x03, 0x5f
        /*0142*/ 	.short	0x0101


	//----- nvinfo : EIATTR_VRC_CTA_INIT_COUNT
	.align		4
        /*0144*/ 	.byte	0x02, 0x4a
	.zero		1
	.zero		1


	//----- nvinfo : EIATTR_EXIT_INSTR_OFFSETS
	.align		4
        /*0148*/ 	.byte	0x04, 0x1c
        /*014a*/ 	.short	(.L_2021 - .L_2020)


	//   ....[0]....
.L_2020:
        /*014c*/ 	.word	0x00000070


	//   ....[1]....
        /*0150*/ 	.word	0x00000af0


	//----- nvinfo : EIATTR_CRS_STACK_SIZE
	.align		4
.L_2021:
        /*0154*/ 	.byte	0x04, 0x1e
        /*0156*/ 	.short	(.L_2023 - .L_2022)
.L_2022:
        /*0158*/ 	.word	0x00000000


	//----- nvinfo : EIATTR_CBANK_PARAM_SIZE
	.align		4
.L_2023:
        /*015c*/ 	.byte	0x03, 0x19
        /*015e*/ 	.short	0x0058


	//----- nvinfo : EIATTR_PARAM_CBANK
	.align		4
        /*0160*/ 	.byte	0x04, 0x0a
        /*0162*/ 	.short	(.L_2025 - .L_2024)
	.align		4
.L_2024:
        /*0164*/ 	.word	index@(.nv.constant0._Z11_le_32_16_5PfS_S_iiiiiiiiiiiiiiii)
        /*0168*/ 	.short	0x0380
        /*016a*/ 	.short	0x0058


	//----- nvinfo : EIATTR_SW_WAR
	.align		4
.L_2025:
        /*016c*/ 	.byte	0x04, 0x36
        /*016e*/ 	.short	(.L_2027 - .L_2026)
.L_2026:
        /*0170*/ 	.word	0x00000008
.L_2027:


//--------------------- .nv.info._Z11_le_64_16_4PdS_S_iiiiiiiiiiiii --------------------------
	.section	.nv.info._Z11_le_64_16_4PdS_S_iiiiiiiiiiiii,"",@"SHT_CUDA_INFO"
	.sectionflags	@""
	.align	4


	//----- nvinfo : EIATTR_CUDA_API_VERSION
	.align		4
        /*0000*/ 	.byte	0x04, 0x37
        /*0002*/ 	.short	(.L_2029 - .L_2028)
.L_2028:
        /*0004*/ 	.word	0x00000082


	//----- nvinfo : EIATTR_KPARAM_INFO
	.align		4
.L_2029:
        /*0008*/ 	.byte	0x04, 0x17
        /*000a*/ 	.short	(.L_2031 - .L_2030)
.L_2030:
        /*000c*/ 	.word	0x00000000
        /*0010*/ 	.short	0x000f
        /*0012*/ 	.short	0x0048
        /*0014*/ 	.byte	0x00, 0xf0, 0x11, 0x00


	//----- nvinfo : EIATTR_KPARAM_INFO
	.align		4
.L_2031:
        /*0018*/ 	.byte	0x04, 0x17
        /*001a*/ 	.short	(.L_2033 - .L_2032)
.L_2032:
        /*001c*/ 	.word	0x00000000
        /*0020*/ 	.short	0x000e
        /*0022*/ 	.short	0x0044
        /*0024*/ 	.byte	0x00, 0xf0, 0x11, 0x00


	//----- nvinfo : EIATTR_KPARAM_INFO
	.align		4
.L_2033:
        /*0028*/ 	.byte	0x04, 0x17
        /*002a*/ 	.short	(.L_2035 - .L_2034)
.L_2034:
        /*002c*/ 	.word	0x00000000
        /*0030*/ 	.short	0x000d
        /*0032*/ 	.short	0x0040
        /*0034*/ 	.byte	0x00, 0xf0, 0x11, 0x00


	//----- nvinfo : EIATTR_KPARAM_INFO
	.align		4
.L_2035:
        /*0038*/ 	.byte	0x04, 0x17
        /*003a*/ 	.short	(.L_2037 - .L_2036)
.L_2036:
        /*003c*/ 	.word	0x00000000
        /*0040*/ 	.short	0x000c
        /*0042*/ 	.short	0x003c
        /*0044*/ 	.byte	0x00, 0xf0, 0x11, 0x00


	//----- nvinfo : EIATTR_KPARAM_INFO
	.align		4
.L_2037:
        /*0048*/ 	.byte	0x04, 0x17
        /*004a*/ 	.short	(.L_2039 - .L_2038)
.L_2038:
        /*004c*/ 	.word	0x00000000
        /*0050*/ 	.short	0x000b
        /*0052*/ 	.short	0x0038
        /*0054*/ 	.byte	0x00, 0xf0, 0x11, 0x00


	//----- nvinfo : EIATTR_KPARAM_INFO
	.align		4
.L_2039:
        /*0058*/ 	.byte	0x04, 0x17
        /*005a*/ 	.short	(.L_2041 - .L_2040)
.L_2040:
        /*005c*/ 	.word	0x00000000
        /*0060*/ 	.short	0x000a
        /*0062*/ 	.short	0x0034
        /*0064*/ 	.byte	0x00, 0xf0, 0x11, 0x00


	//----- nvinfo : EIATTR_KPARAM_INFO
	.align		4
.L_2041:
        /*0068*/ 	.byte	0x04, 0x17
        /*006a*/ 	.short	(.L_2043 - .L_2042)
.L_2042:
        /*006c*/ 	.word	0x00000000
        /*0070*/ 	.short	0x0009
        /*0072*/ 	.short	0x0030
        /*0074*/ 	.byte	0x00, 0xf0, 0x11, 0x00


	//----- nvinfo : EIATTR_KPARAM_INFO
	.align		4
.L_2043:
        /*0078*/ 	.byte	0x04, 0x17
        /*007a*/ 	.short	(.L_2045 - .L_2044)
.L_2044:
        /*007c*/ 	.word	0x00000000
        /*0080*/ 	.short	0x0008
        /*0082*/ 	.short	0x002c
        /*0084*/ 	.byte	0x00, 0xf0, 0x11, 0x00


	//----- nvinfo : EIATTR_KPARAM_INFO
	.align		4
.L_2045:
        /*0088*/ 	.byte	0x04, 0x17
        /*008a*/ 	.short	(.L_2047 - .L_2046)
.L_2046:
        /*008c*/ 	.word	0x00000000
        /*0090*/ 	.short	0x0007
        /*0092*/ 	.short	0x0028
        /*0094*/ 	.byte	0x00, 0xf0, 0x11, 0x00


	//----- nvinfo : EIATTR_KPARAM_INFO
	.align		4
.L_2047:
        /*0098*/ 	.byte	0x04, 0x17
        /*009a*/ 	.short	(.L_2049 - .L_2048)
.L_2048:
        /*009c*/ 	.word	0x00000000
        /*00a0*/ 	.short	0x0006
        /*00a2*/ 	.short	0x0024
        /*00a4*/ 	.byte	0x00, 0xf0, 0x11, 0x00


	//----- nvinfo : EIATTR_KPARAM_INFO
	.align		4
.L_2049:
        /*00a8*/ 	.byte	0x04, 0x17
        /*00aa*/ 	.short	(.L_2051 - .L_2050)
.L_2050:
        /*00ac*/ 	.word	0x00000000
        /*00b0*/ 	.short	0x0005
        /*00b2*/ 	.short	0x0020
        /*00b4*/ 	.byte	0x00, 0xf0, 0x11, 0x00


	//----- nvinfo : EIATTR_KPARAM_INFO
	.align		4
.L_2051:
        /*00b8*/ 	.byte	0x04, 0x17
        /*00ba*/ 	.short	(.L_2053 - .L_2052)
.L_2052:
        /*00bc*/ 	.word	0x00000000
        /*00c0*/ 	.short	0x0004
        /*00c2*/ 	.short	0x001c
        /*00c4*/ 	.byte	0x00, 0xf0, 0x11, 0x00


	//----- nvinfo : EIATTR_KPARAM_INFO
	.align		4
.L_2053:
        /*00c8*/ 	.byte	0x04, 0x17
        /*00ca*/ 	.short	(.L_2055 - .L_2054)
.L_2054:
        /*00cc*/ 	.word	0x00000000
        /*00d0*/ 	.short	0x0003
        /*00d2*/ 	.short	0x0018
        /*00d4*/ 	.byte	0x00, 0xf0, 0x11, 0x00


	//----- nvinfo : EIATTR_KPARAM_INFO
	.align		4
.L_2055:
        /*00d8*/ 	.byte	0x04, 0x17
        /*00da*/ 	.short	(.L_2057 - .L_2056)
.L_2056:
        /*00dc*/ 	.word	0x00000000
        /*00e0*/ 	.short	0x0002
        /*00e2*/ 	.short	0x0010
        /*00e4*/ 	.byte	0x00, 0xf5, 0x21, 0x00


	//----- nvinfo : EIATTR_KPARAM_INFO
	.align		4
.L_2057:
        /*00e8*/ 	.byte	0x04, 0x17
        /*00ea*/ 	.short	(.L_2059 - .L_2058)
.L_2058:
        /*00ec*/ 	.word	0x00000000
        /*00f0*/ 	.short	0x0001
        /*00f2*/ 	.short	0x0008
        /*00f4*/ 	.byte	0x00, 0xf5, 0x21, 0x00


	//----- nvinfo : EIATTR_KPARAM_INFO
	.align		4
.L_2059:
        /*00f8*/ 	.byte	0x04, 0x17
        /*00fa*/ 	.short	(.L_2061 - .L_2060)
.L_2060:
        /*00fc*/ 	.word	0x00000000
        /*0100*/ 	.short	0x0000
        /*0102*/ 	.short	0x0000
        /*0104*/ 	.byte	0x00, 0xf5, 0x21, 0x00


	//----- nvinfo : EIATTR_SPARSE_MMA_MASK
	.align		4
.L_2061:
        /*0108*/ 	.byte	0x03, 0x50
        /*010a*/ 	.short	0x0000


	//----- nvinfo : EIATTR_MAXREG_COUNT
	.align		4
        /*010c*/ 	.byte	0x03, 0x1b
        /*010e*/ 	.short	0x00ff


	//----- nvinfo : EIATTR_MERCURY_ISA_VERSION
	.align		4
        /*0110*/ 	.byte	0x03, 0x5f
        /*0112*/ 	.short	0x0101


	//----- nvinfo : EIATTR_VRC_CTA_INIT_COUNT
	.align		4
        /*0114*/ 	.byte	0x02, 0x4a
	.zero		1
	.zero		1


	//----- nvinfo : EIATTR_EXIT_INSTR_OFFSETS
	.align		4
        /*0118*/ 	.byte	0x04, 0x1c
        /*011a*/ 	.short	(.L_2063 - .L_2062)


	//   ....[0]....
.L_2062:
        /*011c*/ 	.word	0x00000070


	//   ....[1]....
        /*0120*/ 	.word	0x00000930


	//----- nvinfo : EIATTR_CRS_STACK_SIZE
	.align		4
.L_2063:
        /*0124*/ 	.byte	0x04, 0x1e
        /*0126*/ 	.short	(.L_2065 - .L_2064)
.L_2064:
        /*0128*/ 	.word	0x00000000


	//----- nvinfo : EIATTR_CBANK_PARAM_SIZE
	.align		4
.L_2065:
        /*012c*/ 	.byte	0x03, 0x19
        /*012e*/ 	.short	0x004c


	//----- nvinfo : EIATTR_PARAM_CBANK
	.align		4
        /*0130*/ 	.byte	0x04, 0x0a
        /*0132*/ 	.short	(.L_2067 - .L_2066)
	.align		4
.L_2066:
        /*0134*/ 	.word	index@(.nv.constant0._Z11_le_64_16_4PdS_S_iiiiiiiiiiiii)
        /*0138*/ 	.short	0x0380
        /*013a*/ 	.short	0x004c


	//----- nvinfo : EIATTR_SW_WAR
	.align		4
.L_2067:
        /*013c*/ 	.byte	0x04, 0x36
        /*013e*/ 	.short	(.L_2069 - .L_2068)
.L_2068:
        /*0140*/ 	.word	0x00000008
.L_2069:


//--------------------- .nv.info._Z11_le_32_16_4PfS_S_iiiiiiiiiiiii --------------------------
	.section	.nv.info._Z11_le_32_16_4PfS_S_iiiiiiiiiiiii,"",@"SHT_CUDA_INFO"
	.sectionflags	@""
	.align	4


	//----- nvinfo : EIATTR_CUDA_API_VERSION
	.align		4
        /*0000*/ 	.byte	0x04, 0x37
        /*0002*/ 	.short	(.L_2071 - .L_2070)
.L_2070:
        /*0004*/ 	.word	0x00000082


	//----- nvinfo : EIATTR_KPARAM_INFO
	.align		4
.L_2071:
        /*0008*/ 	.byte	0x04, 0x17
        /*000a*/ 	.short	(.L_2073 - .L_2072)
.L_2072:
        /*000c*/ 	.word	0x00000000
        /*0010*/ 	.short	0x000f
        /*0012*/ 	.short	0x0048
        /*0014*/ 	.byte	0x00, 0xf0, 0x11, 0x00


	//----- nvinfo : EIATTR_KPARAM_INFO
	.align		4
.L_2073:
        /*0018*/ 	.byte	0x04, 0x17
        /*001a*/ 	.short	(.L_2075 - .L_2074)
.L_2074:
        /*001c*/ 	.word	0x00000000
        /*0020*/ 	.short	0x000e
        /*0022*/ 	.short	0x0044
        /*0024*/ 	.byte	0x00, 0xf0, 0x11, 0x00


	//----- nvinfo : EIATTR_KPARAM_INFO
	.align		4
.L_2075:
        /*0028*/ 	.byte	0x04, 0x17
        /*002a*/ 	.short	(.L_2077 - .L_2076)
.L_2076:
        /*002c*/ 	.word	0x00000000
        /*0030*/ 	.short	0x000d
        /*0032*/ 	.short	0x0040
        /*0034*/ 	.byte	0x00, 0xf0, 0x11, 0x00


	//----- nvinfo : EIATTR_KPARAM_INFO
	.align		4
.L_2077:
        /*0038*/ 	.byte	0x04, 0x17
        /*003a*/ 	.short	(.L_2079 - .L_2078)
.L_2078:
        /*003c*/ 	.word	0x00000000
        /*0040*/ 	.short	0x000c
        /*0042*/ 	.short	0x003c
        /*0044*/ 	.byte	0x00, 0xf0, 0x11, 0x00


	//----- nvinfo : EIATTR_KPARAM_INFO
	.align		4
.L_2079:
        /*0048*/ 	.byte	0x04, 0x17
        /*004a*/ 	.short	(.L_2081 - .L_2080)
.L_2080:
        /*004c*/ 	.word	0x00000000
        /*0050*/ 	.short	0x000b
        /*0052*/ 	.short	0x0038
        /*0054*/ 	.byte	0x00, 0xf0, 0x11, 0x00


	//----- nvinfo : EIATTR_KPARAM_INFO
	.align		4
.L_2081:
        /*0058*/ 	.byte	0x04, 0x17
        /*005a*/ 	.short	(.L_2083 - .L_2082)
.L_2082:
        /*005c*/ 	.word	0x00000000
        /*0060*/ 	.short	0x000a
        /*0062*/ 	.short	0x0034
        /*0064*/ 	.byte	0x00, 0xf0, 0x11, 0x00


	//----- nvinfo : EIATTR_KPARAM_INFO
	.align		4
.L_2083:
        /*0068*/ 	.byte	0x04, 0x17
        /*006a*/ 	.short	(.L_2085 - .L_2084)
.L_2084:
        /*006c*/ 	.word	0x00000000
        /*0070*/ 	.short	0x0009
        /*0072*/ 	.short	0x0030
        /*0074*/ 	.byte	0x00, 0xf0, 0x11, 0x00


	//----- nvinfo : EIATTR_KPARAM_INFO
	.align		4
.L_2085:
        /*0078*/ 	.byte	0x04, 0x17
        /*007a*/ 	.short	(.L_2087 - .L_2086)
.L_2086:
        /*007c*/ 	.word	0x00000000
        /*0080*/ 	.short	0x0008
        /*0082*/ 	.short	0x002c
        /*0084*/ 	.byte	0x00, 0xf0, 0x11, 0x00


	//----- nvinfo : EIATTR_KPARAM_INFO
	.align		4
.L_2087:
        /*0088*/ 	.byte	0x04, 0x17
        /*008a*/ 	.short	(.L_2089 - .L_2088)
.L_2088:
        /*008c*/ 	.word	0x00000000
        /*0090*/ 	.short	0x0007
        /*0092*/ 	.short	0x0028
        /*0094*/ 	.byte	0x00, 0xf0, 0x11, 0x00


	//----- nvinfo : EIATTR_KPARAM_INFO
	.align		4
.L_2089:
        /*0098*/ 	.byte	0x04, 0x17
        /*009a*/ 	.short	(.L_2091 - .L_2090)
.L_2090:
        /*009c*/ 	.word	0x00000000
        /*00a0*/ 	.short	0x0006
        /*00a2*/ 	.short	0x0024
        /*00a4*/ 	.byte	0x00, 0xf0, 0x11, 0x00


	//----- nvinfo : EIATTR_KPARAM_INFO
	.align		4
.L_2091:
        /*00a8*/ 	.byte	0x04, 0x17
        /*00aa*/ 	.short	(.L_2093 - .L_2092)
.L_2092:
        /*00ac*/ 	.word	0x00000000
        /*00b0*/ 	.short	0x0005
        /*00b2*/ 	.short	0x0020
        /*00b4*/ 	.byte	0x00, 0xf0, 0x11, 0x00


	//----- nvinfo : EIATTR_KPARAM_INFO
	.align		4
.L_2093:
        /*00b8*/ 	.byte	0x04, 0x17
        /*00ba*/ 	.short	(.L_2095 - .L_2094)
.L_2094:
        /*00bc*/ 	.word	0x00000000
        /*00c0*/ 	.short	0x0004
        /*00c2*/ 	.short	0x001c
        /*00c4*/ 	.byte	0x00, 0xf0, 0x11, 0x00


	//----- nvinfo : EIATTR_KPARAM_INFO
	.align		4
.L_2095:
        /*00c8*/ 	.byte	0x04, 0x17
        /*00ca*/ 	.short	(.L_2097 - .L_2096)
.L_2096:
        /*00cc*/ 	.word	0x00000000
        /*00d0*/ 	.short	0x0003
        /*00d2*/ 	.short	0x0018
        /*00d4*/ 	.byte	0x00, 0xf0, 0x11, 0x00


	//----- nvinfo : EIATTR_KPARAM_INFO
	.align		4
.L_2097:
        /*00d8*/ 	.byte	0x04, 0x17
        /*00da*/ 	.short	(.L_2099 - .L_2098)
.L_2098:
        /*00dc*/ 	.word	0x00000000
        /*00e0*/ 	.short	0x0002
        /*00e2*/ 	.short	0x0010
        /*00e4*/ 	.byte	0x00, 0xf5, 0x21, 0x00


	//----- nvinfo : EIATTR_KPARAM_INFO
	.align		4
.L_2099:
        /*00e8*/ 	.byte	0x04, 0x17
        /*00ea*/ 	.short	(.L_2101 - .L_2100)
.L_2100:
        /*00ec*/ 	.word	0x00000000
        /*00f0*/ 	.short	0x0001
        /*00f2*/ 	.short	0x0008
        /*00f4*/ 	.byte	0x00, 0xf5, 0x21, 0x00


	//----- nvinfo : EIATTR_KPARAM_INFO
	.align		4
.L_2101:
        /*00f8*/ 	.byte	0x04, 0x17
        /*00fa*/ 	.short	(.L_2103 - .L_2102)
.L_2102:
        /*00fc*/ 	.word	0x00000000
        /*0100*/ 	.short	0x0000
        /*0102*/ 	.short	0x0000
        /*0104*/ 	.byte	0x00, 0xf5, 0x21, 0x00


	//----- nvinfo : EIATTR_SPARSE_MMA_MASK
	.align		4
.L_2103:
        /*0108*/ 	.byte	0x03, 0x50
        /*010a*/ 	.short	0x0000


	//----- nvinfo : EIATTR_MAXREG_COUNT
	.align		4
        /*010c*/ 	.byte	0x03, 0x1b
        /*010e*/ 	.short	0x00ff


	//----- nvinfo : EIATTR_MERCURY_ISA_VERSION
	.align		4
        /*0110*/ 	.byte	0x03, 0x5f
        /*0112*/ 	.short	0x0101


	//----- nvinfo : EIATTR_VRC_CTA_INIT_COUNT
	.align		4
        /*0114*/ 	.byte	0x02, 0x4a
	.zero		1
	.zero		1


	//----- nvinfo : EIATTR_EXIT_INSTR_OFFSETS
	.align		4
        /*0118*/ 	.byte	0x04, 0x1c
        /*011a*/ 	.short	(.L_2105 - .L_2104)


	//   ....[0]....
.L_2104:
        /*011c*/ 	.word	0x00000070


	//   ....[1]....
        /*0120*/ 	.word	0x00000910


	//----- nvinfo : EIATTR_CRS_STACK_SIZE
	.align		4
.L_2105:
        /*0124*/ 	.byte	0x04, 0x1e
        /*0126*/ 	.short	(.L_2107 - .L_2106)
.L_2106:
        /*0128*/ 	.word	0x00000000


	//----- nvinfo : EIATTR_CBANK_PARAM_SIZE
	.align		4
.L_2107:
        /*012c*/ 	.byte	0x03, 0x19
        /*012e*/ 	.short	0x004c


	//----- nvinfo : EIATTR_PARAM_CBANK
	.align		4
        /*0130*/ 	.byte	0x04, 0x0a
        /*0132*/ 	.short	(.L_2109 - .L_2108)
	.align		4
.L_2108:
        /*0134*/ 	.word	index@(.nv.constant0._Z11_le_32_16_4PfS_S_iiiiiiiiiiiii)
        /*0138*/ 	.short	0x0380
        /*013a*/ 	.short	0x004c


	//----- nvinfo : EIATTR_SW_WAR
	.align		4
.L_2109:
        /*013c*/ 	.byte	0x04, 0x36
        /*013e*/ 	.short	(.L_2111 - .L_2110)
.L_2110:
        /*0140*/ 	.word	0x00000008
.L_2111:


//--------------------- .nv.info._Z11_le_64_16_3PdS_S_iiiiiiiiii --------------------------
	.section	.nv.info._Z11_le_64_16_3PdS_S_iiiiiiiiii,"",@"SHT_CUDA_INFO"
	.sectionflags	@""
	.align	4


	//----- nvinfo : EIATTR_CUDA_API_VERSION
	.align		4
        /*0000*/ 	.byte	0x04, 0x37
        /*0002*/ 	.short	(.L_2113 - .L_2112)
.L_2112:
        /*0004*/ 	.word	0x00000082


	//----- nvinfo : EIATTR_KPARAM_INFO
	.align		4
.L_2113:
        /*0008*/ 	.byte	0x04, 0x17
        /*000a*/ 	.short	(.L_2115 - .L_2114)
.L_2114:
        /*000c*/ 	.word	0x00000000
        /*0010*/ 	.short	0x000c
        /*0012*/ 	.short	0x003c
        /*0014*/ 	.byte	0x00, 0xf0, 0x11, 0x00


	//----- nvinfo : EIATTR_KPARAM_INFO
	.align		4
.L_2115:
        /*0018*/ 	.byte	0x04, 0x17
        /*001a*/ 	.short	(.L_2117 - .L_2116)
.L_2116:
        /*001c*/ 	.word	0x00000000
        /*0020*/ 	.short	0x000b
        /*0022*/ 	.short	0x0038
        /*0024*/ 	.byte	0x00, 0xf0, 0x11, 0x00


	//----- nvinfo : EIATTR_KPARAM_INFO
	.align		4
.L_2117:
        /*0028*/ 	.byte	0x04, 0x17
        /*002a*/ 	.short	(.L_2119 - .L_2118)
.L_2118:
        /*002c*/ 	.word	0x00000000
        /*0030*/ 	.short	0x000a
        /*0032*/ 	.short	0x0034
        /*0034*/ 	.byte	0x00, 0xf0, 0x11, 0x00


	//----- nvinfo : EIATTR_KPARAM_INFO
	.align		4
.L_2119:
        /*0038*/ 	.byte	0x04, 0x17
        /*003a*/ 	.short	(.L_2121 - .L_2120)
.L_2120:
        /*003c*/ 	.word	0x00000000
        /*0040*/ 	.short	0x0009
        /*0042*/ 	.short	0x0030
        /*0044*/ 	.byte	0x00, 0xf0, 0x11, 0x00


	//----- nvinfo : EIATTR_KPARAM_INFO
	.align		4
.L_2121:
        /*0048*/ 	.byte	0x04, 0x17
        /*004a*/ 	.short	(.L_2123 - .L_2122)
.L_2122:
        /*004c*/ 	.word	0x00000000
        /*0050*/ 	.short	0x0008
        /*0052*/ 	.short	0x002c
        /*0054*/ 	.byte	0x00, 0xf0, 0x11, 0x00


	//----- nvinfo : EIATTR_KPARAM_INFO
	.align		4
.L_2123:
        /*0058*/ 	.byte	0x04, 0x17
        /*005a*/ 	.short	(.L_2125 - .L_2124)
.L_2124:
        /*005c*/ 	.word	0x00000000
        /*0060*/ 	.short	0x0007
        /*0062*/ 	.short	0x0028
        /*0064*/ 	.byte	0x00, 0xf0, 0x11, 0x00


	//----- nvinfo : EIATTR_KPARAM_INFO
	.align		4
.L_2125:
        /*0068*/ 	.byte	0x04, 0x17
        /*006a*/ 	.short	(.L_2127 - .L_2126)
.L_2126:
        /*006c*/ 	.word	0x00000000
        /*0070*/ 	.short	0x0006
        /*0072*/ 	.short	0x0024
        /*0074*/ 	.byte	0x00, 0xf0, 0x11, 0x00


	//----- nvinfo : EIATTR_KPARAM_INFO
	.align		4
.L_2127:
        /*0078*/ 	.byte	0x04, 0x17
        /*007a*/ 	.short	(.L_2129 - .L_2128)
.L_2128:
        /*007c*/ 	.word	0x00000000
        /*0080*/ 	.short	0x0005
        /*0082*/ 	.short	0x0020
        /*0084*/ 	.byte	0x00, 0xf0, 0x11, 0x00


	//----- nvinfo : EIATTR_KPARAM_INFO
	.align		4
.L_2129:
        /*0088*/ 	.byte	0x04, 0x17
        /*008a*/ 	.short	(.L_2131 - .L_2130)
.L_2130:
        /*008c*/ 	.word	0x00000000
        /*0090*/ 	.short	0x0004
        /*0092*/ 	.short	0x001c
        /*0094*/ 	.byte	0x00, 0xf0, 0x11, 0x00


	//----- nvinfo : EIATTR_KPARAM_INFO
	.align		4
.L_2131:
        /*0098*/ 	.byte	0x04, 0x17
        /*009a*/ 	.short	(.L_2133 - .L_2132)
.L_2132:
        /*009c*/ 	.word	0x00000000
        /*00a0*/ 	.short	0x0003
        /*00a2*/ 	.short	0x0018
        /*00a4*/ 	.byte	0x00, 0xf0, 0x11, 0x00


	//----- nvinfo : EIATTR_KPARAM_INFO
	.align		4
.L_2133:
        /*00a8*/ 	.byte	0x04, 0x17
        /*00aa*/ 	.short	(.L_2135 - .L_2134)
.L_2134:
        /*00ac*/ 	.word	0x00000000
        /*00b0*/ 	.short	0x0002
        /*00b2*/ 	.short	0x0010
        /*00b4*/ 	.byte	0x00, 0xf5, 0x21, 0x00


	//----- nvinfo : EIATTR_KPARAM_INFO
	.align		4
.L_2135:
        /*00b8*/ 	.byte	0x04, 0x17
        /*00ba*/ 	.short	(.L_2137 - .L_2136)
.L_2136:
        /*00bc*/ 	.word	0x00000000
        /*00c0*/ 	.short	0x0001
        /*00c2*/ 	.short	0x0008
        /*00c4*/ 	.byte	0x00, 0xf5, 0x21, 0x00


	//----- nvinfo : EIATTR_KPARAM_INFO
	.align		4
.L_2137:
        /*00c8*/ 	.byte	0x04, 0x17
        /*00ca*/ 	.short	(.L_2139 - .L_2138)
.L_2138:
        /*00cc*/ 	.word	0x00000000
        /*00d0*/ 	.short	0x0000
        /*00d2*/ 	.short	0x0000
        /*00d4*/ 	.byte	0x00, 0xf5, 0x21, 0x00


	//----- nvinfo : EIATTR_SPARSE_MMA_MASK
	.align		4
.L_2139:
        /*00d8*/ 	.byte	0x03, 0x50
        /*00da*/ 	.short	0x0000


	//----- nvinfo : EIATTR_MAXREG_COUNT
	.align		4
        /*00dc*/ 	.byte	0x03, 0x1b
        /*00de*/ 	.short	0x00ff


	//----- nvinfo : EIATTR_MERCURY_ISA_VERSION
	.align		4
        /*00e0*/ 	.byte	0x03, 0x5f
        /*00e2*/ 	.short	0x0101


	//----- nvinfo : EIATTR_VRC_CTA_INIT_COUNT
	.align		4
        /*00e4*/ 	.byte	0x02, 0x4a
	.zero		1
	.zero		1


	//----- nvinfo : EIATTR_EXIT_INSTR_OFFSETS
	.align		4
        /*00e8*/ 	.byte	0x04, 0x1c
        /*00ea*/ 	.short	(.L_2141 - .L_2140)


	//   ....[0]....
.L_2140:
        /*00ec*/ 	.word	0x00000070


	//   ....[1]....
        /*00f0*/ 	.word	0x00000760


	//----- nvinfo : EIATTR_CRS_STACK_SIZE
	.align		4
.L_2141:
        /*00f4*/ 	.byte	0x04, 0x1e
        /*00f6*/ 	.short	(.L_2143 - .L_2142)
.L_2142:
        /*00f8*/ 	.word	0x00000000


	//----- nvinfo : EIATTR_CBANK_PARAM_SIZE
	.align		4
.L_2143:
        /*00fc*/ 	.byte	0x03, 0x19
        /*00fe*/ 	.short	0x0040


	//----- nvinfo : EIATTR_PARAM_CBANK
	.align		4
        /*0100*/ 	.byte	0x04, 0x0a
        /*0102*/ 	.short	(.L_2145 - .L_2144)
	.align		4
.L_2144:
        /*0104*/ 	.word	index@(.nv.constant0._Z11_le_64_16_3PdS_S_iiiiiiiiii)
        /*0108*/ 	.short	0x0380
        /*010a*/ 	.short	0x0040


	//----- nvinfo : EIATTR_SW_WAR
	.align		4
.L_2145:
        /*010c*/ 	.byte	0x04, 0x36
        /*010e*/ 	.short	(.L_2147 - .L_2146)
.L_2146:
        /*0110*/ 	.word	0x00000008
.L_2147:


//--------------------- .nv.info._Z11_le_32_16_3PfS_S_iiiiiiiiii --------------------------
	.section	.nv.info._Z11_le_32_16_3PfS_S_iiiiiiiiii,"",@"SHT_CUDA_INFO"
	.sectionflags	@""
	.align	4


	//----- nvinfo : EIATTR_CUDA_API_VERSION
	.align		4
        /*0000*/ 	.byte	0x04, 0x37
        /*0002*/ 	.short	(.L_2149 - .L_2148)
.L_2148:
        /*0004*/ 	.word	0x00000082


	//----- nvinfo : EIATTR_KPARAM_INFO
	.align		4
.L_2149:
        /*0008*/ 	.byte	0x04, 0x17
        /*000a*/ 	.short	(.L_2151 - .L_2150)
.L_2150:
        /*000c*/ 	.word	0x00000000
        /*0010*/ 	.short	0x000c
        /*0012*/ 	.short	0x003c
        /*0014*/ 	.byte	0x00, 0xf0, 0x11, 0x00


	//----- nvinfo : EIATTR_KPARAM_INFO
	.align		4
.L_2151:
        /*0018*/ 	.byte	0x04, 0x17
        /*001a*/ 	.short	(.L_2153 - .L_2152)
.L_2152:
        /*001c*/ 	.word	0x00000000
        /*0020*/ 	.short	0x000b
        /*0022*/ 	.short	0x0038
        /*0024*/ 	.byte	0x00, 0xf0, 0x11, 0x00


	//----- nvinfo : EIATTR_KPARAM_INFO
	.align		4
.L_2153:
        /*0028*/ 	.byte	0x04, 0x17
        /*002a*/ 	.short	(.L_2155 - .L_2154)
.L_2154:
        /*002c*/ 	.word	0x00000000
        /*0030*/ 	.short	0x000a
        /*0032*/ 	.short	0x0034
        /*0034*/ 	.byte	0x00, 0xf0, 0x11, 0x00


	//----- nvinfo : EIATTR_KPARAM_INFO
	.align		4
.L_2155:
        /*0038*/ 	.byte	0x04, 0x17
        /*003a*/ 	.short	(.L_2157 - .L_2156)
.L_2156:
        /*003c*/ 	.word	0x00000000
        /*0040*/ 	.short	0x0009
        /*0042*/ 	.short	0x0030
        /*0044*/ 	.byte	0x00, 0xf0, 0x11, 0x00


	//----- nvinfo : EIATTR_KPARAM_INFO
	.align		4
.L_2157:
        /*0048*/ 	.byte	0x04, 0x17
        /*004a*/ 	.short	(.L_2159 - .L_2158)
.L_2158:
        /*004c*/ 	.word	0x00000000
        /*0050*/ 	.short	0x0008
        /*0052*/ 	.short	0x002c
        /*0054*/ 	.byte	0x00, 0xf0, 0x11, 0x00


	//----- nvinfo : EIATTR_KPARAM_INFO
	.align		4
.L_2159:
        /*0058*/ 	.byte	0x04, 0x17
        /*005a*/ 	.short	(.L_2161 - .L_2160)
.L_2160:
        /*005c*/ 	.word	0x00000000
        /*0060*/ 	.short	0x0007
        /*0062*/ 	.short	0x0028
        /*0064*/ 	.byte	0x00, 0xf0, 0x11, 0x00


	//----- nvinfo : EIATTR_KPARAM_INFO
	.align		4
.L_2161:
        /*0068*/ 	.byte	0x04, 0x17
        /*006a*/ 	.short	(.L_2163 - .L_2162)
.L_2162:
        /*006c*/ 	.word	0x00000000
        /*0070*/ 	.short	0x0006
        /*0072*/ 	.short	0x0024
        /*0074*/ 	.byte	0x00, 0xf0, 0x11, 0x00


	//----- nvinfo : EIATTR_KPARAM_INFO
	.align		4
.L_2163:
        /*0078*/ 	.byte	0x04, 0x17
        /*007a*/ 	.short	(.L_2165 - .L_2164)
.L_2164:
        /*007c*/ 	.word	0x00000000
        /*0080*/ 	.short	0x0005
        /*0082*/ 	.short	0x0020
        /*0084*/ 	.byte	0x00, 0xf0, 0x11, 0x00


	//----- nvinfo : EIATTR_KPARAM_INFO
	.align		4
.L_2165:
        /*0088*/ 	.byte	0x04, 0x17
        /*008a*/ 	.short	(.L_2167 - .L_2166)
.L_2166:
        /*008c*/ 	.word	0x00000000
        /*0090*/ 	.short	0x0004
        /*0092*/ 	.short	0x001c
        /*0094*/ 	.byte	0x00, 0xf0, 0x11, 0x00


	//----- nvinfo : EIATTR_KPARAM_INFO
	.align		4
.L_2167:
        /*0098*/ 	.byte	0x04, 0x17
        /*009a*/ 	.short	(.L_2169 - .L_2168)
.L_2168:
        /*009c*/ 	.word	0x00000000
        /*00a0*/ 	.short	0x0003
        /*00a2*/ 	.short	0x0018
        /*00a4*/ 	.byte	0x00, 0xf0, 0x11, 0x00


	//----- nvinfo : EIATTR_KPARAM_INFO
	.align		4
.L_2169:
        /*00a8*/ 	.byte	0x04, 0x17
        /*00aa*/ 	.short	(.L_2171 - .L_2170)
.L_2170:
        /*00ac*/ 	.word	0x00000000
        /*00b0*/ 	.short	0x0002
        /*00b2*/ 	.short	0x0010
        /*00b4*/ 	.byte	0x00, 0xf5, 0x21, 0x00


	//----- nvinfo : EIATTR_KPARAM_INFO
	.align		4
.L_2171:
        /*00b8*/ 	.byte	0x04, 0x17
        /*00ba*/ 	.short	(.L_2173 - .L_2172)
.L_2172:
        /*00bc*/ 	.word	0x00000000
        /*00c0*/ 	.short	0x0001
        /*00c2*/ 	.short	0x0008
        /*00c4*/ 	.byte	0x00, 0xf5, 0x21, 0x00


	//----- nvinfo : EIATTR_KPARAM_INFO
	.align		4
.L_2173:
        /*00c8*/ 	.byte	0x04, 0x17
        /*00ca*/ 	.short	(.L_2175 - .L_2174)
.L_2174:
        /*00cc*/ 	.word	0x00000000
        /*00d0*/ 	.short	0x0000
        /*00d2*/ 	.short	0x0000
        /*00d4*/ 	.byte	0x00, 0xf5, 0x21, 0x00


	//----- nvinfo : EIATTR_SPARSE_MMA_MASK
	.align		4
.L_2175:
        /*00d8*/ 	.byte	0x03, 0x50
        /*00da*/ 	.short	0x0000


	//----- nvinfo : EIATTR_MAXREG_COUNT
	.align		4
        /*00dc*/ 	.byte	0x03, 0x1b
        /*00de*/ 	.short	0x00ff


	//----- nvinfo : EIATTR_MERCURY_ISA_VERSION
	.align		4
        /*00e0*/ 	.byte	0x03, 0x5f
        /*00e2*/ 	.short	0x0101


	//----- nvinfo : EIATTR_VRC_CTA_INIT_COUNT
	.align		4
        /*00e4*/ 	.byte	0x02, 0x4a
	.zero		1
	.zero		1


	//----- nvinfo : EIATTR_EXIT_INSTR_OFFSETS
	.align		4
        /*00e8*/ 	.byte	0x04, 0x1c
        /*00ea*/ 	.short	(.L_2177 - .L_2176)


	//   ....[0]....
.L_2176:
        /*00ec*/ 	.word	0x00000070


	//   ....[1]....
        /*00f0*/ 	.word	0x00000740


	//----- nvinfo : EIATTR_CRS_STACK_SIZE
	.align		4
.L_2177:
        /*00f4*/ 	.byte	0x04, 0x1e
        /*00f6*/ 	.short	(.L_2179 - .L_2178)
.L_2178:
        /*00f8*/ 	.word	0x00000000


	//----- nvinfo : EIATTR_CBANK_PARAM_SIZE
	.align		4
.L_2179:
        /*00fc*/ 	.byte	0x03, 0x19
        /*00fe*/ 	.short	0x0040


	//----- nvinfo : EIATTR_PARAM_CBANK
	.align		4
        /*0100*/ 	.byte	0x04, 0x0a
        /*0102*/ 	.short	(.L_2181 - .L_2180)
	.align		4
.L_2180:
        /*0104*/ 	.word	index@(.nv.constant0._Z11_le_32_16_3PfS_S_iiiiiiiiii)
        /*0108*/ 	.short	0x0380
        /*010a*/ 	.short	0x0040


	//----- nvinfo : EIATTR_SW_WAR
	.align		4
.L_2181:
        /*010c*/ 	.byte	0x04, 0x36
        /*010e*/ 	.short	(.L_2183 - .L_2182)
.L_2182:
        /*0110*/ 	.word	0x00000008
.L_2183:


//--------------------- .nv.info._Z11_lt_64_16_5PdS_S_iiiiiiiiiiiiiiii --------------------------
	.section	.nv.info._Z11_lt_64_16_5PdS_S_iiiiiiiiiiiiiiii,"",@"SHT_CUDA_INFO"
	.sectionflags	@""
	.align	4


	//----- nvinfo : EIATTR_CUDA_API_VERSION
	.align		4
        /*0000*/ 	.byte	0x04, 0x37
        /*0002*/ 	.short	(.L_2185 - .L_2184)
.L_2184:
        /*0004*/ 	.word	0x00000082


	//----- nvinfo : EIATTR_KPARAM_INFO
	.align		4
.L_2185:
        /*0008*/ 	.byte	0x04, 0x17
        /*000a*/ 	.short	(.L_2187 - .L_2186)
.L_2186:
        /*000c*/ 	.word	0x00000000
        /*0010*/ 	.short	0x0012
        /*0012*/ 	.short	0x0054
        /*0014*/ 	.byte	0x00, 0xf0, 0x11, 0x00


	//----- nvinfo : EIATTR_KPARAM_INFO
	.align		4
.L_2187:
        /*0018*/ 	.byte	0x04, 0x17
        /*001a*/ 	.short	(.L_2189 - .L_2188)
.L_2188:
        /*001c*/ 	.word	0x00000000
        /*0020*/ 	.short	0x0011
        /*0022*/ 	.short	0x0050
        /*0024*/ 	.byte	0x00, 0xf0, 0x11, 0x00


	//----- nvinfo : EIATTR_KPARAM_INFO
	.align		4
.L_2189:
        /*0028*/ 	.byte	0x04, 0x17
        /*002a*/ 	.short	(.L_2191 - .L_2190)
.L_2190:
        /*002c*/ 	.word	0x00000000
        /*0030*/ 	.short	0x0010
        /*0032*/ 	.short	0x004c
        /*0034*/ 	.byte	0x00, 0xf0, 0x11, 0x00


	//----- nvinfo : EIATTR_KPARAM_INFO
	.align		4
.L_2191:
        /*0038*/ 	.byte	0x04, 0x17
        /*003a*/ 	.short	(.L_2193 - .L_2192)
.L_2192:
        /*003c*/ 	.word	0x00000000
        /*0040*/ 	.short	0x000f
        /*0042*/ 	.short	0x0048
        /*0044*/ 	.byte	0x00, 0xf0, 0x11, 0x00


	//----- nvinfo : EIATTR_KPARAM_INFO
	.align		4
.L_2193:
        /*0048*/ 	.byte	0x04, 0x17
        /*004a*/ 	.short	(.L_2195 - .L_2194)
.L_2194:
        /*004c*/ 	.word	0x00000000
        /*0050*/ 	.short	0x000e
        /*0052*/ 	.short	0x0044
        /*0054*/ 	.byte	0x00, 0xf0, 0x11, 0x00


	//----- nvinfo : EIATTR_KPARAM_INFO
	.align		4
.L_2195:
        /*0058*/ 	.byte	0x04, 0x17
        /*005a*/ 	.short	(.L_2197 - .L_2196)
.L_2196:
        /*005c*/ 	.word	0x00000000
        /*0060*/ 	.short	0x000d
        /*0062*/ 	.short	0x0040
        /*0064*/ 	.byte	0x00, 0xf0, 0x11, 0x00


	//----- nvinfo : EIATTR_KPARAM_INFO
	.align		4
.L_2197:
        /*0068*/ 	.byte	0x04, 0x17
        /*006a*/ 	.short	(.L_2199 - .L_2198)
.L_2198:
        /*006c*/ 	.word	0x00000000
        /*0070*/ 	.short	0x000c
        /*0072*/ 	.short	0x003c
        /*0074*/ 	.byte	0x00, 0xf0, 0x11, 0x00


	//----- nvinfo : EIATTR_KPARAM_INFO
	.align		4
.L_2199:
        /*0078*/ 	.byte	0x04, 0x17
        /*007a*/ 	.short	(.L_2201 - .L_2200)
.L_2200:
        /*007c*/ 	.word	0x00000000
        /*0080*/ 	.short	0x000b
        /*0082*/ 	.short	0x0038
        /*0084*/ 	.byte	0x00, 0xf0, 0x11, 0x00


	//----- nvinfo : EIATTR_KPARAM_INFO
	.align		4
.L_2201:
        /*0088*/ 	.byte	0x04, 0x17
        /*008a*/ 	.short	(.L_2203 - .L_2202)
.L_2202:
        /*008c*/ 	.word	0x00000000
        /*0090*/ 	.short	0x000a
        /*0092*/ 	.short	0x0034
        /*0094*/ 	.byte	0x00, 0xf0, 0x11, 0x00


	//----- nvinfo : EIATTR_KPARAM_INFO
	.align		4
.L_2203:
        /*0098*/ 	.byte	0x04, 0x17
        /*009a*/ 	.short	(.L_2205 - .L_2204)
.L_2204:
        /*009c*/ 	.word	0x00000000
        /*00a0*/ 	.short	0x0009
        /*00a2*/ 	.short	0x0030
        /*00a4*/ 	.byte	0x00, 0xf0, 0x11, 0x00


	//----- nvinfo : EIATTR_KPARAM_INFO
	.align		4
.L_2205:
        /*00a8*/ 	.byte	0x04, 0x17
        /*00aa*/ 	.short	(.L_2207 - .L_2206)
.L_2206:
        /*00ac*/ 	.word	0x00000000
        /*00b0*/ 	.short	0x0008
        /*00b2*/ 	.short	0x002c
        /*00b4*/ 	.byte	0x00, 0xf0, 0x11, 0x00


	//----- nvinfo : EIATTR_KPARAM_INFO
	.align		4
.L_2207:
        /*00b8*/ 	.byte	0x04, 0x17
        /*00ba*/ 	.short	(.L_2209 - .L_2208)
.L_2208:
        /*00bc*/ 	.word	0x00000000
        /*00c0*/ 	.short	0x0007
        /*00c2*/ 	.short	0x0028
        /*00c4*/ 	.byte	0x00, 0xf0, 0x11, 0x00


	//----- nvinfo : EIATTR_KPARAM_INFO
	.align		4
.L_2209:
        /*00c8*/ 	.byte	0x04, 0x17
        /*00ca*/ 	.short	(.L_2211 - .L_2210)
.L_2210:
        /*00cc*/ 	.word	0x00000000
        /*00d0*/ 	.short	0x0006
        /*00d2*/ 	.short	0x0024
        /*00d4*/ 	.byte	0x00, 0xf0, 0x11, 0x00


	//----- nvinfo : EIATTR_KPARAM_INFO
	.align		4
.L_2211:
        /*00d8*/ 	.byte	0x04, 0x17
        /*00da*/ 	.short	(.L_2213 - .L_2212)
.L_2212:
        /*00dc*/ 	.word	0x00000000
        /*00e0*/ 	.short	0x0005
        /*00e2*/ 	.short	0x0020
        /*00e4*/ 	.byte	0x00, 0xf0, 0x11, 0x00


	//----- nvinfo : EIATTR_KPARAM_INFO
	.align		4
.L_2213:
        /*00e8*/ 	.byte	0x04, 0x17
        /*00ea*/ 	.short	(.L_2215 - .L_2214)
.L_2214:
        /*00ec*/ 	.word	0x00000000
        /*00f0*/ 	.short	0x0004
        /*00f2*/ 	.short	0x001c
        /*00f4*/ 	.byte	0x00, 0xf0, 0x11, 0x00


	//----- nvinfo : EIATTR_KPARAM_INFO
	.align		4
.L_2215:
        /*00f8*/ 	.byte	0x04, 0x17
        /*00fa*/ 	.short	(.L_2217 - .L_2216)
.L_2216:
        /*00fc*/ 	.word	0x00000000
        /*0100*/ 	.short	0x0003
        /*0102*/ 	.short	0x0018
        /*0104*/ 	.byte	0x00, 0xf0, 0x11, 0x00


	//----- nvinfo : EIATTR_KPARAM_INFO
	.align		4
.L_2217:
        /*0108*/ 	.byte	0x04, 0x17
        /*010a*/ 	.short	(.L_2219 - .L_2218)
.L_2218:
        /*010c*/ 	.word	0x00000000
        /*0110*/ 	.short	0x0002
        /*0112*/ 	.short	0x0010
        /*0114*/ 	.byte	0x00, 0xf5, 0x21, 0x00


	//----- nvinfo : EIATTR_KPARAM_INFO
	.align		4
.L_2219:
        /*0118*/ 	.byte	0x04, 0x17
        /*011a*/ 	.short	(.L_2221 - .L_2220)
.L_2220:
        /*011c*/ 	.word	0x00000000
        /*0120*/ 	.short	0x0001
        /*0122*/ 	.short	0x0008
        /*0124*/ 	.byte	0x00, 0xf5, 0x21, 0x00


	//----- nvinfo : EIATTR_KPARAM_INFO
	.align		4
.L_2221:
        /*0128*/ 	.byte	0x04, 0x17
        /*012a*/ 	.short	(.L_2223 - .L_2222)
.L_2222:
        /*012c*/ 	.word	0x00000000
        /*0130*/ 	.short	0x0000
        /*0132*/ 	.short	0x0000
        /*0134*/ 	.byte	0x00, 0xf5, 0x21, 0x00


	//----- nvinfo : EIATTR_SPARSE_MMA_MASK
	.align		4
.L_2223:
        /*0138*/ 	.byte	0x03, 0x50
        /*013a*/ 	.short	0x0000


	//----- nvinfo : EIATTR_MAXREG_COUNT
	.align		4
        /*013c*/ 	.byte	0x03, 0x1b
        /*013e*/ 	.short	0x00ff


	//----- nvinfo : EIATTR_MERCURY_ISA_VERSION
	.align		4
        /*0140*/ 	.byte	0x03, 0x5f
        /*0142*/ 	.short	0x0101


	//----- nvinfo : EIATTR_VRC_CTA_INIT_COUNT
	.align		4
        /*0144*/ 	.byte	0x02, 0x4a
	.zero		1
	.zero		1


	//----- nvinfo : EIATTR_EXIT_INSTR_OFFSETS
	.align		4
        /*0148*/ 	.byte	0x04, 0x1c
        /*014a*/ 	.short	(.L_2225 - .L_2224)


	//   ....[0]....
.L_2224:
        /*014c*/ 	.word	0x00000070


	//   ....[1]....
        /*0150*/ 	.word	0x00000b20


	//----- nvinfo : EIATTR_CRS_STACK_SIZE
	.align		4
.L_2225:
        /*0154*/ 	.byte	0x04, 0x1e
        /*0156*/ 	.short	(.L_2227 - .L_2226)
.L_2226:
        /*0158*/ 	.word	0x00000000


	//----- nvinfo : EIATTR_CBANK_PARAM_SIZE
	.align		4
.L_2227:
        /*015c*/ 	.byte	0x03, 0x19
        /*015e*/ 	.short	0x0058


	//----- nvinfo : EIATTR_PARAM_CBANK
	.align		4
        /*0160*/ 	.byte	0x04, 0x0a
        /*0162*/ 	.short	(.L_2229 - .L_2228)
	.align		4
.L_2228:
        /*0164*/ 	.word	index@(.nv.constant0._Z11_lt_64_16_5PdS_S_iiiiiiiiiiiiiiii)
        /*0168*/ 	.short	0x0380
        /*016a*/ 	.short	0x0058


	//----- nvinfo : EIATTR_SW_WAR
	.align		4
.L_2229:
        /*016c*/ 	.byte	0x04, 0x36
        /*016e*/ 	.short	(.L_2231 - .L_2230)
.L_2230:
        /*0170*/ 	.word	0x00000008
.L_2231:


//--------------------- .nv.info._Z11_lt_32_16_5PfS_S_iiiiiiiiiiiiiiii --------------------------
	.section	.nv.info._Z11_lt_32_16_5PfS_S_iiiiiiiiiiiiiiii,"",@"SHT_CUDA_INFO"
	.sectionflags	@""
	.align	4


	//----- nvinfo : EIATTR_CUDA_API_VERSION
	.align		4
        /*0000*/ 	.byte	0x04, 0x37
        /*0002*/ 	.short	(.L_2233 - .L_2232)
.L_2232:
        /*0004*/ 	.word	0x00000082


	//----- nvinfo : EIATTR_KPARAM_INFO
	.align		4
.L_2233:
        /*0008*/ 	.byte	0x04, 0x17
        /*000a*/ 	.short	(.L_2235 - .L_2234)
.L_2234:
        /*000c*/ 	.word	0x00000000
        /*0010*/ 	.short	0x0012
        /*0012*/ 	.short	0x0054
        /*0014*/ 	.byte	0x00, 0xf0, 0x11, 0x00


	//----- nvinfo : EIATTR_KPARAM_INFO
	.align		4
.L_2235:
        /*0018*/ 	.byte	0x04, 0x17
        /*001a*/ 	.short	(.L_2237 - .L_2236)
.L_2236:
        /*001c*/ 	.word	0x00000000
        /*0020*/ 	.short	0x0011
        /*0022*/ 	.short	0x0050
        /*0024*/ 	.byte	0x00, 0xf0, 0x11, 0x00


	//----- nvinfo : EIATTR_KPARAM_INFO
	.align		4
.L_2237:
        /*0028*/ 	.byte	0x04, 0x17
        /*002a*/ 	.short	(.L_2239 - .L_2238)
.L_2238:
        /*002c*/ 	.word	0x00000000
        /*0030*/ 	.short	0x0010
        /*0032*/ 	.short	0x004c
        /*0034*/ 	.byte	0x00, 0xf0, 0x11, 0x00


	//----- nvinfo : EIATTR_KPARAM_INFO
	.align		4
.L_2239:
        /*0038*/ 	.byte	0x04, 0x17
        /*003a*/ 	.short	(.L_2241 - .L_2240)
.L_2240:
        /*003c*/ 	.word	0x00000000
        /*0040*/ 	.short	0x000f
        /*0042*/ 	.short	0x0048
        /*0044*/ 	.byte	0x00, 0xf0, 0x11, 0x00


	//----- nvinfo : EIATTR_KPARAM_INFO
	.align		4
.L_2241:
        /*0048*/ 	.byte	0x04, 0x17
        /*004a*/ 	.short	(.L_2243 - .L_2242)
.L_2242:
        /*004c*/ 	.word	0x00000000
        /*0050*/ 	.short	0x000e
        /*0052*/ 	.short	0x0044
        /*0054*/ 	.byte	0x00, 0xf0, 0x11, 0x00


	//----- nvinfo : EIATTR_KPARAM_INFO
	.align		4
.L_2243:
        /*0058*/ 	.byte	0x04, 0x17
        /*005a*/ 	.short	(.L_2245 - .L_2244)
.L_2244:
        /*005c*/ 	.word	0x00000000
        /*0060*/ 	.short	0x000d
        /*0062*/ 	.short	0x0040
        /*0064*/ 	.byte	0x00, 0xf0, 0x11, 0x00


	//----- nvinfo : EIATTR_KPARAM_INFO
	.align		4
.L_2245:
        /*0068*/ 	.byte	0x04, 0x17
        /*006a*/ 	.short	(.L_2247 - .L_2246)
.L_2246:
        /*006c*/ 	.word	0x00000000
        /*0070*/ 	.short	0x000c
        /*0072*/ 	.short	0x003c
        /*0074*/ 	.byte	0x00, 0xf0, 0x11, 0x00


	//----- nvinfo : EIATTR_KPARAM_INFO
	.align		4
.L_2247:
        /*0078*/ 	.byte	0x04, 0x17
        /*007a*/ 	.short	(.L_2249 - .L_2248)
.L_2248:
        /*007c*/ 	.word	0x00000000
        /*0080*/ 	.short	0x000b
        /*0082*/ 	.short	0x0038
        /*0084*/ 	.byte	0x00, 0xf0, 0x11, 0x00


	//----- nvinfo : EIATTR_KPARAM_INFO
	.align		4
.L_2249:
        /*0088*/ 	.byte	0x04, 0x17
        /*008a*/ 	.short	(.L_2251 - .L_2250)
.L_2250:
        /*008c*/ 	.word	0x00000000
        /*0090*/ 	.short	0x000a
        /*0092*/ 	.short	0x0034
        /*0094*/ 	.byte	0x00, 0xf0, 0x11, 0x00


	//----- nvinfo : EIATTR_KPARAM_INFO
	.align		4
.L_2251:
        /*0098*/ 	.byte	0x04, 0x17
        /*009a*/ 	.short	(.L_2253 - .L_2252)
.L_2252:
        /*009c*/ 	.word	0x00000000
        /*00a0*/ 	.short	0x0009
        /*00a2*/ 	.short	0x0030
        /*00a4*/ 	.byte	0x00, 0xf0, 0x11, 0x00


	//----- nvinfo : EIATTR_KPARAM_INFO
	.align		4
.L_2253:
        /*00a8*/ 	.byte	0x04, 0x17
        /*00aa*/ 	.short	(.L_2255 - .L_2254)
.L_2254:
        /*00ac*/ 	.word	0x00000000
        /*00b0*/ 	.short	0x0008
        /*00b2*/ 	.short	0x002c
        /*00b4*/ 	.byte	0x00, 0xf0, 0x11, 0x00


	//----- nvinfo : EIATTR_KPARAM_INFO
	.align		4
.L_2255:
        /*00b8*/ 	.byte	0x04, 0x17
        /*00ba*/ 	.short	(.L_2257 - .L_2256)
.L_2256:
        /*00bc*/ 	.word	0x00000000
        /*00c0*/ 	.short	0x0007
        /*00c2*/ 	.short	0x0028
        /*00c4*/ 	.byte	0x00, 0xf0, 0x11, 0x00


	//----- nvinfo : EIATTR_KPARAM_INFO
	.align		4
.L_2257:
        /*00c8*/ 	.byte	0x04, 0x17
        /*00ca*/ 	.short	(.L_2259 - .L_2258)
.L_2258:
        /*00cc*/ 	.word	0x00000000
        /*00d0*/ 	.short	0x0006
        /*00d2*/ 	.short	0x0024
        /*00d4*/ 	.byte	0x00, 0xf0, 0x11, 0x00


	//----- nvinfo : EIATTR_KPARAM_INFO
	.align		4
.L_2259:
        /*00d8*/ 	.byte	0x04, 0x17
        /*00da*/ 	.short	(.L_2261 - .L_2260)
.L_2260:
        /*00dc*/ 	.word	0x00000000
        /*00e0*/ 	.short	0x0005
        /*00e2*/ 	.short	0x0020
        /*00e4*/ 	.byte	0x00, 0xf0, 0x11, 0x00


	//----- nvinfo : EIATTR_KPARAM_INFO
	.align		4
.L_2261:
        /*00e8*/ 	.byte	0x04, 0x17
        /*00ea*/ 	.short	(.L_2263 - .L_2262)
.L_2262:
        /*00ec*/ 	.word	0x00000000
        /*00f0*/ 	.short	0x0004
        /*00f2*/ 	.short	0x001c
        /*00f4*/ 	.byte	0x00, 0xf0, 0x11, 0x00


	//----- nvinfo : EIATTR_KPARAM_INFO
	.align		4
.L_2263:
        /*00f8*/ 	.byte	0x04, 0x17
        /*00fa*/ 	.short	(.L_2265 - .L_2264)
.L_2264:
        /*00fc*/ 	.word	0x00000000
        /*0100*/ 	.short	0x0003
        /*0102*/ 	.short	0x0018
        /*0104*/ 	.byte	0x00, 0xf0, 0x11, 0x00


	//----- nvinfo : EIATTR_KPARAM_INFO
	.align		4
.L_2265:
        /*0108*/ 	.byte	0x04, 0x17
        /*010a*/ 	.short	(.L_2267 - .L_2266)
.L_2266:
        /*010c*/ 	.word	0x00000000
        /*0110*/ 	.short	0x0002
        /*0112*/ 	.short	0x0010
        /*0114*/ 	.byte	0x00, 0xf5, 0x21, 0x00


	//----- nvinfo : EIATTR_KPARAM_INFO
	.align		4
.L_2267:
        /*0118*/ 	.byte	0x04, 0x17
        /*011a*/ 	.short	(.L_2269 - .L_2268)
.L_2268:
        /*011c*/ 	.word	0x00000000
        /*0120*/ 	.short	0x0001
        /*0122*/ 	.short	0x0008
        /*0124*/ 	.byte	0x00, 0xf5, 0x21, 0x00


	//----- nvinfo : EIATTR_KPARAM_INFO
	.align		4
.L_2269:
        /*0128*/ 	.byte	0x04, 0x17
        /*012a*/ 	.short	(.L_2271 - .L_2270)
.L_2270:
        /*012c*/ 	.word	0x00000000
        /*0130*/ 	.short	0x0000
        /*0132*/ 	.short	0x0000
        /*0134*/ 	.byte	0x00, 0xf5, 0x21, 0x00


	//----- nvinfo : EIATTR_SPARSE_MMA_MASK
	.align		4
.L_2271:
        /*0138*/ 	.byte	0x03, 0x50
        /*013a*/ 	.short	0x0000


	//----- nvinfo : EIATTR_MAXREG_COUNT
	.align		4
        /*013c*/ 	.byte	0x03, 0x1b
        /*013e*/ 	.short	0x00ff


	//----- nvinfo : EIATTR_MERCURY_ISA_VERSION
	.align		4
        /*0140*/ 	.byte	0x03, 0x5f
        /*0142*/ 	.short	0x0101


	//----- nvinfo : EIATTR_VRC_CTA_INIT_COUNT
	.align		4
        /*0144*/ 	.byte	0x02, 0x4a
	.zero		1
	.zero		1


	//----- nvinfo : EIATTR_EXIT_INSTR_OFFSETS
	.align		4
        /*0148*/ 	.byte	0x04, 0x1c
        /*014a*/ 	.short	(.L_2273 - .L_2272)


	//   ....[0]....
.L_2272:
        /*014c*/ 	.word	0x00000070


	//   ....[1]....
        /*0150*/ 	.word	0x00000af0


	//----- nvinfo : EIATTR_CRS_STACK_SIZE
	.align		4
.L_2273:
        /*0154*/ 	.byte	0x04, 0x1e
        /*0156*/ 	.short	(.L_2275 - .L_2274)
.L_2274:
        /*0158*/ 	.word	0x00000000


	//----- nvinfo : EIATTR_CBANK_PARAM_SIZE
	.align		4
.L_2275:
        /*015c*/ 	.byte	0x03, 0x19
        /*015e*/ 	.short	0x0058


	//----- nvinfo : EIATTR_PARAM_CBANK
	.align		4
        /*0160*/ 	.byte	0x04, 0x0a
        /*0162*/ 	.short	(.L_2277 - .L_2276)
	.align		4
.L_2276:
        /*0164*/ 	.word	index@(.nv.constant0._Z11_lt_32_16_5PfS_S_iiiiiiiiiiiiiiii)
        /*0168*/ 	.short	0x0380
        /*016a*/ 	.short	0x0058


	//----- nvinfo : EIATTR_SW_WAR
	.align		4
.L_2277:
        /*016c*/ 	.byte	0x04, 0x36
        /*016e*/ 	.short	(.L_2279 - .L_2278)
.L_2278:
        /*0170*/ 	.word	0x00000008
.L_2279:


//--------------------- .nv.info._Z11_lt_64_16_4PdS_S_iiiiiiiiiiiii --------------------------
	.section	.nv.info._Z11_lt_64_16_4PdS_S_iiiiiiiiiiiii,"",@"SHT_CUDA_INFO"
	.sectionflags	@""
	.align	4


	//----- nvinfo : EIATTR_CUDA_API_VERSION
	.align		4
        /*0000*/ 	.byte	0x04, 0x37
        /*0002*/ 	.short	(.L_2281 - .L_2280)
.L_2280:
        /*0004*/ 	.word	0x00000082


	//----- nvinfo : EIATTR_KPARAM_INFO
	.align		4
.L_2281:
        /*0008*/ 	.byte	0x04, 0x17
        /*000a*/ 	.short	(.L_2283 - .L_2282)
.L_2282:
        /*000c*/ 	.word	0x00000000
        /*0010*/ 	.short	0x000f
        /*0012*/ 	.short	0x0048
        /*0014*/ 	.byte	0x00, 0xf0, 0x11, 0x00


	//----- nvinfo : EIATTR_KPARAM_INFO
	.align		4
.L_2283:
        /*0018*/ 	.byte	0x04, 0x17
        /*001a*/ 	.short	(.L_2285 - .L_2284)
.L_2284:
        /*001c*/ 	.word	0x00000000
        /*0020*/ 	.short	0x000e
        /*0022*/ 	.short	0x0044
        /*0024*/ 	.byte	0x00, 0xf0, 0x11, 0x00


	//----- nvinfo : EIATTR_KPARAM_INFO
	.align		4
.L_2285:
        /*0028*/ 	.byte	0x04, 0x17
        /*002a*/ 	.short	(.L_2287 - .L_2286)
.L_2286:
        /*002c*/ 	.word	0x00000000
        /*0030*/ 	.short	0x000d
        /*0032*/ 	.short	0x0040
        /*0034*/ 	.byte	0x00, 0xf0, 0x11, 0x00


	//----- nvinfo : EIATTR_KPARAM_INFO
	.align		4
.L_2287:
        /*0038*/ 	.byte	0x04, 0x17
        /*003a*/ 	.short	(.L_2289 - .L_2288)
.L_2288:
        /*003c*/ 	.word	0x00000000
        /*0040*/ 	.short	0x000c
        /*0042*/ 	.short	0x003c
        /*0044*/ 	.byte	0x00, 0xf0, 0x11, 0x00


	//----- nvinfo : EIATTR_KPARAM_INFO
	.align		4
.L_2289:
        /*0048*/ 	.byte	0x04, 0x17
        /*004a*/ 	.short	(.L_2291 - .L_2290)
.L_2290:
        /*004c*/ 	.word	0x00000000
        /*0050*/ 	.short	0x000b
        /*0052*/ 	.short	0x0038
        /*0054*/ 	.byte	0x00, 0xf0, 0x11, 0x00


	//----- nvinfo : EIATTR_KPARAM_INFO
	.align		4
.L_2291:
        /*0058*/ 	.byte	0x04, 0x17
        /*005a*/ 	.short	(.L_2293 - .L_2292)
.L_2292:
        /*005c*/ 	.word	0x00000000
        /*0060*/ 	.short	0x000a
        /*0062*/ 	.short	0x0034
        /*0064*/ 	.byte	0x00, 0xf0, 0x11, 0x00


	//----- nvinfo : EIATTR_KPARAM_INFO
	.align		4
.L_2293:
        /*0068*/ 	.byte	0x04, 0x17
        /*006a*/ 	.short	(.L_2295 - .L_2294)
.L_2294:
        /*006c*/ 	.word	0x00000000
        /*0070*/ 	.short	0x0009
        /*0072*/ 	.short	0x0030
        /*0074*/ 	.byte	0x00, 0xf0, 0x11, 0x00


	//----- nvinfo : EIATTR_KPARAM_INFO
	.align		4
.L_2295:
        /*0078*/ 	.byte	0x04, 0x17
        /*007a*/ 	.short	(.L_2297 - .L_2296)
.L_2296:
        /*007c*/ 	.word	0x00000000
        /*0080*/ 	.short	0x0008
        /*0082*/ 	.short	0x002c
        /*0084*/ 	.byte	0x00, 0xf0, 0x11, 0x00


	//----- nvinfo : EIATTR_KPARAM_INFO
	.align		4
.L_2297:
        /*0088*/ 	.byte	0x04, 0x17
        /*008a*/ 	.short	(.L_2299 - .L_2298)
.L_2298:
        /*008c*/ 	.word	0x00000000
        /*0090*/ 	.short	0x0007
        /*0092*/ 	.short	0x0028
        /*0094*/ 	.byte	0x00, 0xf0, 0x11, 0x00


	//----- nvinfo : EIATTR_KPARAM_INFO
	.align		4
.L_2299:
        /*0098*/ 	.byte	0x04, 0x17
        /*009a*/ 	.short	(.L_2301 - .L_2300)
.L_2300:
        /*009c*/ 	.word	0x00000000
        /*00a0*/ 	.short	0x0006
        /*00a2*/ 	.short	0x0024
        /*00a4*/ 	.byte	0x00, 0xf0, 0x11, 0x00


	//----- nvinfo : EIATTR_KPARAM_INFO
	.align		4
.L_2301:
        /*00a8*/ 	.byte	0x04, 0x17
        /*00aa*/ 	.short	(.L_2303 - .L_2302)
.L_2302:
        /*00ac*/ 	.word	0x00000000
        /*00b0*/ 	.short	0x0005
        /*00b2*/ 	.short	0x0020
        /*00b4*/ 	.byte	0x00, 0xf0, 0x11, 0x00


	//----- nvinfo : EIATTR_KPARAM_INFO
	.align		4
.L_2303:
        /*00b8*/ 	.byte	0x04, 0x17
        /*00ba*/ 	.short	(.L_2305 - .L_2304)
.L_2304:
        /*00bc*/ 	.word	0x00000000
        /*00c0*/ 	.short	0x0004
        /*00c2*/ 	.short	0x001c
        /*00c4*/ 	.byte	0x00, 0xf0, 0x11, 0x00


	//----- nvinfo : EIATTR_KPARAM_INFO
	.align		4
.L_2305:
        /*00c8*/ 	.byte	0x04, 0x17
        /*00ca*/ 	.short	(.L_2307 - .L_2306)
.L_2306:
        /*00cc*/ 	.word	0x00000000
        /*00d0*/ 	.short	0x0003
        /*00d2*/ 	.short	0x0018
        /*00d4*/ 	.byte	0x00, 0xf0, 0x11, 0x00


	//----- nvinfo : EIATTR_KPARAM_INFO
	.align		4
.L_2307:
        /*00d8*/ 	.byte	0x04, 0x17
        /*00da*/ 	.short	(.L_2309 - .L_2308)
.L_2308:
        /*00dc*/ 	.word	0x00000000
        /*00e0*/ 	.short	0x0002
        /*00e2*/ 	.short	0x0010
        /*00e4*/ 	.byte	0x00, 0xf5, 0x21, 0x00


	//----- nvinfo : EIATTR_KPARAM_INFO
	.align		4
.L_2309:
        /*00e8*/ 	.byte	0x04, 0x17
        /*00ea*/ 	.short	(.L_2311 - .L_2310)
.L_2310:
        /*00ec*/ 	.word	0x00000000
        /*00f0*/ 	.short	0x0001
        /*00f2*/ 	.short	0x0008
        /*00f4*/ 	.byte	0x00, 0xf5, 0x21, 0x00


	//----- nvinfo : EIATTR_KPARAM_INFO
	.align		4
.L_2311:
        /*00f8*/ 	.byte	0x04, 0x17
        /*00fa*/ 	.short	(.L_2313 - .L_2312)
.L_2312:
        /*00fc*/ 	.word	0x00000000
        /*0100*/ 	.short	0x0000
        /*0102*/ 	.short	0x0000
        /*0104*/ 	.byte	0x00, 0xf5, 0x21, 0x00


	//----- nvinfo : EIATTR_SPARSE_MMA_MASK
	.align		4
.L_2313:
        /*0108*/ 	.byte	0x03, 0x50
        /*010a*/ 	.short	0x0000


	//----- nvinfo : EIATTR_MAXREG_COUNT
	.align		4
        /*010c*/ 	.byte	0x03, 0x1b
        /*010e*/ 	.short	0x00ff


	//----- nvinfo : EIATTR_MERCURY_ISA_VERSION
	.align		4
        /*0110*/ 	.byte	0x03, 0x5f
        /*0112*/ 	.short	0x0101


	//----- nvinfo : EIATTR_VRC_CTA_INIT_COUNT
	.align		4
        /*0114*/ 	.byte	0x02, 0x4a
	.zero		1
	.zero		1


	//----- nvinfo : EIATTR_EXIT_INSTR_OFFSETS
	.align		4
        /*0118*/ 	.byte	0x04, 0x1c
        /*011a*/ 	.short	(.L_2315 - .L_2314)


	//   ....[0]....
.L_2314:
        /*011c*/ 	.word	0x00000070


	//   ....[1]....
        /*0120*/ 	.word	0x00000930


	//----- nvinfo : EIATTR_CRS_STACK_SIZE
	.align		4
.L_2315:
        /*0124*/ 	.byte	0x04, 0x1e
        /*0126*/ 	.short	(.L_2317 - .L_2316)
.L_2316:
        /*0128*/ 	.word	0x00000000


	//----- nvinfo : EIATTR_CBANK_PARAM_SIZE
	.align		4
.L_2317:
        /*012c*/ 	.byte	0x03, 0x19
        /*012e*/ 	.short	0x004c


	//----- nvinfo : EIATTR_PARAM_CBANK
	.align		4
        /*0130*/ 	.byte	0x04, 0x0a
        /*0132*/ 	.short	(.L_2319 - .L_2318)
	.align		4
.L_2318:
        /*0134*/ 	.word	index@(.nv.constant0._Z11_lt_64_16_4PdS_S_iiiiiiiiiiiii)
        /*0138*/ 	.short	0x0380
        /*013a*/ 	.short	0x004c


	//----- nvinfo : EIATTR_SW_WAR
	.align		4
.L_2319:
        /*013c*/ 	.byte	0x04, 0x36
        /*013e*/ 	.short	(.L_2321 - .L_2320)
.L_2320:
        /*0140*/ 	.word	0x00000008
.L_2321:


//--------------------- .nv.info._Z11_lt_32_16_4PfS_S_iiiiiiiiiiiii --------------------------
	.section	.nv.info._Z11_lt_32_16_4PfS_S_iiiiiiiiiiiii,"",@"SHT_CUDA_INFO"
	.sectionflags	@""
	.align	4


	//----- nvinfo : EIATTR_CUDA_API_VERSION
	.align		4
        /*0000*/ 	.byte	0x04, 0x37
        /*0002*/ 	.short	(.L_2323 - .L_2322)
.L_2322:
        /*0004*/ 	.word	0x00000082


	//----- nvinfo : EIATTR_KPARAM_INFO
	.align		4
.L_2323:
        /*0008*/ 	.byte	0x04, 0x17
        /*000a*/ 	.short	(.L_2325 - .L_2324)
.L_2324:
        /*000c*/ 	.word	0x00000000
        /*0010*/ 	.short	0x000f
        /*0012*/ 	.short	0x0048
        /*0014*/ 	.byte	0x00, 0xf0, 0x11, 0x00


	//----- nvinfo : EIATTR_KPARAM_INFO
	.align		4
.L_2325:
        /*0018*/ 	.byte	0x04, 0x17
        /*001a*/ 	.short	(.L_2327 - .L_2326)
.L_2326:
        /*001c*/ 	.word	0x00000000
        /*0020*/ 	.short	0x000e
        /*0022*/ 	.short	0x0044
        /*0024*/ 	.byte	0x00, 0xf0, 0x11, 0x00


	//----- nvinfo : EIATTR_KPARAM_INFO
	.align		4
.L_2327:
        /*0028*/ 	.byte	0x04, 0x17
        /*002a*/ 	.short	(.L_2329 - .L_2328)
.L_2328:
        /*002c*/ 	.word	0x00000000
        /*0030*/ 	.short	0x000d
        /*0032*/ 	.short	0x0040
        /*0034*/ 	.byte	0x00, 0xf0, 0x11, 0x00


	//----- nvinfo : EIATTR_KPARAM_INFO
	.align		4
.L_2329:
        /*0038*/ 	.byte	0x04, 0x17
        /*003a*/ 	.short	(.L_2331 - .L_2330)
.L_2330:
        /*003c*/ 	.word	0x00000000
        /*0040*/ 	.short	0x000c
        /*0042*/ 	.short	0x003c
        /*0044*/ 	.byte	0x00, 0xf0, 0x11, 0x00


	//----- nvinfo : EIATTR_KPARAM_INFO
	.align		4
.L_2331:
        /*0048*/ 	.byte	0x04, 0x17
        /*004a*/ 	.short	(.L_2333 - .L_2332)
.L_2332:
        /*004c*/ 	.word	0x00000000
        /*0050*/ 	.short	0x000b
        /*0052*/ 	.short	0x0038
        /*0054*/ 	.byte	0x00, 0xf0, 0x11, 0x00


	//----- nvinfo : EIATTR_KPARAM_INFO
	.align		4
.L_2333:
        /*0058*/ 	.byte	0x04, 0x17
        /*005a*/ 	.short	(.L_2335 - .L_2334)
.L_2334:
        /*005c*/ 	.word	0x00000000
        /*0060*/ 	.short	0x000a
        /*0062*/ 	.short	0x0034
        /*0064*/ 	.byte	0x00, 0xf0, 0x11, 0x00


	//----- nvinfo : EIATTR_KPARAM_INFO
	.align		4
.L_2335:
        /*0068*/ 	.byte	0x04, 0x17
        /*006a*/ 	.short	(.L_2337 - .L_2336)
.L_2336:
        /*006c*/ 	.word	0x00000000
        /*0070*/ 	.short	0x0009
        /*0072*/ 	.short	0x0030
        /*0074*/ 	.byte	0x00, 0xf0, 0x11, 0x00


	//----- nvinfo : EIATTR_KPARAM_INFO
	.align		4
.L_2337:
        /*0078*/ 	.byte	0x04, 0x17
        /*007a*/ 	.short	(.L_2339 - .L_2338)
.L_2338:
        /*007c*/ 	.word	0x00000000
        /*0080*/ 	.short	0x0008
        /*0082*/ 	.short	0x002c
        /*0084*/ 	.byte	0x00, 0xf0, 0x11, 0x00


	//----- nvinfo : EIATTR_KPARAM_INFO
	.align		4
.L_2339:
        /*0088*/ 	.byte	0x04, 0x17
        /*008a*/ 	.short	(.L_2341 - .L_2340)
.L_2340:
        /*008c*/ 	.word	0x00000000
        /*0090*/ 	.short	0x0007
        /*0092*/ 	.short	0x0028
        /*0094*/ 	.byte	0x00, 0xf0, 0x11, 0x00


	//----- nvinfo : EIATTR_KPARAM_INFO
	.align		4
.L_2341:
        /*0098*/ 	.byte	0x04, 0x17
        /*009a*/ 	.short	(.L_2343 - .L_2342)
.L_2342:
        /*009c*/ 	.word	0x00000000
        /*00a0*/ 	.short	0x0006
        /*00a2*/ 	.short	0x0024
        /*00a4*/ 	.byte	0x00, 0xf0, 0x11, 0x00


	//----- nvinfo : EIATTR_KPARAM_INFO
	.align		4
.L_2343:
        /*00a8*/ 	.byte	0x04, 0x17
        /*00aa*/ 	.short	(.L_2345 - .L_2344)
.L_2344:
        /*00ac*/ 	.word	0x00000000
        /*00b0*/ 	.short	0x0005
        /*00b2*/ 	.short	0x0020
        /*00b4*/ 	.byte	0x00, 0xf0, 0x11, 0x00


	//----- nvinfo : EIATTR_KPARAM_INFO
	.align		4
.L_2345:
        /*00b8*/ 	.byte	0x04, 0x17
        /*00ba*/ 	.short	(.L_2347 - .L_2346)
.L_2346:
        /*00bc*/ 	.word	0x00000000
        /*00c0*/ 	.short	0x0004
        /*00c2*/ 	.short	0x001c
        /*00c4*/ 	.byte	0x00, 0xf0, 0x11, 0x00


	//----- nvinfo : EIATTR_KPARAM_INFO
	.align		4
.L_2347:
        /*00c8*/ 	.byte	0x04, 0x17
        /*00ca*/ 	.short	(.L_2349 - .L_2348)
.L_2348:
        /*00cc*/ 	.word	0x00000000
        /*00d0*/ 	.short	0x0003
        /*00d2*/ 	.short	0x0018
        /*00d4*/ 	.byte	0x00, 0xf0, 0x11, 0x00


	//----- nvinfo : EIATTR_KPARAM_INFO
	.align		4
.L_2349:
        /*00d8*/ 	.byte	0x04, 0x17
        /*00da*/ 	.short	(.L_2351 - .L_2350)
.L_2350:
        /*00dc*/ 	.word	0x00000000
        /*00e0*/ 	.short	0x0002
        /*00e2*/ 	.short	0x0010
        /*00e4*/ 	.byte	0x00, 0xf5, 0x21, 0x00


	//----- nvinfo : EIATTR_KPARAM_INFO
	.align		4
.L_2351:
        /*00e8*/ 	.byte	0x04, 0x17
        /*00ea*/ 	.short	(.L_2353 - .L_2352)
.L_2352:
        /*00ec*/ 	.word	0x00000000
        /*00f0*/ 	.short	0x0001
        /*00f2*/ 	.short	0x0008
        /*00f4*/ 	.byte	0x00, 0xf5, 0x21, 0x00


	//----- nvinfo : EIATTR_KPARAM_INFO
	.align		4
.L_2353:
        /*00f8*/ 	.byte	0x04, 0x17
        /*00fa*/ 	.short	(.L_2355 - .L_2354)
.L_2354:
        /*00fc*/ 	.word	0x00000000
        /*0100*/ 	.short	0x0000
        /*0102*/ 	.short	0x0000
        /*0104*/ 	.byte	0x00, 0xf5, 0x21, 0x00


	//----- nvinfo : EIATTR_SPARSE_MMA_MASK
	.align		4
.L_2355:
        /*0108*/ 	.byte	0x03, 0x50
        /*010a*/ 	.short	0x0000


	//----- nvinfo : EIATTR_MAXREG_COUNT
	.align		4
        /*010c*/ 	.byte	0x03, 0x1b
        /*010e*/ 	.short	0x00ff


	//----- nvinfo : EIATTR_MERCURY_ISA_VERSION
	.align		4
        /*0110*/ 	.byte	0x03, 0x5f
        /*0112*/ 	.short	0x0101


	//----- nvinfo : EIATTR_VRC_CTA_INIT_COUNT
	.align		4
        /*0114*/ 	.byte	0x02, 0x4a
	.zero		1
	.zero		1


	//----- nvinfo : EIATTR_EXIT_INSTR_OFFSETS
	.align		4
        /*0118*/ 	.byte	0x04, 0x1c
        /*011a*/ 	.short	(.L_2357 - .L_2356)


	//   ....[0]....
.L_2356:
        /*011c*/ 	.word	0x00000070


	//   ....[1]....
        /*0120*/ 	.word	0x00000910


	//----- nvinfo : EIATTR_CRS_STACK_SIZE
	.align		4
.L_2357:
        /*0124*/ 	.byte	0x04, 0x1e
        /*0126*/ 	.short	(.L_2359 - .L_2358)
.L_2358:
        /*0128*/ 	.word	0x00000000


	//----- nvinfo : EIATTR_CBANK_PARAM_SIZE
	.align		4
.L_2359:
        /*012c*/ 	.byte	0x03, 0x19
        /*012e*/ 	.short	0x004c


	//----- nvinfo : EIATTR_PARAM_CBANK
	.align		4
        /*0130*/ 	.byte	0x04, 0x0a
        /*0132*/ 	.short	(.L_2361 - .L_2360)
	.align		4
.L_2360:
        /*0134*/ 	.word	index@(.nv.constant0._Z11_lt_32_16_4PfS_S_iiiiiiiiiiiii)
        /*0138*/ 	.short	0x0380
        /*013a*/ 	.short	0x004c


	//----- nvinfo : EIATTR_SW_WAR
	.align		4
.L_2361:
        /*013c*/ 	.byte	0x04, 0x36
        /*013e*/ 	.short	(.L_2363 - .L_2362)
.L_2362:
        /*0140*/ 	.word	0x00000008
.L_2363:


//--------------------- .nv.info._Z11_lt_64_16_3PdS_S_iiiiiiiiii --------------------------
	.section	.nv.info._Z11_lt_64_16_3PdS_S_iiiiiiiiii,"",@"SHT_CUDA_INFO"
	.sectionflags	@""
	.align	4


	//----- nvinfo : EIATTR_CUDA_API_VERSION
	.align		4
        /*0000*/ 	.byte	0x04, 0x37
        /*0002*/ 	.short	(.L_2365 - .L_2364)
.L_2364:
        /*0004*/ 	.word	0x00000082


	//----- nvinfo : EIATTR_KPARAM_INFO
	.align		4
.L_2365:
        /*0008*/ 	.byte	0x04, 0x17
        /*000a*/ 	.short	(.L_2367 - .L_2366)
.L_2366:
        /*000c*/ 	.word	0x00000000
        /*0010*/ 	.short	0x000c
        /*0012*/ 	.short	0x003c
        /*0014*/ 	.byte	0x00, 0xf0, 0x11, 0x00


	//----- nvinfo : EIATTR_KPARAM_INFO
	.align		4
.L_2367:
        /*0018*/ 	.byte	0x04, 0x17
        /*001a*/ 	.short	(.L_2369 - .L_2368)
.L_2368:
        /*001c*/ 	.word	0x00000000
        /*0020*/ 	.short	0x000b
        /*0022*/ 	.short	0x0038
        /*0024*/ 	.byte	0x00, 0xf0, 0x11, 0x00


	//----- nvinfo : EIATTR_KPARAM_INFO
	.align		4
.L_2369:
        /*0028*/ 	.byte	0x04, 0x17
        /*002a*/ 	.short	(.L_2371 - .L_2370)
.L_2370:
        /*002c*/ 	.word	0x00000000
        /*0030*/ 	.short	0x000a
        /*0032*/ 	.short	0x0034
        /*0034*/ 	.byte	0x00, 0xf0, 0x11, 0x00


	//----- nvinfo : EIATTR_KPARAM_INFO
	.align		4
.L_2371:
        /*0038*/ 	.byte	0x04, 0x17
        /*003a*/ 	.short	(.L_2373 - .L_2372)
.L_2372:
        /*003c*/ 	.word	0x00000000
        /*0040*/ 	.short	0x0009
        /*0042*/ 	.short	0x0030
        /*0044*/ 	.byte	0x00, 0xf0, 0x11, 0x00


	//----- nvinfo : EIATTR_KPARAM_INFO
	.align		4
.L_2373:
        /*0048*/ 	.byte	0x04, 0x17
        /*004a*/ 	.short	(.L_2375 - .L_2374)
.L_2374:
        /*004c*/ 	.word	0x00000000
        /*0050*/ 	.short	0x0008
        /*0052*/ 	.short	0x002c
        /*0054*/ 	.byte	0x00, 0xf0, 0x11, 0x00


	//----- nvinfo : EIATTR_KPARAM_INFO
	.align		4
.L_2375:
        /*0058*/ 	.byte	0x04, 0x17
        /*005a*/ 	.short	(.L_2377 - .L_2376)
.L_2376:
        /*005c*/ 	.word	0x00000000
        /*0060*/ 	.short	0x0007
        /*0062*/ 	.short	0x0028
        /*0064*/ 	.byte	0x00, 0xf0, 0x11, 0x00


	//----- nvinfo : EIATTR_KPARAM_INFO
	.align		4
.L_2377:
        /*0068*/ 	.byte	0x04, 0x17
        /*006a*/ 	.short	(.L_2379 - .L_2378)
.L_2378:
        /*006c*/ 	.word	0x00000000
        /*0070*/ 	.short	0x0006
        /*0072*/ 	.short	0x0024
        /*0074*/ 	.byte	0x00, 0xf0, 0x11, 0x00


	//----- nvinfo : EIATTR_KPARAM_INFO
	.align		4
.L_2379:
        /*0078*/ 	.byte	0x04, 0x17
        /*007a*/ 	.short	(.L_2381 - .L_2380)
.L_2380:
        /*007c*/ 	.word	0x00000000
        /*0080*/ 	.short	0x0005
        /*0082*/ 	.short	0x0020
        /*0084*/ 	.byte	0x00, 0xf0, 0x11, 0x00


	//----- nvinfo : EIATTR_KPARAM_INFO
	.align		4
.L_2381:
        /*0088*/ 	.byte	0x04, 0x17
        /*008a*/ 	.short	(.L_2383 - .L_2382)
.L_2382:
        /*008c*/ 	.word	0x00000000
        /*0090*/ 	.short	0x0004
        /*0092*/ 	.short	0x001c
        /*0094*/ 	.byte	0x00, 0xf0, 0x11, 0x00


	//----- nvinfo : EIATTR_KPARAM_INFO
	.align		4
.L_2383:
        /*0098*/ 	.byte	0x04, 0x17
        /*009a*/ 	.short	(.L_2385 - .L_2384)
.L_2384:
        /*009c*/ 	.word	0x00000000
        /*00a0*/ 	.short	0x0003
        /*00a2*/ 	.short	0x0018
        /*00a4*/ 	.byte	0x00, 0xf0, 0x11, 0x00


	//----- nvinfo : EIATTR_KPARAM_INFO
	.align		4
.L_2385:
        /*00a8*/ 	.byte	0x04, 0x17
        /*00aa*/ 	.short	(.L_2387 - .L_2386)
.L_2386:
        /*00ac*/ 	.word	0x00000000
        /*00b0*/ 	.short	0x0002
        /*00b2*/ 	.short	0x0010
        /*00b4*/ 	.byte	0x00, 0xf5, 0x21, 0x00


	//----- nvinfo : EIATTR_KPARAM_INFO
	.align		4
.L_2387:
        /*00b8*/ 	.byte	0x04, 0x17
        /*00ba*/ 	.short	(.L_2389 - .L_2388)
.L_2388:
        /*00bc*/ 	.word	0x00000000
        /*00c0*/ 	.short	0x0001
        /*00c2*/ 	.short	0x0008
        /*00c4*/ 	.byte	0x00, 0xf5, 0x21, 0x00


	//----- nvinfo : EIATTR_KPARAM_INFO
	.align		4
.L_2389:
        /*00c8*/ 	.byte	0x04, 0x17
        /*00ca*/ 	.short	(.L_2391 - .L_2390)
.L_2390:
        /*00cc*/ 	.word	0x00000000
        /*00d0*/ 	.short	0x0000
        /*00d2*/ 	.short	0x0000
        /*00d4*/ 	.byte	0x00, 0xf5, 0x21, 0x00


	//----- nvinfo : EIATTR_SPARSE_MMA_MASK
	.align		4
.L_2391:
        /*00d8*/ 	.byte	0x03, 0x50
        /*00da*/ 	.short	0x0000


	//----- nvinfo : EIATTR_MAXREG_COUNT
	.align		4
        /*00dc*/ 	.byte	0x03, 0x1b
        /*00de*/ 	.short	0x00ff


	//----- nvinfo : EIATTR_MERCURY_ISA_VERSION
	.align		4
        /*00e0*/ 	.byte	0x03, 0x5f
        /*00e2*/ 	.short	0x0101


	//----- nvinfo : EIATTR_VRC_CTA_INIT_COUNT
	.align		4
        /*00e4*/ 	.byte	0x02, 0x4a
	.zero		1
	.zero		1


	//----- nvinfo : EIATTR_EXIT_INSTR_OFFSETS
	.align		4
        /*00e8*/ 	.byte	0x04, 0x1c
        /*00ea*/ 	.short	(.L_2393 - .L_2392)


	//   ....[0]....
.L_2392:
        /*00ec*/ 	.word	0x00000070


	//   ....[1]....
        /*00f0*/ 	.word	0x00000760


	//----- nvinfo : EIATTR_CRS_STACK_SIZE
	.align		4
.L_2393:
        /*00f4*/ 	.byte	0x04, 0x1e
        /*00f6*/ 	.short	(.L_2395 - .L_2394)
.L_2394:
        /*00f8*/ 	.word	0x00000000


	//----- nvinfo : EIATTR_CBANK_PARAM_SIZE
	.align		4
.L_2395:
        /*00fc*/ 	.byte	0x03, 0x19
        /*00fe*/ 	.short	0x0040


	//----- nvinfo : EIATTR_PARAM_CBANK
	.align		4
        /*0100*/ 	.byte	0x04, 0x0a
        /*0102*/ 	.short	(.L_2397 - .L_2396)
	.align		4
.L_2396:
        /*0104*/ 	.word	index@(.nv.constant0._Z11_lt_64_16_3PdS_S_iiiiiiiiii)
        /*0108*/ 	.short	0x0380
        /*010a*/ 	.short	0x0040


	//----- nvinfo : EIATTR_SW_WAR
	.align		4
.L_2397:
        /*010c*/ 	.byte	0x04, 0x36
        /*010e*/ 	.short	(.L_2399 - .L_2398)
.L_2398:
        /*0110*/ 	.word	0x00000008
.L_2399:


//--------------------- .nv.info._Z11_lt_32_16_3PfS_S_iiiiiiiiii --------------------------
	.section	.nv.info._Z11_lt_32_16_3PfS_S_iiiiiiiiii,"",@"SHT_CUDA_INFO"
	.sectionflags	@""
	.align	4


	//----- nvinfo : EIATTR_CUDA_API_VERSION
	.align		4
        /*0000*/ 	.byte	0x04, 0x37
        /*0002*/ 	.short	(.L_2401 - .L_2400)
.L_2400:
        /*0004*/ 	.word	0x00000082


	//----- nvinfo : EIATTR_KPARAM_INFO
	.align		4
.L_2401:
        /*0008*/ 	.byte	0x04, 0x17
        /*000a*/ 	.short	(.L_2403 - .L_2402)
.L_2402:
        /*000c*/ 	.word	0x00000000
        /*0010*/ 	.short	0x000c
        /*0012*/ 	.short	0x003c
        /*0014*/ 	.byte	0x00, 0xf0, 0x11, 0x00


	//----- nvinfo : EIATTR_KPARAM_INFO
	.align		4
.L_2403:
        /*0018*/ 	.byte	0x04, 0x17
        /*001a*/ 	.short	(.L_2405 - .L_2404)
.L_2404:
        /*001c*/ 	.word	0x00000000
        /*0020*/ 	.short	0x000b
        /*0022*/ 	.short	0x0038
        /*0024*/ 	.byte	0x00, 0xf0, 0x11, 0x00


	//----- nvinfo : EIATTR_KPARAM_INFO
	.align		4
.L_2405:
        /*0028*/ 	.byte	0x04, 0x17
        /*002a*/ 	.short	(.L_2407 - .L_2406)
.L_2406:
        /*002c*/ 	.word	0x00000000
        /*0030*/ 	.short	0x000a
        /*0032*/ 	.short	0x0034
        /*0034*/ 	.byte	0x00, 0xf0, 0x11, 0x00


	//----- nvinfo : EIATTR_KPARAM_INFO
	.align		4
.L_2407:
        /*0038*/ 	.byte	0x04, 0x17
        /*003a*/ 	.short	(.L_2409 - .L_2408)
.L_2408:
        /*003c*/ 	.word	0x00000000
        /*0040*/ 	.short	0x0009
        /*0042*/ 	.short	0x0030
        /*0044*/ 	.byte	0x00, 0xf0, 0x11, 0x00


	//----- nvinfo : EIATTR_KPARAM_INFO
	.align		4
.L_2409:
        /*0048*/ 	.byte	0x04, 0x17
        /*004a*/ 	.short	(.L_2411 - .L_2410)
.L_2410:
        /*004c*/ 	.word	0x00000000
        /*0050*/ 	.short	0x0008
        /*0052*/ 	.short	0x002c
        /*0054*/ 	.byte	0x00, 0xf0, 0x11, 0x00


	//----- nvinfo : EIATTR_KPARAM_INFO
	.align		4
.L_2411:
        /*0058*/ 	.byte	0x04, 0x17
        /*005a*/ 	.short	(.L_2413 - .L_2412)
.L_2412:
        /*005c*/ 	.word	0x00000000
        /*0060*/ 	.short	0x0007
        /*0062*/ 	.short	0x0028
        /*0064*/ 	.byte	0x00, 0xf0, 0x11, 0x00


	//----- nvinfo : EIATTR_KPARAM_INFO
	.align		4
.L_2413:
        /*0068*/ 	.byte	0x04, 0x17
        /*006a*/ 	.short	(.L_2415 - .L_2414)
.L_2414:
        /*006c*/ 	.word	0x00000000
        /*0070*/ 	.short	0x0006
        /*0072*/ 	.short	0x0024
        /*0074*/ 	.byte	0x00, 0xf0, 0x11, 0x00


	//----- nvinfo : EIATTR_KPARAM_INFO
	.align		4
.L_2415:
        /*0078*/ 	.byte	0x04, 0x17
        /*007a*/ 	.short	(.L_2417 - .L_2416)
.L_2416:
        /*007c*/ 	.word	0x00000000
        /*0080*/ 	.short	0x0005
        /*0082*/ 	.short	0x0020
        /*0084*/ 	.byte	0x00, 0xf0, 0x11, 0x00


	//----- nvinfo : EIATTR_KPARAM_INFO
	.align		4
.L_2417:
        /*0088*/ 	.byte	0x04, 0x17
        /*008a*/ 	.short	(.L_2419 - .L_2418)
.L_2418:
        /*008c*/ 	.word	0x00000000
        /*0090*/ 	.short	0x0004
        /*0092*/ 	.short	0x001c
        /*0094*/ 	.byte	0x00, 0xf0, 0x11, 0x00


	//----- nvinfo : EIATTR_KPARAM_INFO
	.align		4
.L_2419:
        /*0098*/ 	.byte	0x04, 0x17
        /*009a*/ 	.short	(.L_2421 - .L_2420)
.L_2420:
        /*009c*/ 	.word	0x00000000
        /*00a0*/ 	.short	0x0003
        /*00a2*/ 	.short	0x0018
        /*00a4*/ 	.byte	0x00, 0xf0, 0x11, 0x00


	//----- nvinfo : EIATTR_KPARAM_INFO
	.align		4
.L_2421:
        /*00a8*/ 	.byte	0x04, 0x17
        /*00aa*/ 	.short	(.L_2423 - .L_2422)
.L_2422:
        /*00ac*/ 	.word	0x00000000
        /*00b0*/ 	.short	0x0002
        /*00b2*/ 	.short	0x0010
        /*00b4*/ 	.byte	0x00, 0xf5, 0x21, 0x00


	//----- nvinfo : EIATTR_KPARAM_INFO
	.align		4
.L_2423:
        /*00b8*/ 	.byte	0x04, 0x17
        /*00ba*/ 	.short	(.L_2425 - .L_2424)
.L_2424:
        /*00bc*/ 	.word	0x00000000
        /*00c0*/ 	.short	0x0001
        /*00c2*/ 	.short	0x0008
        /*00c4*/ 	.byte	0x00, 0xf5, 0x21, 0x00


	//----- nvinfo : EIATTR_KPARAM_INFO
	.align		4
.L_2425:
        /*00c8*/ 	.byte	0x04, 0x17
        /*00ca*/ 	.short	(.L_2427 - .L_2426)
.L_2426:
        /*00cc*/ 	.word	0x00000000
        /*00d0*/ 	.short	0x0000
        /*00d2*/ 	.short	0x0000
        /*00d4*/ 	.byte	0x00, 0xf5, 0x21, 0x00


	//----- nvinfo : EIATTR_SPARSE_MMA_MASK
	.align		4
.L_2427:
        /*00d8*/ 	.byte	0x03, 0x50
        /*00da*/ 	.short	0x0000


	//----- nvinfo : EIATTR_MAXREG_COUNT
	.align		4
        /*00dc*/ 	.byte	0x03, 0x1b
        /*00de*/ 	.short	0x00ff


	//----- nvinfo : EIATTR_MERCURY_ISA_VERSION
	.align		4
        /*00e0*/ 	.byte	0x03, 0x5f
        /*00e2*/ 	.short	0x0101


	//----- nvinfo : EIATTR_VRC_CTA_INIT_COUNT
	.align		4
        /*00e4*/ 	.byte	0x02, 0x4a
	.zero		1
	.zero		1


	//----- nvinfo : EIATTR_EXIT_INSTR_OFFSETS
	.align		4
        /*00e8*/ 	.byte	0x04, 0x1c
        /*00ea*/ 	.short	(.L_2429 - .L_2428)


	//   ....[0]....
.L_2428:
        /*00ec*/ 	.word	0x00000070


	//   ....[1]....
        /*00f0*/ 	.word	0x00000740


	//----- nvinfo : EIATTR_CRS_STACK_SIZE
	.align		4
.L_2429:
        /*00f4*/ 	.byte	0x04, 0x1e
        /*00f6*/ 	.short	(.L_2431 - .L_2430)
.L_2430:
        /*00f8*/ 	.word	0x00000000


	//----- nvinfo : EIATTR_CBANK_PARAM_SIZE
	.align		4
.L_2431:
        /*00fc*/ 	.byte	0x03, 0x19
        /*00fe*/ 	.short	0x0040


	//----- nvinfo : EIATTR_PARAM_CBANK
	.align		4
        /*0100*/ 	.byte	0x04, 0x0a
        /*0102*/ 	.short	(.L_2433 - .L_2432)
	.align		4
.L_2432:
        /*0104*/ 	.word	index@(.nv.constant0._Z11_lt_32_16_3PfS_S_iiiiiiiiii)
        /*0108*/ 	.short	0x0380
        /*010a*/ 	.short	0x0040


	//----- nvinfo : EIATTR_SW_WAR
	.align		4
.L_2433:
        /*010c*/ 	.byte	0x04, 0x36
        /*010e*/ 	.short	(.L_2435 - .L_2434)
.L_2434:
        /*0110*/ 	.word	0x00000008
.L_2435:


//--------------------- .nv.info._Z11_ge_64_16_5PdS_S_iiiiiiiiiiiiiiii --------------------------
	.section	.nv.info._Z11_ge_64_16_5PdS_S_iiiiiiiiiiiiiiii,"",@"SHT_CUDA_INFO"
	.sectionflags	@""
	.align	4


	//----- nvinfo : EIATTR_CUDA_API_VERSION
	.align		4
        /*0000*/ 	.byte	0x04, 0x37
        /*0002*/ 	.short	(.L_2437 - .L_2436)
.L_2436:
        /*0004*/ 	.word	0x00000082


	//----- nvinfo : EIATTR_KPARAM_INFO
	.align		4
.L_2437:
        /*0008*/ 	.byte	0x04, 0x17
        /*000a*/ 	.short	(.L_2439 - .L_2438)
.L_2438:
        /*000c*/ 	.word	0x00000000
        /*0010*/ 	.short	0x0012
        /*0012*/ 	.short	0x0054
        /*0014*/ 	.byte	0x00, 0xf0, 0x11, 0x00


	//----- nvinfo : EIATTR_KPARAM_INFO
	.align		4
.L_2439:
        /*0018*/ 	.byte	0x04, 0x17
        /*001a*/ 	.short	(.L_2441 - .L_2440)
.L_2440:
        /*001c*/ 	.word	0x00000000
        /*0020*/ 	.short	0x0011
        /*0022*/ 	.short	0x0050
        /*0024*/ 	.byte	0x00, 0xf0, 0x11, 0x00


	//----- nvinfo : EIATTR_KPARAM_INFO
	.align		4
.L_2441:
        /*0028*/ 	.byte	0x04, 0x17
        /*002a*/ 	.short	(.L_2443 - .L_2442)
.L_2442:
        /*002c*/ 	.word	0x00000000
        /*0030*/ 	.short	0x0010
        /*0032*/ 	.short	0x004c
        /*0034*/ 	.byte	0x00, 0xf0, 0x11, 0x00


	//----- nvinfo : EIATTR_KPARAM_INFO
	.align		4
.L_2443:
        /*0038*/ 	.byte	0x04, 0x17
        /*003a*/ 	.short	(.L_2445 - .L_2444)
.L_2444:
        /*003c*/ 	.word	0x00000000
        /*0040*/ 	.short	0x000f
        /*0042*/ 	.short	0x0048
        /*0044*/ 	.byte	0x00, 0xf0, 0x11, 0x00


	//----- nvinfo : EIATTR_KPARAM_INFO
	.align		4
.L_2445:
        /*0048*/ 	.byte	0x04, 0x17
        /*004a*/ 	.short	(.L_2447 - .L_2446)
.L_2446:
        /*004c*/ 	.word	0x00000000
        /*0050*/ 	.short	0x000e
        /*0052*/ 	.short	0x0044
        /*0054*/ 	.byte	0x00, 0xf0, 0x11, 0x00


	//----- nvinfo : EIATTR_KPARAM_INFO
	.align		4
.L_2447:
        /*0058*/ 	.byte	0x04, 0x17
        /*005a*/ 	.short	(.L_2449 - .L_2448)
.L_2448:
        /*005c*/ 	.word	0x00000000
        /*0060*/ 	.short	0x000d
        /*0062*/ 	.short	0x0040
        /*0064*/ 	.byte	0x00, 0xf0, 0x11, 0x00


	//----- nvinfo : EIATTR_KPARAM_INFO
	.align		4
.L_2449:
        /*0068*/ 	.byte	0x04, 0x17
        /*006a*/ 	.short	(.L_2451 - .L_2450)
.L_2450:
        /*006c*/ 	.word	0x00000000
        /*0070*/ 	.short	0x000c
        /*0072*/ 	.short	0x003c
        /*0074*/ 	.byte	0x00, 0xf0, 0x11, 0x00


	//----- nvinfo : EIATTR_KPARAM_INFO
	.align		4
.L_2451:
        /*0078*/ 	.byte	0x04, 0x17
        /*007a*/ 	.short	(.L_2453 - .L_2452)
.L_2452:
        /*007c*/ 	.word	0x00000000
        /*0080*/ 	.short	0x000b
        /*0082*/ 	.short	0x0038
        /*0084*/ 	.byte	0x00, 0xf0, 0x11, 0x00


	//----- nvinfo : EIATTR_KPARAM_INFO
	.align		4
.L_2453:
        /*0088*/ 	.byte	0x04, 0x17
        /*008a*/ 	.short	(.L_2455 - .L_2454)
.L_2454:
        /*008c*/ 	.word	0x00000000
        /*0090*/ 	.short	0x000a
        /*0092*/ 	.short	0x0034
        /*0094*/ 	.byte	0x00, 0xf0, 0x11, 0x00


	//----- nvinfo : EIATTR_KPARAM_INFO
	.align		4
.L_2455:
        /*0098*/ 	.byte	0x04, 0x17
        /*009a*/ 	.short	(.L_2457 - .L_2456)
.L_2456:
        /*009c*/ 	.word	0x00000000
        /*00a0*/ 	.short	0x0009
        /*00a2*/ 	.short	0x0030
        /*00a4*/ 	.byte	0x00, 0xf0, 0x11, 0x00


	//----- nvinfo : EIATTR_KPARAM_INFO
	.align		4
.L_2457:
        /*00a8*/ 	.byte	0x04, 0x17
        /*00aa*/ 	.short	(.L_2459 - .L_2458)
.L_2458:
        /*00ac*/ 	.word	0x00000000
        /*00b0*/ 	.short	0x0008
        /*00b2*/ 	.short	0x002c
        /*00b4*/ 	.byte	0x00, 0xf0, 0x11, 0x00


	//----- nvinfo : EIATTR_KPARAM_INFO
	.align		4
.L_2459:
        /*00b8*/ 	.byte	0x04, 0x17
        /*00ba*/ 	.short	(.L_2461 - .L_2460)
.L_2460:
        /*00bc*/ 	.word	0x00000000
        /*00c0*/ 	.short	0x0007
        /*00c2*/ 	.short	0x0028
        /*00c4*/ 	.byte	0x00, 0xf0, 0x11, 0x00


	//----- nvinfo : EIATTR_KPARAM_INFO
	.align		4
.L_2461:
        /*00c8*/ 	.byte	0x04, 0x17
        /*00ca*/ 	.short	(.L_2463 - .L_2462)
.L_2462:
        /*00cc*/ 	.word	0x00000000
        /*00d0*/ 	.short	0x0006
        /*00d2*/ 	.short	0x0024
        /*00d4*/ 	.byte	0x00, 0xf0, 0x11, 0x00


	//----- nvinfo : EIATTR_KPARAM_INFO
	.align		4
.L_2463:
        /*00d8*/ 	.byte	0x04, 0x17
        /*00da*/ 	.short	(.L_2465 - .L_2464)
.L_2464:
        /*00dc*/ 	.word	0x00000000
        /*00e0*/ 	.short	0x0005
        /*00e2*/ 	.short	0x0020
        /*00e4*/ 	.byte	0x00, 0xf0, 0x11, 0x00


	//----- nvinfo : EIATTR_KPARAM_INFO
	.align		4
.L_2465:
        /*00e8*/ 	.byte	0x04, 0x17
        /*00ea*/ 	.short	(.L_2467 - .L_2466)
.L_2466:
        /*00ec*/ 	.word	0x00000000
        /*00f0*/ 	.short	0x0004
        /*00f2*/ 	.short	0x001c
        /*00f4*/ 	.byte	0x00, 0xf0, 0x11, 0x00


	//----- nvinfo : EIATTR_KPARAM_INFO
	.align		4
.L_2467:
        /*00f8*/ 	.byte	0x04, 0x17
        /*00fa*/ 	.short	(.L_2469 - .L_2468)
.L_2468:
        /*00fc*/ 	.word	0x00000000
        /*0100*/ 	.short	0x0003
        /*0102*/ 	.short	0x0018
        /*0104*/ 	.byte	0x00, 0xf0, 0x11, 0x00


	//----- nvinfo : EIATTR_KPARAM_INFO
	.align		4
.L_2469:
        /*0108*/ 	.byte	0x04, 0x17
        /*010a*/ 	.short	(.L_2471 - .L_2470)
.L_2470:
        /*010c*/ 	.word	0x00000000
        /*0110*/ 	.short	0x0002
        /*0112*/ 	.short	0x0010
        /*0114*/ 	.byte	0x00, 0xf5, 0x21, 0x00


	//----- nvinfo : EIATTR_KPARAM_INFO
	.align		4
.L_2471:
        /*0118*/ 	.byte	0x04, 0x17
        /*011a*/ 	.short	(.L_2473 - .L_2472)
.L_2472:
        /*011c*/ 	.word	0x00000000
        /*0120*/ 	.short	0x0001
        /*0122*/ 	.short	0x0008
        /*0124*/ 	.byte	0x00, 0xf5, 0x21, 0x00


	//----- nvinfo : EIATTR_KPARAM_INFO
	.align		4
.L_2473:
        /*0128*/ 	.byte	0x04, 0x17
        /*012a*/ 	.short	(.L_2475 - .L_2474)
.L_2474:
        /*012c*/ 	.word	0x00000000
        /*0130*/ 	.short	0x0000
        /*0132*/ 	.short	0x0000
        /*0134*/ 	.byte	0x00, 0xf5, 0x21, 0x00


	//----- nvinfo : EIATTR_SPARSE_MMA_MASK
	.align		4
.L_2475:
        /*0138*/ 	.byte	0x03, 0x50
        /*013a*/ 	.short	0x0000


	//----- nvinfo : EIATTR_MAXREG_COUNT
	.align		4
        /*013c*/ 	.byte	0x03, 0x1b
        /*013e*/ 	.short	0x00ff


	//----- nvinfo : EIATTR_MERCURY_ISA_VERSION
	.align		4
        /*0140*/ 	.byte	0x03, 0x5f
        /*0142*/ 	.short	0x0101


	//----- nvinfo : EIATTR_VRC_CTA_INIT_COUNT
	.align		4
        /*0144*/ 	.byte	0x02, 0x4a
	.zero		1
	.zero		1


	//----- nvinfo : EIATTR_EXIT_INSTR_OFFSETS
	.align		4
        /*0148*/ 	.byte	0x04, 0x1c
        /*014a*/ 	.short	(.L_2477 - .L_2476)


	//   ....[0]....
.L_2476:
        /*014c*/ 	.word	0x00000070


	//   ....[1]....
        /*0150*/ 	.word	0x00000b20


	//----- nvinfo : EIATTR_CRS_STACK_SIZE
	.align		4
.L_2477:
        /*0154*/ 	.byte	0x04, 0x1e
        /*0156*/ 	.short	(.L_2479 - .L_2478)
.L_2478:
        /*0158*/ 	.word	0x00000000


	//----- nvinfo : EIATTR_CBANK_PARAM_SIZE
	.align		4
.L_2479:
        /*015c*/ 	.byte	0x03, 0x19
        /*015e*/ 	.short	0x0058


	//----- nvinfo : EIATTR_PARAM_CBANK
	.align		4
        /*0160*/ 	.byte	0x04, 0x0a
        /*0162*/ 	.short	(.L_2481 - .L_2480)
	.align		4
.L_2480:
        /*0164*/ 	.word	index@(.nv.constant0._Z11_ge_64_16_5PdS_S_iiiiiiiiiiiiiiii)
        /*0168*/ 	.short	0x0380
        /*016a*/ 	.short	0x0058


	//----- nvinfo : EIATTR_SW_WAR
	.align		4
.L_2481:
        /*016c*/ 	.byte	0x04, 0x36
        /*016e*/ 	.short	(.L_2483 - .L_2482)
.L_2482:
        /*0170*/ 	.word	0x00000008
.L_2483:


//--------------------- .nv.info._Z11_ge_32_16_5PfS_S_iiiiiiiiiiiiiiii --------------------------
	.section	.nv.info._Z11_ge_32_16_5PfS_S_iiiiiiiiiiiiiiii,"",@"SHT_CUDA_INFO"
	.sectionflags	@""
	.align	4


	//----- nvinfo : EIATTR_CUDA_API_VERSION
	.align		4
        /*0000*/ 	.byte	0x04, 0x37
        /*0002*/ 	.short	(.L_2485 - .L_2484)
.L_2484:
        /*0004*/ 	.word	0x00000082


	//----- nvinfo : EIATTR_KPARAM_INFO
	.align		4
.L_2485:
        /*0008*/ 	.byte	0x04, 0x17
        /*000a*/ 	.short	(.L_2487 - .L_2486)
.L_2486:
        /*000c*/ 	.word	0x00000000
        /*0010*/ 	.short	0x0012
        /*0012*/ 	.short	0x0054
        /*0014*/ 	.byte	0x00, 0xf0, 0x11, 0x00


	//----- nvinfo : EIATTR_KPARAM_INFO
	.align		4
.L_2487:
        /*0018*/ 	.byte	0x04, 0x17
        /*001a*/ 	.short	(.L_2489 - .L_2488)
.L_2488:
        /*001c*/ 	.word	0x00000000
        /*0020*/ 	.short	0x0011
        /*0022*/ 	.short	0x0050
        /*0024*/ 	.byte	0x00, 0xf0, 0x11, 0x00


	//----- nvinfo : EIATTR_KPARAM_INFO
	.align		4
.L_2489:
        /*0028*/ 	.byte	0x04, 0x17
        /*002a*/ 	.short	(.L_2491 - .L_2490)
.L_2490:
        /*002c*/ 	.word	0x00000000
        /*0030*/ 	.short	0x0010
        /*0032*/ 	.short	0x004c
        /*0034*/ 	.byte	0x00, 0xf0, 0x11, 0x00


	//----- nvinfo : EIATTR_KPARAM_INFO
	.align		4
.L_2491:
        /*0038*/ 	.byte	0x04, 0x17
        /*003a*/ 	.short	(.L_2493 - .L_2492)
.L_2492:
        /*003c*/ 	.word	0x00000000
        /*0040*/ 	.short	0x000f
        /*0042*/ 	.short	0x0048
        /*0044*/ 	.byte	0x00, 0xf0, 0x11, 0x00


	//----- nvinfo : EIATTR_KPARAM_INFO
	.align		4
.L_2493:
        /*0048*/ 	.byte	0x04, 0x17
        /*004a*/ 	.short	(.L_2495 - .L_2494)
.L_2494:
        /*004c*/ 	.word	0x00000000
        /*0050*/ 	.short	0x000e
        /*0052*/ 	.short	0x0044
        /*0054*/ 	.byte	0x00, 0xf0, 0x11, 0x00


	//----- nvinfo : EIATTR_KPARAM_INFO
	.align		4
.L_2495:
        /*0058*/ 	.byte	0x04, 0x17
        /*005a*/ 	.short	(.L_2497 - .L_2496)
.L_2496:
        /*005c*/ 	.word	0x00000000
        /*0060*/ 	.short	0x000d
        /*0062*/ 	.short	0x0040
        /*0064*/ 	.byte	0x00, 0xf0, 0x11, 0x00


	//----- nvinfo : EIATTR_KPARAM_INFO
	.align		4
.L_2497:
        /*0068*/ 	.byte	0x04, 0x17
        /*006a*/ 	.short	(.L_2499 - .L_2498)
.L_2498:
        /*006c*/ 	.word	0x00000000
        /*0070*/ 	.short	0x000c
        /*0072*/ 	.short	0x003c
        /*0074*/ 	.byte	0x00, 0xf0, 0x11, 0x00


	//----- nvinfo : EIATTR_KPARAM_INFO
	.align		4
.L_2499:
        /*0078*/ 	.byte	0x04, 0x17
        /*007a*/ 	.short	(.L_2501 - .L_2500)
.L_2500:
        /*007c*/ 	.word	0x00000000
        /*0080*/ 	.short	0x000b
        /*0082*/ 	.short	0x0038
        /*0084*/ 	.byte	0x00, 0xf0, 0x11, 0x00


	//----- nvinfo : EIATTR_KPARAM_INFO
	.align		4
.L_2501:
        /*0088*/ 	.byte	0x04, 0x17
        /*008a*/ 	.short	(.L_2503 - .L_2502)
.L_2502:
        /*008c*/ 	.word	0x00000000
        /*0090*/ 	.short	0x000a
        /*0092*/ 	.short	0x0034
        /*0094*/ 	.byte	0x00, 0xf0, 0x11, 0x00


	//----- nvinfo : EIATTR_KPARAM_INFO
	.align		4
.L_2503:
        /*0098*/ 	.byte	0x04, 0x17
        /*009a*/ 	.short	(.L_2505 - .L_2504)
.L_2504:
        /*009c*/ 	.word	0x00000000
        /*00a0*/ 	.short	0x0009
        /*00a2*/ 	.short	0x0030
        /*00a4*/ 	.byte	0x00, 0xf0, 0x11, 0x00


	//----- nvinfo : EIATTR_KPARAM_INFO
	.align		4
.L_2505:
        /*00a8*/ 	.byte	0x04, 0x17
        /*00aa*/ 	.short	(.L_2507 - .L_2506)
.L_2506:
        /*00ac*/ 	.word	0x00000000
        /*00b0*/ 	.short	0x0008
        /*00b2*/ 	.short	0x002c
        /*00b4*/ 	.byte	0x00, 0xf0, 0x11, 0x00


	//----- nvinfo : EIATTR_KPARAM_INFO
	.align		4
.L_2507:
        /*00b8*/ 	.byte	0x04, 0x17
        /*00ba*/ 	.short	(.L_2509 - .L_2508)
.L_2508:
        /*00bc*/ 	.word	0x00000000
        /*00c0*/ 	.short	0x0007
        /*00c2*/ 	.short	0x0028
        /*00c4*/ 	.byte	0x00, 0xf0, 0x11, 0x00


	//----- nvinfo : EIATTR_KPARAM_INFO
	.align		4
.L_2509:
        /*00c8*/ 	.byte	0x04, 0x17
        /*00ca*/ 	.short	(.L_2511 - .L_2510)
.L_2510:
        /*00cc*/ 	.word	0x00000000
        /*00d0*/ 	.short	0x0006
        /*00d2*/ 	.short	0x0024
        /*00d4*/ 	.byte	0x00, 0xf0, 0x11, 0x00


	//----- nvinfo : EIATTR_KPARAM_INFO
	.align		4
.L_2511:
        /*00d8*/ 	.byte	0x04, 0x17
        /*00da*/ 	.short	(.L_2513 - .L_2512)
.L_2512:
        /*00dc*/ 	.word	0x00000000
        /*00e0*/ 	.short	0x0005
        /*00e2*/ 	.short	0x0020
        /*00e4*/ 	.byte	0x00, 0xf0, 0x11, 0x00


	//----- nvinfo : EIATTR_KPARAM_INFO
	.align		4
.L_2513:
        /*00e8*/ 	.byte	0x04, 0x17
        /*00ea*/ 	.short	(.L_2515 - .L_2514)
.L_2514:
        /*00ec*/ 	.word	0x00000000
        /*00f0*/ 	.short	0x0004
        /*00f2*/ 	.short	0x001c
        /*00f4*/ 	.byte	0x00, 0xf0, 0x11, 0x00


	//----- nvinfo : EIATTR_KPARAM_INFO
	.align		4
.L_2515:
        /*00f8*/ 	.byte	0x04, 0x17
        /*00fa*/ 	.short	(.L_2517 - .L_2516)
.L_2516:
        /*00fc*/ 	.word	0x00000000
        /*0100*/ 	.short	0x0003
        /*0102*/ 	.short	0x0018
        /*0104*/ 	.byte	0x00, 0xf0, 0x11, 0x00


	//----- nvinfo : EIATTR_KPARAM_INFO
	.align		4
.L_2517:
        /*0108*/ 	.byte	0x04, 0x17
        /*010a*/ 	.short	(.L_2519 - .L_2518)
.L_2518:
        /*010c*/ 	.word	0x00000000
        /*0110*/ 	.short	0x0002
        /*0112*/ 	.short	0x0010
        /*0114*/ 	.byte	0x00, 0xf5, 0x21, 0x00


	//----- nvinfo : EIATTR_KPARAM_INFO
	.align		4
.L_2519:
        /*0118*/ 	.byte	0x04, 0x17
        /*011a*/ 	.short	(.L_2521 - .L_2520)
.L_2520:
        /*011c*/ 	.word	0x00000000
        /*0120*/ 	.short	0x0001
        /*0122*/ 	.short	0x0008
        /*0124*/ 	.byte	0x00, 0xf5, 0x21, 0x00


	//----- nvinfo : EIATTR_KPARAM_INFO
	.align		4
.L_2521:
        /*0128*/ 	.byte	0x04, 0x17
        /*012a*/ 	.short	(.L_2523 - .L_2522)
.L_2522:
        /*012c*/ 	.word	0x00000000
        /*0130*/ 	.short	0x0000
        /*0132*/ 	.short	0x0000
        /*0134*/ 	.byte	0x00, 0xf5, 0x21, 0x00


	//----- nvinfo : EIATTR_SPARSE_MMA_MASK
	.align		4
.L_2523:
        /*0138*/ 	.byte	0x03, 0x50
        /*013a*/ 	.short	0x0000


	//----- nvinfo : EIATTR_MAXREG_COUNT
	.align		4
        /*013c*/ 	.byte	0x03, 0x1b
        /*013e*/ 	.short	0x00ff


	//----- nvinfo : EIATTR_MERCURY_ISA_VERSION
	.align		4
        /*0140*/ 	.byte	0x03, 0x5f
        /*0142*/ 	.short	0x0101


	//----- nvinfo : EIATTR_VRC_CTA_INIT_COUNT
	.align		4
        /*0144*/ 	.byte	0x02, 0x4a
	.zero		1
	.zero		1


	//----- nvinfo : EIATTR_EXIT_INSTR_OFFSETS
	.align		4
        /*0148*/ 	.byte	0x04, 0x1c
        /*014a*/ 	.short	(.L_2525 - .L_2524)


	//   ....[0]....
.L_2524:
        /*014c*/ 	.word	0x00000070


	//   ....[1]....
        /*0150*/ 	.word	0x00000af0


	//----- nvinfo : EIATTR_CRS_STACK_SIZE
	.align		4
.L_2525:
        /*0154*/ 	.byte	0x04, 0x1e
        /*0156*/ 	.short	(.L_2527 - .L_2526)
.L_2526:
        /*0158*/ 	.word	0x00000000


	//----- nvinfo : EIATTR_CBANK_PARAM_SIZE
	.align		4
.L_2527:
        /*015c*/ 	.byte	0x03, 0x19
        /*015e*/ 	.short	0x0058


	//----- nvinfo : EIATTR_PARAM_CBANK
	.align		4
        /*0160*/ 	.byte	0x04, 0x0a
        /*0162*/ 	.short	(.L_2529 - .L_2528)
	.align		4
.L_2528:
        /*0164*/ 	.word	index@(.nv.constant0._Z11_ge_32_16_5PfS_S_iiiiiiiiiiiiiiii)
        /*0168*/ 	.short	0x0380
        /*016a*/ 	.short	0x0058


	//----- nvinfo : EIATTR_SW_WAR
	.align		4
.L_2529:
        /*016c*/ 	.byte	0x04, 0x36
        /*016e*/ 	.short	(.L_2531 - .L_2530)
.L_2530:
        /*0170*/ 	.word	0x00000008
.L_2531:


//--------------------- .nv.info._Z11_ge_64_16_4PdS_S_iiiiiiiiiiiii --------------------------
	.section	.nv.info._Z11_ge_64_16_4PdS_S_iiiiiiiiiiiii,"",@"SHT_CUDA_INFO"
	.sectionflags	@""
	.align	4


	//----- nvinfo : EIATTR_CUDA_API_VERSION
	.align		4
        /*0000*/ 	.byte	0x04, 0x37
        /*0002*/ 	.short	(.L_2533 - .L_2532)
.L_2532:
        /*0004*/ 	.word	0x00000082


	//----- nvinfo : EIATTR_KPARAM_INFO
	.align		4
.L_2533:
        /*0008*/ 	.byte	0x04, 0x17
        /*000a*/ 	.short	(.L_2535 - .L_2534)
.L_2534:
        /*000c*/ 	.word	0x00000000
        /*0010*/ 	.short	0x000f
        /*0012*/ 	.short	0x0048
        /*0014*/ 	.byte	0x00, 0xf0, 0x11, 0x00


	//----- nvinfo : EIATTR_KPARAM_INFO
	.align		4
.L_2535:
        /*0018*/ 	.byte	0x04, 0x17
        /*001a*/ 	.short	(.L_2537 - .L_2536)
.L_2536:
        /*001c*/ 	.word	0x00000000
        /*0020*/ 	.short	0x000e
        /*0022*/ 	.short	0x0044
        /*0024*/ 	.byte	0x00, 0xf0, 0x11, 0x00


	//----- nvinfo : EIATTR_KPARAM_INFO
	.align		4
.L_2537:
        /*0028*/ 	.byte	0x04, 0x17
        /*002a*/ 	.short	(.L_2539 - .L_2538)
.L_2538:
        /*002c*/ 	.word	0x00000000
        /*0030*/ 	.short	0x000d
        /*0032*/ 	.short	0x0040
        /*0034*/ 	.byte	0x00, 0xf0, 0x11, 0x00


	//----- nvinfo : EIATTR_KPARAM_INFO
	.align		4
.L_2539:
        /*0038*/ 	.byte	0x04, 0x17
        /*003a*/ 	.short	(.L_2541 - .L_2540)
.L_2540:
        /*003c*/ 	.word	0x00000000
        /*0040*/ 	.short	0x000c
        /*0042*/ 	.short	0x003c
        /*0044*/ 	.byte	0x00, 0xf0, 0x11, 0x00


	//----- nvinfo : EIATTR_KPARAM_INFO
	.align		4
.L_2541:
        /*0048*/ 	.byte	0x04, 0x17
        /*004a*/ 	.short	(.L_2543 - .L_2542)
.L_2542:
        /*004c*/ 	.word	0x00000000
        /*0050*/ 	.short	0x000b
        /*0052*/ 	.short	0x0038
        /*0054*/ 	.byte	0x00, 0xf0, 0x11, 0x00


	//----- nvinfo : EIATTR_KPARAM_INFO
	.align		4
.L_2543:
        /*0058*/ 	.byte	0x04, 0x17
        /*005a*/ 	.short	(.L_2545 - .L_2544)
.L_2544:
        /*005c*/ 	.word	0x00000000
        /*0060*/ 	.short	0x000a
        /*0062*/ 	.short	0x0034
        /*0064*/ 	.byte	0x00, 0xf0, 0x11, 0x00


	//----- nvinfo : EIATTR_KPARAM_INFO
	.align		4
.L_2545:
        /*0068*/ 	.byte	0x04, 0x17
        /*006a*/ 	.short	(.L_2547 - .L_2546)
.L_2546:
        /*006c*/ 	.word	0x00000000
        /*0070*/ 	.short	0x0009
        /*0072*/ 	.short	0x0030
        /*0074*/ 	.byte	0x00, 0xf0, 0x11, 0x00


	//----- nvinfo : EIATTR_KPARAM_INFO
	.align		4
.L_2547:
        /*0078*/ 	.byte	0x04, 0x17
        /*007a*/ 	.short	(.L_2549 - .L_2548)
.L_2548:
        /*007c*/ 	.word	0x00000000
        /*0080*/ 	.short	0x0008
        /*0082*/ 	.short	0x002c
        /*0084*/ 	.byte	0x00, 0xf0, 0x11, 0x00


	//----- nvinfo : EIATTR_KPARAM_INFO
	.align		4
.L_2549:
        /*0088*/ 	.byte	0x04, 0x17
        /*008a*/ 	.short	(.L_2551 - .L_2550)
.L_2550:
        /*008c*/ 	.word	0x00000000
        /*0090*/ 	.short	0x0007
        /*0092*/ 	.short	0x0028
        /*0094*/ 	.byte	0x00, 0xf0, 0x11, 0x00


	//----- nvinfo : EIATTR_KPARAM_INFO
	.align		4
.L_2551:
        /*0098*/ 	.byte	0x04, 0x17
        /*009a*/ 	.short	(.L_2553 - .L_2552)
.L_2552:
        /*009c*/ 	.word	0x00000000
        /*00a0*/ 	.short	0x0006
        /*00a2*/ 	.short	0x0024
        /*00a4*/ 	.byte	0x00, 0xf0, 0x11, 0x00


	//----- nvinfo : EIATTR_KPARAM_INFO
	.align		4
.L_2553:
        /*00a8*/ 	.byte	0x04, 0x17
        /*00aa*/ 	.short	(.L_2555 - .L_2554)
.L_2554:
        /*00ac*/ 	.word	0x00000000
        /*00b0*/ 	.short	0x0005
        /*00b2*/ 	.short	0x0020
        /*00b4*/ 	.byte	0x00, 0xf0, 0x11, 0x00


	//----- nvinfo : EIATTR_KPARAM_INFO
	.align		4
.L_2555:
        /*00b8*/ 	.byte	0x04, 0x17
        /*00ba*/ 	.short	(.L_2557 - .L_2556)
.L_2556:
        /*00bc*/ 	.word	0x00000000
        /*00c0*/ 	.short	0x0004
        /*00c2*/ 	.short	0x001c
        /*00c4*/ 	.byte	0x00, 0xf0, 0x11, 0x00


	//----- nvinfo : EIATTR_KPARAM_INFO
	.align		4
.L_2557:
        /*00c8*/ 	.byte	0x04, 0x17
        /*00ca*/ 	.short	(.L_2559 - .L_2558)
.L_2558:
        /*00cc*/ 	.word	0x00000000
        /*00d0*/ 	.short	0x0003
        /*00d2*/ 	.short	0x0018
        /*00d4*/ 	.byte	0x00, 0xf0, 0x11, 0x00


	//----- nvinfo : EIATTR_KPARAM_INFO
	.align		4
.L_2559:
        /*00d8*/ 	.byte	0x04, 0x17
        /*00da*/ 	.short	(.L_2561 - .L_2560)
.L_2560:
        /*00dc*/ 	.word	0x00000000
        /*00e0*/ 	.short	0x0002
        /*00e2*/ 	.short	0x0010
        /*00e4*/ 	.byte	0x00, 0xf5, 0x21, 0x00


	//----- nvinfo : EIATTR_KPARAM_INFO
	.align		4
.L_2561:
        /*00e8*/ 	.byte	0x04, 0x17
        /*00ea*/ 	.short	(.L_2563 - .L_2562)
.L_2562:
        /*00ec*/ 	.word	0x00000000
        /*00f0*/ 	.short	0x0001
        /*00f2*/ 	.short	0x0008
        /*00f4*/ 	.byte	0x00, 0xf5, 0x21, 0x00


	//----- nvinfo : EIATTR_KPARAM_INFO
	.align		4
.L_2563:
        /*00f8*/ 	.byte	0x04, 0x17
        /*00fa*/ 	.short	(.L_2565 - .L_2564)
.L_2564:
        /*00fc*/ 	.word	0x00000000
        /*0100*/ 	.short	0x0000
        /*0102*/ 	.short	0x0000
        /*0104*/ 	.byte	0x00, 0xf5, 0x21, 0x00


	//----- nvinfo : EIATTR_SPARSE_MMA_MASK
	.align		4
.L_2565:
        /*0108*/ 	.byte	0x03, 0x50
        /*010a*/ 	.short	0x0000


	//----- nvinfo : EIATTR_MAXREG_COUNT
	.align		4
        /*010c*/ 	.byte	0x03, 0x1b
        /*010e*/ 	.short	0x00ff


	//----- nvinfo : EIATTR_MERCURY_ISA_VERSION
	.align		4
        /*0110*/ 	.byte	0x03, 0x5f
        /*0112*/ 	.short	0x0101


	//----- nvinfo : EIATTR_VRC_CTA_INIT_COUNT
	.align		4
        /*0114*/ 	.byte	0x02, 0x4a
	.zero		1
	.zero		1


	//----- nvinfo : EIATTR_EXIT_INSTR_OFFSETS
	.align		4
        /*0118*/ 	.byte	0x04, 0x1c
        /*011a*/ 	.short	(.L_2567 - .L_2566)


	//   ....[0]....
.L_2566:
        /*011c*/ 	.word	0x00000070


	//   ....[1]....
        /*0120*/ 	.word	0x00000930


	//----- nvinfo : EIATTR_CRS_STACK_SIZE
	.align		4
.L_2567:
        /*0124*/ 	.byte	0x04, 0x1e
        /*0126*/ 	.short	(.L_2569 - .L_2568)
.L_2568:
        /*0128*/ 	.word	0x00000000


	//----- nvinfo : EIATTR_CBANK_PARAM_SIZE
	.align		4
.L_2569:
        /*012c*/ 	.byte	0x03, 0x19
        /*012e*/ 	.short	0x004c


	//----- nvinfo : EIATTR_PARAM_CBANK
	.align		4
        /*0130*/ 	.byte	0x04, 0x0a
        /*0132*/ 	.short	(.L_2571 - .L_2570)
	.align		4
.L_2570:
        /*0134*/ 	.word	index@(.nv.constant0._Z11_ge_64_16_4PdS_S_iiiiiiiiiiiii)
        /*0138*/ 	.short	0x0380
        /*013a*/ 	.short	0x004c


	//----- nvinfo : EIATTR_SW_WAR
	.align		4
.L_2571:
        /*013c*/ 	.byte	0x04, 0x36
        /*013e*/ 	.short	(.L_2573 - .L_2572)
.L_2572:
        /*0140*/ 	.word	0x00000008
.L_2573:


//--------------------- .nv.info._Z11_ge_32_16_4PfS_S_iiiiiiiiiiiii --------------------------
	.section	.nv.info._Z11_ge_32_16_4PfS_S_iiiiiiiiiiiii,"",@"SHT_CUDA_INFO"
	.sectionflags	@""
	.align	4


	//----- nvinfo : EIATTR_CUDA_API_VERSION
	.align		4
        /*0000*/ 	.byte	0x04, 0x37
        /*0002*/ 	.short	(.L_2575 - .L_2574)
.L_2574:
        /*0004*/ 	.word	0x00000082


	//----- nvinfo : EIATTR_KPARAM_INFO
	.align		4
.L_2575:
        /*0008*/ 	.byte	0x04, 0x17
        /*000a*/ 	.short	(.L_2577 - .L_2576)
.L_2576:
        /*000c*/ 	.word	0x00000000
        /*0010*/ 	.short	0x000f
        /*0012*/ 	.short	0x0048
        /*0014*/ 	.byte	0x00, 0xf0, 0x11, 0x00


	//----- nvinfo : EIATTR_KPARAM_INFO
	.align		4
.L_2577:
        /*0018*/ 	.byte	0x04, 0x17
        /*001a*/ 	.short	(.L_2579 - .L_2578)
.L_2578:
        /*001c*/ 	.word	0x00000000
        /*0020*/ 	.short	0x000e
        /*0022*/ 	.short	0x0044
        /*0024*/ 	.byte	0x00, 0xf0, 0x11, 0x00


	//----- nvinfo : EIATTR_KPARAM_INFO
	.align		4
.L_2579:
        /*0028*/ 	.byte	0x04, 0x17
        /*002a*/ 	.short	(.L_2581 - .L_2580)
.L_2580:
        /*002c*/ 	.word	0x00000000
        /*0030*/ 	.short	0x000d
        /*0032*/ 	.short	0x0040
        /*0034*/ 	.byte	0x00, 0xf0, 0x11, 0x00


	//----- nvinfo : EIATTR_KPARAM_INFO
	.align		4
.L_2581:
        /*0038*/ 	.byte	0x04, 0x17
        /*003a*/ 	.short	(.L_2583 - .L_2582)
.L_2582:
        /*003c*/ 	.word	0x00000000
        /*0040*/ 	.short	0x000c
        /*0042*/ 	.short	0x003c
        /*0044*/ 	.byte	0x00, 0xf0, 0x11, 0x00


	//----- nvinfo : EIATTR_KPARAM_INFO
	.align		4
.L_2583:
        /*0048*/ 	.byte	0x04, 0x17
        /*004a*/ 	.short	(.L_2585 - .L_2584)
.L_2584:
        /*004c*/ 	.word	0x00000000
        /*0050*/ 	.short	0x000b
        /*0052*/ 	.short	0x0038
        /*0054*/ 	.byte	0x00, 0xf0, 0x11, 0x00


	//----- nvinfo : EIATTR_KPARAM_INFO
	.align		4
.L_2585:
        /*0058*/ 	.byte	0x04, 0x17
        /*005a*/ 	.short	(.L_2587 - .L_2586)
.L_2586:
        /*005c*/ 	.word	0x00000000
        /*0060*/ 	.short	0x000a
        /*0062*/ 	.short	0x0034
        /*0064*/ 	.byte	0x00, 0xf0, 0x11, 0x00


	//----- nvinfo : EIATTR_KPARAM_INFO
	.align		4
.L_2587:
        /*0068*/ 	.byte	0x04, 0x17
        /*006a*/ 	.short	(.L_2589 - .L_2588)
.L_2588:
        /*006c*/ 	.word	0x00000000
        /*0070*/ 	.short	0x0009
        /*0072*/ 	.short	0x0030
        /*0074*/ 	.byte	0x00, 0xf0, 0x11, 0x00


	//----- nvinfo : EIATTR_KPARAM_INFO
	.align		4
.L_2589:
        /*0078*/ 	.byte	0x04, 0x17
        /*007a*/ 	.short	(.L_2591 - .L_2590)
.L_2590:
        /*007c*/ 	.word	0x00000000
        /*0080*/ 	.short	0x0008
        /*0082*/ 	.short	0x002c
        /*0084*/ 	.byte	0x00, 0xf0, 0x11, 0x00


	//----- nvinfo : EIATTR_KPARAM_INFO
	.align		4
.L_2591:
        /*0088*/ 	.byte	0x04, 0x17
        /*008a*/ 	.short	(.L_2593 - .L_2592)
.L_2592:
        /*008c*/ 	.word	0x00000000
        /*0090*/ 	.short	0x0007
        /*0092*/ 	.short	0x0028
        /*0094*/ 	.byte	0x00, 0xf0, 0x11, 0x00


	//----- nvinfo : EIATTR_KPARAM_INFO
	.align		4
.L_2593:
        /*0098*/ 	.byte	0x04, 0x17
        /*009a*/ 	.short	(.L_2595 - .L_2594)
.L_2594:
        /*009c*/ 	.word	0x00000000
        /*00a0*/ 	.short	0x0006
        /*00a2*/ 	.short	0x0024
        /*00a4*/ 	.byte	0x00, 0xf0, 0x11, 0x00


	//----- nvinfo : EIATTR_KPARAM_INFO
	.align		4
.L_2595:
        /*00a8*/ 	.byte	0x04, 0x17
        /*00aa*/ 	.short	(.L_2597 - .L_2596)
.L_2596:
        /*00ac*/ 	.word	0x00000000
        /*00b0*/ 	.short	0x0005
        /*00b2*/ 	.short	0x0020
        /*00b4*/ 	.byte	0x00, 0xf0, 0x11, 0x00


	//----- nvinfo : EIATTR_KPARAM_INFO
	.align		4
.L_2597:
        /*00b8*/ 	.byte	0x04, 0x17
        /*00ba*/ 	.short	(.L_2599 - .L_2598)
.L_2598:
        /*00bc*/ 	.word	0x00000000
        /*00c0*/ 	.short	0x0004
        /*00c2*/ 	.short	0x001c
        /*00c4*/ 	.byte	0x00, 0xf0, 0x11, 0x00


	//----- nvinfo : EIATTR_KPARAM_INFO
	.align		4
.L_2599:
        /*00c8*/ 	.byte	0x04, 0x17
        /*00ca*/ 	.short	(.L_2601 - .L_2600)
.L_2600:
        /*00cc*/ 	.word	0x00000000
        /*00d0*/ 	.short	0x0003
        /*00d2*/ 	.short	0x0018
        /*00d4*/ 	.byte	0x00, 0xf0, 0x11, 0x00


	//----- nvinfo : EIATTR_KPARAM_INFO
	.align		4
.L_2601:
        /*00d8*/ 	.byte	0x04, 0x17
        /*00da*/ 	.short	(.L_2603 - .L_2602)
.L_2602:
        /*00dc*/ 	.word	0x00000000
        /*00e0*/ 	.short	0x0002
        /*00e2*/ 	.short	0x0010
        /*00e4*/ 	.byte	0x00, 0xf5, 0x21, 0x00


	//----- nvinfo : EIATTR_KPARAM_INFO
	.align		4
.L_2603:
        /*00e8*/ 	.byte	0x04, 0x17
        /*00ea*/ 	.short	(.L_2605 - .L_2604)
.L_2604:
        /*00ec*/ 	.word	0x00000000
        /*00f0*/ 	.short	0x0001
        /*00f2*/ 	.short	0x0008
        /*00f4*/ 	.byte	0x00, 0xf5, 0x21, 0x00


	//----- nvinfo : EIATTR_KPARAM_INFO
	.align		4
.L_2605:
        /*00f8*/ 	.byte	0x04, 0x17
        /*00fa*/ 	.short	(.L_2607 - .L_2606)
.L_2606:
        /*00fc*/ 	.word	0x00000000
        /*0100*/ 	.short	0x0000
        /*0102*/ 	.short	0x0000
        /*0104*/ 	.byte	0x00, 0xf5, 0x21, 0x00


	//----- nvinfo : EIATTR_SPARSE_MMA_MASK
	.align		4
.L_2607:
        /*0108*/ 	.byte	0x03, 0x50
        /*010a*/ 	.short	0x0000


	//----- nvinfo : EIATTR_MAXREG_COUNT
	.align		4
        /*010c*/ 	.byte	0x03, 0x1b
        /*010e*/ 	.short	0x00ff


	//----- nvinfo : EIATTR_MERCURY_ISA_VERSION
	.align		4
        /*0110*/ 	.byte	0x03, 0x5f
        /*0112*/ 	.short	0x0101


	//----- nvinfo : EIATTR_VRC_CTA_INIT_COUNT
	.align		4
        /*0114*/ 	.byte	0x02, 0x4a
	.zero		1
	.zero		1


	//----- nvinfo : EIATTR_EXIT_INSTR_OFFSETS
	.align		4
        /*0118*/ 	.byte	0x04, 0x1c
        /*011a*/ 	.short	(.L_2609 - .L_2608)


	//   ....[0]....
.L_2608:
        /*011c*/ 	.word	0x00000070


	//   ....[1]....
        /*0120*/ 	.word	0x00000910


	//----- nvinfo : EIATTR_CRS_STACK_SIZE
	.align		4
.L_2609:
        /*0124*/ 	.byte	0x04, 0x1e
        /*0126*/ 	.short	(.L_2611 - .L_2610)
.L_2610:
        /*0128*/ 	.word	0x00000000


	//----- nvinfo : EIATTR_CBANK_PARAM_SIZE
	.align		4
.L_2611:
        /*012c*/ 	.byte	0x03, 0x19
        /*012e*/ 	.short	0x004c


	//----- nvinfo : EIATTR_PARAM_CBANK
	.align		4
        /*0130*/ 	.byte	0x04, 0x0a
        /*0132*/ 	.short	(.L_2613 - .L_2612)
	.align		4
.L_2612:
        /*0134*/ 	.word	index@(.nv.constant0._Z11_ge_32_16_4PfS_S_iiiiiiiiiiiii)
        /*0138*/ 	.short	0x0380
        /*013a*/ 	.short	0x004c


	//----- nvinfo : EIATTR_SW_WAR
	.align		4
.L_2613:
        /*013c*/ 	.byte	0x04, 0x36
        /*013e*/ 	.short	(.L_2615 - .L_2614)
.L_2614:
        /*0140*/ 	.word	0x00000008
.L_2615:


//--------------------- .nv.info._Z11_ge_64_16_3PdS_S_iiiiiiiiii --------------------------
	.section	.nv.info._Z11_ge_64_16_3PdS_S_iiiiiiiiii,"",@"SHT_CUDA_INFO"
	.sectionflags	@""
	.align	4


	//----- nvinfo : EIATTR_CUDA_API_VERSION
	.align		4
        /*0000*/ 	.byte	0x04, 0x37
        /*0002*/ 	.short	(.L_2617 - .L_2616)
.L_2616:
        /*0004*/ 	.word	0x00000082


	//----- nvinfo : EIATTR_KPARAM_INFO
	.align		4
.L_2617:
        /*0008*/ 	.byte	0x04, 0x17
        /*000a*/ 	.short	(.L_2619 - .L_2618)
.L_2618:
        /*000c*/ 	.word	0x00000000
        /*0010*/ 	.short	0x000c
        /*0012*/ 	.short	0x003c
        /*0014*/ 	.byte	0x00, 0xf0, 0x11, 0x00


	//----- nvinfo : EIATTR_KPARAM_INFO
	.align		4
.L_2619:
        /*0018*/ 	.byte	0x04, 0x17
        /*001a*/ 	.short	(.L_2621 - .L_2620)
.L_2620:
        /*001c*/ 	.word	0x00000000
        /*0020*/ 	.short	0x000b
        /*0022*/ 	.short	0x0038
        /*0024*/ 	.byte	0x00, 0xf0, 0x11, 0x00


	//----- nvinfo : EIATTR_KPARAM_INFO
	.align		4
.L_2621:
        /*0028*/ 	.byte	0x04, 0x17
        /*002a*/ 	.short	(.L_2623 - .L_2622)
.L_2622:
        /*002c*/ 	.word	0x00000000
        /*0030*/ 	.short	0x000a
        /*0032*/ 	.short	0x0034
        /*0034*/ 	.byte	0x00, 0xf0, 0x11, 0x00


	//----- nvinfo : EIATTR_KPARAM_INFO
	.align		4
.L_2623:
        /*0038*/ 	.byte	0x04, 0x17
        /*003a*/ 	.short	(.L_2625 - .L_2624)
.L_2624:
        /*003c*/ 	.word	0x00000000
        /*0040*/ 	.short	0x0009
        /*0042*/ 	.short	0x0030
        /*0044*/ 	.byte	0x00, 0xf0, 0x11, 0x00


	//----- nvinfo : EIATTR_KPARAM_INFO
	.align		4
.L_2625:
        /*0048*/ 	.byte	0x04, 0x17
        /*004a*/ 	.short	(.L_2627 - .L_2626)
.L_2626:
        /*004c*/ 	.word	0x00000000
        /*0050*/ 	.short	0x0008
        /*0052*/ 	.short	0x002c
        /*0054*/ 	.byte	0x00, 0xf0, 0x11, 0x00


	//----- nvinfo : EIATTR_KPARAM_INFO
	.align		4
.L_2627:
        /*0058*/ 	.byte	0x04, 0x17
        /*005a*/ 	.short	(.L_2629 - .L_2628)
.L_2628:
        /*005c*/ 	.word	0x00000000
        /*0060*/ 	.short	0x0007
        /*0062*/ 	.short	0x0028
        /*0064*/ 	.byte	0x00, 0xf0, 0x11, 0x00


	//----- nvinfo : EIATTR_KPARAM_INFO
	.align		4
.L_2629:
        /*0068*/ 	.byte	0x04, 0x17
        /*006a*/ 	.short	(.L_2631 - .L_2630)
.L_2630:
        /*006c*/ 	.word	0x00000000
        /*0070*/ 	.short	0x0006
        /*0072*/ 	.short	0x0024
        /*0074*/ 	.byte	0x00, 0xf0, 0x11, 0x00


	//----- nvinfo : EIATTR_KPARAM_INFO
	.align		4
.L_2631:
        /*0078*/ 	.byte	0x04, 0x17
        /*007a*/ 	.short	(.L_2633 - .L_2632)
.L_2632:
        /*007c*/ 	.word	0x00000000
        /*0080*/ 	.short	0x0005
        /*0082*/ 	.short	0x0020
        /*0084*/ 	.byte	0x00, 0xf0, 0x11, 0x00


	//----- nvinfo : EIATTR_KPARAM_INFO
	.align		4
.L_2633:
        /*0088*/ 	.byte	0x04, 0x17
        /*008a*/ 	.short	(.L_2635 - .L_2634)
.L_2634:
        /*008c*/ 	.word	0x00000000
        /*0090*/ 	.short	0x0004
        /*0092*/ 	.short	0x001c
        /*0094*/ 	.byte	0x00, 0xf0, 0x11, 0x00


	//----- nvinfo : EIATTR_KPARAM_INFO
	.align		4
.L_2635:
        /*0098*/ 	.byte	0x04, 0x17
        /*009a*/ 	.short	(.L_2637 - .L_2636)
.L_2636:
        /*009c*/ 	.word	0x00000000
        /*00a0*/ 	.short	0x0003
        /*00a2*/ 	.short	0x0018
        /*00a4*/ 	.byte	0x00, 0xf0, 0x11, 0x00


	//----- nvinfo : EIATTR_KPARAM_INFO
	.align		4
.L_2637:
        /*00a8*/ 	.byte	0x04, 0x17
        /*00aa*/ 	.short	(.L_2639 - .L_2638)
.L_2638:
        /*00ac*/ 	.word	0x00000000
        /*00b0*/ 	.short	0x0002
        /*00b2*/ 	.short	0x0010
        /*00b4*/ 	.byte	0x00, 0xf5, 0x21, 0x00


	//----- nvinfo : EIATTR_KPARAM_INFO
	.align		4
.L_2639:
        /*00b8*/ 	.byte	0x04, 0x17
        /*00ba*/ 	.short	(.L_2641 - .L_2640)
.L_2640:
        /*00bc*/ 	.word	0x00000000
        /*00c0*/ 	.short	0x0001
        /*00c2*/ 	.short	0x0008
        /*00c4*/ 	.byte	0x00, 0xf5, 0x21, 0x00


	//----- nvinfo : EIATTR_KPARAM_INFO
	.align		4
.L_2641:
        /*00c8*/ 	.byte	0x04, 0x17
        /*00ca*/ 	.short	(.L_2643 - .L_2642)
.L_2642:
        /*00cc*/ 	.word	0x00000000
        /*00d0*/ 	.short	0x0000
        /*00d2*/ 	.short	0x0000
        /*00d4*/ 	.byte	0x00, 0xf5, 0x21, 0x00


	//----- nvinfo : EIATTR_SPARSE_MMA_MASK
	.align		4
.L_2643:
        /*00d8*/ 	.byte	0x03, 0x50
        /*00da*/ 	.short	0x0000


	//----- nvinfo : EIATTR_MAXREG_COUNT
	.align		4
        /*00dc*/ 	.byte	0x03, 0x1b
        /*00de*/ 	.short	0x00ff


	//----- nvinfo : EIATTR_MERCURY_ISA_VERSION
	.align		4
        /*00e0*/ 	.byte	0x03, 0x5f
        /*00e2*/ 	.short	0x0101


	//----- nvinfo : EIATTR_VRC_CTA_INIT_COUNT
	.align		4
        /*00e4*/ 	.byte	0x02, 0x4a
	.zero		1
	.zero		1


	//----- nvinfo : EIATTR_EXIT_INSTR_OFFSETS
	.align		4
        /*00e8*/ 	.byte	0x04, 0x1c
        /*00ea*/ 	.short	(.L_2645 - .L_2644)


	//   ....[0]....
.L_2644:
        /*00ec*/ 	.word	0x00000070


	//   ....[1]....
        /*00f0*/ 	.word	0x00000760


	//----- nvinfo : EIATTR_CRS_STACK_SIZE
	.align		4
.L_2645:
        /*00f4*/ 	.byte	0x04, 0x1e
        /*00f6*/ 	.short	(.L_2647 - .L_2646)
.L_2646:
        /*00f8*/ 	.word	0x00000000


	//----- nvinfo : EIATTR_CBANK_PARAM_SIZE
	.align		4
.L_2647:
        /*00fc*/ 	.byte	0x03, 0x19
        /*00fe*/ 	.short	0x0040


	//----- nvinfo : EIATTR_PARAM_CBANK
	.align		4
        /*0100*/ 	.byte	0x04, 0x0a
        /*0102*/ 	.short	(.L_2649 - .L_2648)
	.align		4
.L_2648:
        /*0104*/ 	.word	index@(.nv.constant0._Z11_ge_64_16_3PdS_S_iiiiiiiiii)
        /*0108*/ 	.short	0x0380
        /*010a*/ 	.short	0x0040


	//----- nvinfo : EIATTR_SW_WAR
	.align		4
.L_2649:
        /*010c*/ 	.byte	0x04, 0x36
        /*010e*/ 	.short	(.L_2651 - .L_2650)
.L_2650:
        /*0110*/ 	.word	0x00000008
.L_2651:


//--------------------- .nv.info._Z11_ge_32_16_3PfS_S_iiiiiiiiii --------------------------
	.section	.nv.info._Z11_ge_32_16_3PfS_S_iiiiiiiiii,"",@"SHT_CUDA_INFO"
	.sectionflags	@""
	.align	4


	//----- nvinfo : EIATTR_CUDA_API_VERSION
	.align		4
        /*0000*/ 	.byte	0x04, 0x37
        /*0002*/ 	.short	(.L_2653 - .L_2652)
.L_2652:
        /*0004*/ 	.word	0x00000082


	//----- nvinfo : EIATTR_KPARAM_INFO
	.align		4
.L_2653:
        /*0008*/ 	.byte	0x04, 0x17
        /*000a*/ 	.short	(.L_2655 - .L_2654)
.L_2654:
        /*000c*/ 	.word	0x00000000
        /*0010*/ 	.short	0x000c
        /*0012*/ 	.short	0x003c
        /*0014*/ 	.byte	0x00, 0xf0, 0x11, 0x00


	//----- nvinfo : EIATTR_KPARAM_INFO
	.align		4
.L_2655:
        /*0018*/ 	.byte	0x04, 0x17
        /*001a*/ 	.short	(.L_2657 - .L_2656)
.L_2656:
        /*001c*/ 	.word	0x00000000
        /*0020*/ 	.short	0x000b
        /*0022*/ 	.short	0x0038
        /*0024*/ 	.byte	0x00, 0xf0, 0x11, 0x00


	//----- nvinfo : EIATTR_KPARAM_INFO
	.align		4
.L_2657:
        /*0028*/ 	.byte	0x04, 0x17
        /*002a*/ 	.short	(.L_2659 - .L_2658)
.L_2658:
        /*002c*/ 	.word	0x00000000
        /*0030*/ 	.short	0x000a
        /*0032*/ 	.short	0x0034
        /*0034*/ 	.byte	0x00, 0xf0, 0x11, 0x00


	//----- nvinfo : EIATTR_KPARAM_INFO
	.align		4
.L_2659:
        /*0038*/ 	.byte	0x04, 0x17
        /*003a*/ 	.short	(.L_2661 - .L_2660)
.L_2660:
        /*003c*/ 	.word	0x00000000
        /*0040*/ 	.short	0x0009
        /*0042*/ 	.short	0x0030
        /*0044*/ 	.byte	0x00, 0xf0, 0x11, 0x00


	//----- nvinfo : EIATTR_KPARAM_INFO
	.align		4
.L_2661:
        /*0048*/ 	.byte	0x04, 0x17
        /*004a*/ 	.short	(.L_2663 - .L_2662)
.L_2662:
        /*004c*/ 	.word	0x00000000
        /*0050*/ 	.short	0x0008
        /*0052*/ 	.short	0x002c
        /*0054*/ 	.byte	0x00, 0xf0, 0x11, 0x00


	//----- nvinfo : EIATTR_KPARAM_INFO
	.align		4
.L_2663:
        /*0058*/ 	.byte	0x04, 0x17
        /*005a*/ 	.short	(.L_2665 - .L_2664)
.L_2664:
        /*005c*/ 	.word	0x00000000
        /*0060*/ 	.short	0x0007
        /*0062*/ 	.short	0x0028
        /*0064*/ 	.byte	0x00, 0xf0, 0x11, 0x00


	//----- nvinfo : EIATTR_KPARAM_INFO
	.align		4
.L_2665:
        /*0068*/ 	.byte	0x04, 0x17
        /*006a*/ 	.short	(.L_2667 - .L_2666)
.L_2666:
        /*006c*/ 	.word	0x00000000
        /*0070*/ 	.short	0x0006
        /*0072*/ 	.short	0x0024
        /*0074*/ 	.byte	0x00, 0xf0, 0x11, 0x00


	//----- nvinfo : EIATTR_KPARAM_INFO
	.align		4
.L_2667:
        /*0078*/ 	.byte	0x04, 0x17
        /*007a*/ 	.short	(.L_2669 - .L_2668)
.L_2668:
        /*007c*/ 	.word	0x00000000
        /*0080*/ 	.short	0x0005
        /*0082*/ 	.short	0x0020
        /*0084*/ 	.byte	0x00, 0xf0, 0x11, 0x00


	//----- nvinfo : EIATTR_KPARAM_INFO
	.align		4
.L_2669:
        /*0088*/ 	.byte	0x04, 0x17
        /*008a*/ 	.short	(.L_2671 - .L_2670)
.L_2670:
        /*008c*/ 	.word	0x00000000
        /*0090*/ 	.short	0x0004
        /*0092*/ 	.short	0x001c
        /*0094*/ 	.byte	0x00, 0xf0, 0x11, 0x00


	//----- nvinfo : EIATTR_KPARAM_INFO
	.align		4
.L_2671:
        /*0098*/ 	.byte	0x04, 0x17
        /*009a*/ 	.short	(.L_2673 - .L_2672)
.L_2672:
        /*009c*/ 	.word	0x00000000
        /*00a0*/ 	.short	0x0003
        /*00a2*/ 	.short	0x0018
        /*00a4*/ 	.byte	0x00, 0xf0, 0x11, 0x00


	//----- nvinfo : EIATTR_KPARAM_INFO
	.align		4
.L_2673:
        /*00a8*/ 	.byte	0x04, 0x17
        /*00aa*/ 	.short	(.L_2675 - .L_2674)
.L_2674:
        /*00ac*/ 	.word	0x00000000
        /*00b0*/ 	.short	0x0002
        /*00b2*/ 	.short	0x0010
        /*00b4*/ 	.byte	0x00, 0xf5, 0x21, 0x00


	//----- nvinfo : EIATTR_KPARAM_INFO
	.align		4
.L_2675:
        /*00b8*/ 	.byte	0x04, 0x17
        /*00ba*/ 	.short	(.L_2677 - .L_2676)
.L_2676:
        /*00bc*/ 	.word	0x00000000
        /*00c0*/ 	.short	0x0001
        /*00c2*/ 	.short	0x0008
        /*00c4*/ 	.byte	0x00, 0xf5, 0x21, 0x00


	//----- nvinfo : EIATTR_KPARAM_INFO
	.align		4
.L_2677:
        /*00c8*/ 	.byte	0x04, 0x17
        /*00ca*/ 	.short	(.L_2679 - .L_2678)
.L_2678:
        /*00cc*/ 	.word	0x00000000
        /*00d0*/ 	.short	0x0000
        /*00d2*/ 	.short	0x0000
        /*00d4*/ 	.byte	0x00, 0xf5, 0x21, 0x00


	//----- nvinfo : EIATTR_SPARSE_MMA_MASK
	.align		4
.L_2679:
        /*00d8*/ 	.byte	0x03, 0x50
        /*00da*/ 	.short	0x0000


	//----- nvinfo : EIATTR_MAXREG_COUNT
	.align		4
        /*00dc*/ 	.byte	0x03, 0x1b
        /*00de*/ 	.short	0x00ff


	//----- nvinfo : EIATTR_MERCURY_ISA_VERSION
	.align		4
        /*00e0*/ 	.byte	0x03, 0x5f
        /*00e2*/ 	.short	0x0101


	//----- nvinfo : EIATTR_VRC_CTA_INIT_COUNT
	.align		4
        /*00e4*/ 	.byte	0x02, 0x4a
	.zero		1
	.zero		1


	//----- nvinfo : EIATTR_EXIT_INSTR_OFFSETS
	.align		4
        /*00e8*/ 	.byte	0x04, 0x1c
        /*00ea*/ 	.short	(.L_2681 - .L_2680)


	//   ....[0]....
.L_2680:
        /*00ec*/ 	.word	0x00000070


	//   ....[1]....
        /*00f0*/ 	.word	0x00000740


	//----- nvinfo : EIATTR_CRS_STACK_SIZE
	.align		4
.L_2681:
        /*00f4*/ 	.byte	0x04, 0x1e
        /*00f6*/ 	.short	(.L_2683 - .L_2682)
.L_2682:
        /*00f8*/ 	.word	0x00000000


	//----- nvinfo : EIATTR_CBANK_PARAM_SIZE
	.align		4
.L_2683:
        /*00fc*/ 	.byte	0x03, 0x19
        /*00fe*/ 	.short	0x0040


	//----- nvinfo : EIATTR_PARAM_CBANK
	.align		4
        /*0100*/ 	.byte	0x04, 0x0a
        /*0102*/ 	.short	(.L_2685 - .L_2684)
	.align		4
.L_2684:
        /*0104*/ 	.word	index@(.nv.constant0._Z11_ge_32_16_3PfS_S_iiiiiiiiii)
        /*0108*/ 	.short	0x0380
        /*010a*/ 	.short	0x0040


	//----- nvinfo : EIATTR_SW_WAR
	.align		4
.L_2685:
        /*010c*/ 	.byte	0x04, 0x36
        /*010e*/ 	.short	(.L_2687 - .L_2686)
.L_2686:
        /*0110*/ 	.word	0x00000008
.L_2687:


//--------------------- .nv.info._Z11_gt_64_16_5PdS_S_iiiiiiiiiiiiiiii --------------------------
	.section	.nv.info._Z11_gt_64_16_5PdS_S_iiiiiiiiiiiiiiii,"",@"SHT_CUDA_INFO"
	.sectionflags	@""
	.align	4


	//----- nvinfo : EIATTR_CUDA_API_VERSION
	.align		4
        /*0000*/ 	.byte	0x04, 0x37
        /*0002*/ 	.short	(.L_2689 - .L_2688)
.L_2688:
        /*0004*/ 	.word	0x00000082


	//----- nvinfo : EIATTR_KPARAM_INFO
	.align		4
.L_2689:
        /*0008*/ 	.byte	0x04, 0x17
        /*000a*/ 	.short	(.L_2691 - .L_2690)
.L_2690:
        /*000c*/ 	.word	0x00000000
        /*0010*/ 	.short	0x0012
        /*0012*/ 	.short	0x0054
        /*0014*/ 	.byte	0x00, 0xf0, 0x11, 0x00


	//----- nvinfo : EIATTR_KPARAM_INFO
	.align		4
.L_2691:
        /*0018*/ 	.byte	0x04, 0x17
        /*001a*/ 	.short	(.L_2693 - .L_2692)
.L_2692:
        /*001c*/ 	.word	0x00000000
        /*0020*/ 	.short	0x0011
        /*0022*/ 	.short	0x0050
        /*0024*/ 	.byte	0x00, 0xf0, 0x11, 0x00


	//----- nvinfo : EIATTR_KPARAM_INFO
	.align		4
.L_2693:
        /*0028*/ 	.byte	0x04, 0x17
        /*002a*/ 	.short	(.L_2695 - .L_2694)
.L_2694:
        /*002c*/ 	.word	0x00000000
        /*0030*/ 	.short	0x0010
        /*0032*/ 	.short	0x004c
        /*0034*/ 	.byte	0x00, 0xf0, 0x11, 0x00


	//----- nvinfo : EIATTR_KPARAM_INFO
	.align		4
.L_2695:
        /*0038*/ 	.byte	0x04, 0x17
        /*003a*/ 	.short	(.L_2697 - .L_2696)
.L_2696:
        /*003c*/ 	.word	0x00000000
        /*0040*/ 	.short	0x000f
        /*0042*/ 	.short	0x0048
        /*0044*/ 	.byte	0x00, 0xf0, 0x11, 0x00


	//----- nvinfo : EIATTR_KPARAM_INFO
	.align		4
.L_2697:
        /*0048*/ 	.byte	0x04, 0x17
        /*004a*/ 	.short	(.L_2699 - .L_2698)
.L_2698:
        /*004c*/ 	.word	0x00000000
        /*0050*/ 	.short	0x000e
        /*0052*/ 	.short	0x0044
        /*0054*/ 	.byte	0x00, 0xf0, 0x11, 0x00


	//----- nvinfo : EIATTR_KPARAM_INFO
	.align		4
.L_2699:
        /*0058*/ 	.byte	0x04, 0x17
        /*005a*/ 	.short	(.L_2701 - .L_2700)
.L_2700:
        /*005c*/ 	.word	0x00000000
        /*0060*/ 	.short	0x000d
        /*0062*/ 	.short	0x0040
        /*0064*/ 	.byte	0x00, 0xf0, 0x11, 0x00


	//----- nvinfo : EIATTR_KPARAM_INFO
	.align		4
.L_2701:
        /*0068*/ 	.byte	0x04, 0x17
        /*006a*/ 	.short	(.L_2703 - .L_2702)
.L_2702:
        /*006c*/ 	.word	0x00000000
        /*0070*/ 	.short	0x000c
        /*0072*/ 	.short	0x003c
        /*0074*/ 	.byte	0x00, 0xf0, 0x11, 0x00


	//----- nvinfo : EIATTR_KPARAM_INFO
	.align		4
.L_2703:
        /*0078*/ 	.byte	0x04, 0x17
        /*007a*/ 	.short	(.L_2705 - .L_2704)
.L_2704:
        /*007c*/ 	.word	0x00000000
        /*0080*/ 	.short	0x000b
        /*0082*/ 	.short	0x0038
        /*0084*/ 	.byte	0x00, 0xf0, 0x11, 0x00


	//----- nvinfo : EIATTR_KPARAM_INFO
	.align		4
.L_2705:
        /*0088*/ 	.byte	0x04, 0x17
        /*008a*/ 	.short	(.L_2707 - .L_2706)
.L_2706:
        /*008c*/ 	.word	0x00000000
        /*0090*/ 	.short	0x000a
        /*0092*/ 	.short	0x0034
        /*0094*/ 	.byte	0x00, 0xf0, 0x11, 0x00


	//----- nvinfo : EIATTR_KPARAM_INFO
	.align		4
.L_2707:
        /*0098*/ 	.byte	0x04, 0x17
        /*009a*/ 	.short	(.L_2709 - .L_2708)
.L_2708:
        /*009c*/ 	.word	0x00000000
        /*00a0*/ 	.short	0x0009
        /*00a2*/ 	.short	0x0030
        /*00a4*/ 	.byte	0x00, 0xf0, 0x11, 0x00


	//----- nvinfo : EIATTR_KPARAM_INFO
	.align		4
.L_2709:
        /*00a8*/ 	.byte	0x04, 0x17
        /*00aa*/ 	.short	(.L_2711 - .L_2710)
.L_2710:
        /*00ac*/ 	.word	0x00000000
        /*00b0*/ 	.short	0x0008
        /*00b2*/ 	.short	0x002c
        /*00b4*/ 	.byte	0x00, 0xf0, 0x11, 0x00


	//----- nvinfo : EIATTR_KPARAM_INFO
	.align		4
.L_2711:
        /*00b8*/ 	.byte	0x04, 0x17
        /*00ba*/ 	.short	(.L_2713 - .L_2712)
.L_2712:
        /*00bc*/ 	.word	0x00000000
        /*00c0*/ 	.short	0x0007
        /*00c2*/ 	.short	0x0028
        /*00c4*/ 	.byte	0x00, 0xf0, 0x11, 0x00


	//----- nvinfo : EIATTR_KPARAM_INFO
	.align		4
.L_2713:
        /*00c8*/ 	.byte	0x04, 0x17
        /*00ca*/ 	.short	(.L_2715 - .L_2714)
.L_2714:
        /*00cc*/ 	.word	0x00000000
        /*00d0*/ 	.short	0x0006
        /*00d2*/ 	.short	0x0024
        /*00d4*/ 	.byte	0x00, 0xf0, 0x11, 0x00


	//----- nvinfo : EIATTR_KPARAM_INFO
	.align		4
.L_2715:
        /*00d8*/ 	.byte	0x04, 0x17
        /*00da*/ 	.short	(.L_2717 - .L_2716)
.L_2716:
        /*00dc*/ 	.word	0x00000000
        /*00e0*/ 	.short	0x0005
        /*00e2*/ 	.short	0x0020
        /*00e4*/ 	.byte	0x00, 0xf0, 0x11, 0x00


	//----- nvinfo : EIATTR_KPARAM_INFO
	.align		4
.L_2717:
        /*00e8*/ 	.byte	0x04, 0x17
        /*00ea*/ 	.short	(.L_2719 - .L_2718)
.L_2718:
        /*00ec*/ 	.word	0x00000000
        /*00f0*/ 	.short	0x0004
        /*00f2*/ 	.short	0x001c
        /*00f4*/ 	.byte	0x00, 0xf0, 0x11, 0x00


	//----- nvinfo : EIATTR_KPARAM_INFO
	.align		4
.L_2719:
        /*00f8*/ 	.byte	0x04, 0x17
        /*00fa*/ 	.short	(.L_2721 - .L_2720)
.L_2720:
        /*00fc*/ 	.word	0x00000000
        /*0100*/ 	.short	0x0003
        /*0102*/ 	.short	0x0018
        /*0104*/ 	.byte	0x00, 0xf0, 0x11, 0x00


	//----- nvinfo : EIATTR_KPARAM_INFO
	.align		4
.L_2721:
        /*0108*/ 	.byte	0x04, 0x17
        /*010a*/ 	.short	(.L_2723 - .L_2722)
.L_2722:
        /*010c*/ 	.word	0x00000000
        /*0110*/ 	.short	0x0002
        /*0112*/ 	.short	0x0010
        /*0114*/ 	.byte	0x00, 0xf5, 0x21, 0x00


	//----- nvinfo : EIATTR_KPARAM_INFO
	.align		4
.L_2723:
        /*0118*/ 	.byte	0x04, 0x17
        /*011a*/ 	.short	(.L_2725 - .L_2724)
.L_2724:
        /*011c*/ 	.word	0x00000000
        /*0120*/ 	.short	0x0001
        /*0122*/ 	.short	0x0008
        /*0124*/ 	.byte	0x00, 0xf5, 0x21, 0x00


	//----- nvinfo : EIATTR_KPARAM_INFO
	.align		4
.L_2725:
        /*0128*/ 	.byte	0x04, 0x17
        /*012a*/ 	.short	(.L_2727 - .L_2726)
.L_2726:
        /*012c*/ 	.word	0x00000000
        /*0130*/ 	.short	0x0000
        /*0132*/ 	.short	0x0000
        /*0134*/ 	.byte	0x00, 0xf5, 0x21, 0x00


	//----- nvinfo : EIATTR_SPARSE_MMA_MASK
	.align		4
.L_2727:
        /*0138*/ 	.byte	0x03, 0x50
        /*013a*/ 	.short	0x0000


	//----- nvinfo : EIATTR_MAXREG_COUNT
	.align		4
        /*013c*/ 	.byte	0x03, 0x1b
        /*013e*/ 	.short	0x00ff


	//----- nvinfo : EIATTR_MERCURY_ISA_VERSION
	.align		4
        /*0140*/ 	.byte	0x03, 0x5f
        /*0142*/ 	.short	0x0101


	//----- nvinfo : EIATTR_VRC_CTA_INIT_COUNT
	.align		4
        /*0144*/ 	.byte	0x02, 0x4a
	.zero		1
	.zero		1


	//----- nvinfo : EIATTR_EXIT_INSTR_OFFSETS
	.align		4
        /*0148*/ 	.byte	0x04, 0x1c
        /*014a*/ 	.short	(.L_2729 - .L_2728)


	//   ....[0]....
.L_2728:
        /*014c*/ 	.word	0x00000070


	//   ....[1]....
        /*0150*/ 	.word	0x00000b20


	//----- nvinfo : EIATTR_CRS_STACK_SIZE
	.align		4
.L_2729:
        /*0154*/ 	.byte	0x04, 0x1e
        /*0156*/ 	.short	(.L_2731 - .L_2730)
.L_2730:
        /*0158*/ 	.word	0x00000000


	//----- nvinfo : EIATTR_CBANK_PARAM_SIZE
	.align		4
.L_2731:
        /*015c*/ 	.byte	0x03, 0x19
        /*015e*/ 	.short	0x0058


	//----- nvinfo : EIATTR_PARAM_CBANK
	.align		4
        /*0160*/ 	.byte	0x04, 0x0a
        /*0162*/ 	.short	(.L_2733 - .L_2732)
	.align		4
.L_2732:
        /*0164*/ 	.word	index@(.nv.constant0._Z11_gt_64_16_5PdS_S_iiiiiiiiiiiiiiii)
        /*0168*/ 	.short	0x0380
        /*016a*/ 	.short	0x0058


	//----- nvinfo : EIATTR_SW_WAR
	.align		4
.L_2733:
        /*016c*/ 	.byte	0x04, 0x36
        /*016e*/ 	.short	(.L_2735 - .L_2734)
.L_2734:
        /*0170*/ 	.word	0x00000008
.L_2735:


//--------------------- .nv.info._Z11_gt_32_16_5PfS_S_iiiiiiiiiiiiiiii --------------------------
	.section	.nv.info._Z11_gt_32_16_5PfS_S_iiiiiiiiiiiiiiii,"",@"SHT_CUDA_INFO"
	.sectionflags	@""
	.align	4


	//----- nvinfo : EIATTR_CUDA_API_VERSION
	.align		4
        /*0000*/ 	.byte	0x04, 0x37
        /*0002*/ 	.short	(.L_2737 - .L_2736)
.L_2736:
        /*0004*/ 	.word	0x00000082


	//----- nvinfo : EIATTR_KPARAM_INFO
	.align		4
.L_2737:
        /*0008*/ 	.byte	0x04, 0x17
        /*000a*/ 	.short	(.L_2739 - .L_2738)
.L_2738:
        /*000c*/ 	.word	0x00000000
        /*0010*/ 	.short	0x0012
        /*0012*/ 	.short	0x0054
        /*0014*/ 	.byte	0x00, 0xf0, 0x11, 0x00


	//----- nvinfo : EIATTR_KPARAM_INFO
	.align		4
.L_2739:
        /*0018*/ 	.byte	0x04, 0x17
        /*001a*/ 	.short	(.L_2741 - .L_2740)
.L_2740:
        /*001c*/ 	.word	0x00000000
        /*0020*/ 	.short	0x0011
        /*0022*/ 	.short	0x0050
        /*0024*/ 	.byte	0x00, 0xf0, 0x11, 0x00


	//----- nvinfo : EIATTR_KPARAM_INFO
	.align		4
.L_2741:
        /*0028*/ 	.byte	0x04, 0x17
        /*002a*/ 	.short	(.L_2743 - .L_2742)
.L_2742:
        /*002c*/ 	.word	0x00000000
        /*0030*/ 	.short	0x0010
        /*0032*/ 	.short	0x004c
        /*0034*/ 	.byte	0x00, 0xf0, 0x11, 0x00


	//----- nvinfo : EIATTR_KPARAM_INFO
	.align		4
.L_2743:
        /*0038*/ 	.byte	0x04, 0x17
        /*003a*/ 	.short	(.L_2745 - .L_2744)
.L_2744:
        /*003c*/ 	.word	0x00000000
        /*0040*/ 	.short	0x000f
        /*0042*/ 	.short	0x0048
        /*0044*/ 	.byte	0x00, 0xf0, 0x11, 0x00


	//----- nvinfo : EIATTR_KPARAM_INFO
	.align		4
.L_2745:
        /*0048*/ 	.byte	0x04, 0x17
        /*004a*/ 	.short	(.L_2747 - .L_2746)
.L_2746:
        /*004c*/ 	.word	0x00000000
        /*0050*/ 	.short	0x000e
        /*0052*/ 	.short	0x0044
        /*0054*/ 	.byte	0x00, 0xf0, 0x11, 0x00


	//----- nvinfo : EIATTR_KPARAM_INFO
	.align		4
.L_2747:
        /*0058*/ 	.byte	0x04, 0x17
        /*005a*/ 	.short	(.L_2749 - .L_2748)
.L_2748:
        /*005c*/ 	.word	0x00000000
        /*0060*/ 	.short	0x000d
        /*0062*/ 	.short	0x0040
        /*0064*/ 	.byte	0x00, 0xf0, 0x11, 0x00


	//----- nvinfo : EIATTR_KPARAM_INFO
	.align		4
.L_2749:
        /*0068*/ 	.byte	0x04, 0x17
        /*006a*/ 	.short	(.L_2751 - .L_2750)
.L_2750:
        /*006c*/ 	.word	0x00000000
        /*0070*/ 	.short	0x000c
        /*0072*/ 	.short	0x003c
        /*0074*/ 	.byte	0x00, 0xf0, 0x11, 0x00


	//----- nvinfo : EIATTR_KPARAM_INFO
	.align		4
.L_2751:
        /*0078*/ 	.byte	0x04, 0x17
        /*007a*/ 	.short	(.L_2753 - .L_2752)
.L_2752:
        /*007c*/ 	.word	0x00000000
        /*0080*/ 	.short	0x000b
        /*0082*/ 	.short	0x0038
        /*0084*/ 	.byte	0x00, 0xf0, 0x11, 0x00


	//----- nvinfo : EIATTR_KPARAM_INFO
	.align		4
.L_2753:
        /*0088*/ 	.byte	0x04, 0x17
        /*008a*/ 	.short	(.L_2755 - .L_2754)
.L_2754:
        /*008c*/ 	.word	0x00000000
        /*0090*/ 	.short	0x000a
        /*0092*/ 	.short	0x0034
        /*0094*/ 	.byte	0x00, 0xf0, 0x11, 0x00


	//----- nvinfo : EIATTR_KPARAM_INFO
	.align		4
.L_2755:
        /*0098*/ 	.byte	0x04, 0x17
        /*009a*/ 	.short	(.L_2757 - .L_2756)
.L_2756:
        /*009c*/ 	.word	0x00000000
        /*00a0*/ 	.short	0x0009
        /*00a2*/ 	.short	0x0030
        /*00a4*/ 	.byte	0x00, 0xf0, 0x11, 0x00


	//----- nvinfo : EIATTR_KPARAM_INFO
	.align		4
.L_2757:
        /*00a8*/ 	.byte	0x04, 0x17
        /*00aa*/ 	.short	(.L_2759 - .L_2758)
.L_2758:
        /*00ac*/ 	.word	0x00000000
        /*00b0*/ 	.short	0x0008
        /*00b2*/ 	.short	0x002c
        /*00b4*/ 	.byte	0x00, 0xf0, 0x11, 0x00


	//----- nvinfo : EIATTR_KPARAM_INFO
	.align		4
.L_2759:
        /*00b8*/ 	.byte	0x04, 0x17
        /*00ba*/ 	.short	(.L_2761 - .L_2760)
.L_2760:
        /*00bc*/ 	.word	0x00000000
        /*00c0*/ 	.short	0x0007
        /*00c2*/ 	.short	0x0028
        /*00c4*/ 	.byte	0x00, 0xf0, 0x11, 0x00


	//----- nvinfo : EIATTR_KPARAM_INFO
	.align		4
.L_2761:
        /*00c8*/ 	.byte	0x04, 0x17
        /*00ca*/ 	.short	(.L_2763 - .L_2762)
.L_2762:
        /*00cc*/ 	.word	0x00000000
        /*00d0*/ 	.short	0x0006
        /*00d2*/ 	.short	0x0024
        /*00d4*/ 	.byte	0x00, 0xf0, 0x11, 0x00


	//----- nvinfo : EIATTR_KPARAM_INFO
	.align		4
.L_2763:
        /*00d8*/ 	.byte	0x04, 0x17
        /*00da*/ 	.short	(.L_2765 - .L_2764)
.L_2764:
        /*00dc*/ 	.word	0x00000000
        /*00e0*/ 	.short	0x0005
        /*00e2*/ 	.short	0x0020
        /*00e4*/ 	.byte	0x00, 0xf0, 0x11, 0x00


	//----- nvinfo : EIATTR_KPARAM_INFO
	.align		4
.L_2765:
        /*00e8*/ 	.byte	0x04, 0x17
        /*00ea*/ 	.short	(.L_2767 - .L_2766)
.L_2766:
        /*00ec*/ 	.word	0x00000000
        /*00f0*/ 	.short	0x0004
        /*00f2*/ 	.short	0x001c
        /*00f4*/ 	.byte	0x00, 0xf0, 0x11, 0x00


	//----- nvinfo : EIATTR_KPARAM_INFO
	.align		4
.L_2767:
        /*00f8*/ 	.byte	0x04, 0x17
        /*00fa*/ 	.short	(.L_2769 - .L_2768)
.L_2768:
        /*00fc*/ 	.word	0x00000000
        /*0100*/ 	.short	0x0003
        /*0102*/ 	.short	0x0018
        /*0104*/ 	.byte	0x00, 0xf0, 0x11, 0x00


	//----- nvinfo : EIATTR_KPARAM_INFO
	.align		4
.L_2769:
        /*0108*/ 	.byte	0x04, 0x17
        /*010a*/ 	.short	(.L_2771 - .L_2770)
.L_2770:
        /*010c*/ 	.word	0x00000000
        /*0110*/ 	.short	0x0002
        /*0112*/ 	.short	0x0010
        /*0114*/ 	.byte	0x00, 0xf5, 0x21, 0x00


	//----- nvinfo : EIATTR_KPARAM_INFO
	.align		4
.L_2771:
        /*0118*/ 	.byte	0x04, 0x17
        /*011a*/ 	.short	(.L_2773 - .L_2772)
.L_2772:
        /*011c*/ 	.word	0x00000000
        /*0120*/ 	.short	0x0001
        /*0122*/ 	.short	0x0008
        /*0124*/ 	.byte	0x00, 0xf5, 0x21, 0x00


	//----- nvinfo : EIATTR_KPARAM_INFO
	.align		4
.L_2773:
        /*0128*/ 	.byte	0x04, 0x17
        /*012a*/ 	.short	(.L_2775 - .L_2774)
.L_2774:
        /*012c*/ 	.word	0x00000000
        /*0130*/ 	.short	0x0000
        /*0132*/ 	.short	0x0000
        /*0134*/ 	.byte	0x00, 0xf5, 0x21, 0x00


	//----- nvinfo : EIATTR_SPARSE_MMA_MASK
	.align		4
.L_2775:
        /*0138*/ 	.byte	0x03, 0x50
        /*013a*/ 	.short	0x0000


	//----- nvinfo : EIATTR_MAXREG_COUNT
	.align		4
        /*013c*/ 	.byte	0x03, 0x1b
        /*013e*/ 	.short	0x00ff


	//----- nvinfo : EIATTR_MERCURY_ISA_VERSION
	.align		4
        /*0140*/ 	.byte	0x03, 0x5f
        /*0142*/ 	.short	0x0101


	//----- nvinfo : EIATTR_VRC_CTA_INIT_COUNT
	.align		4
        /*0144*/ 	.byte	0x02, 0x4a
	.zero		1
	.zero		1


	//----- nvinfo : EIATTR_EXIT_INSTR_OFFSETS
	.align		4
        /*0148*/ 	.byte	0x04, 0x1c
        /*014a*/ 	.short	(.L_2777 - .L_2776)


	//   ....[0]....
.L_2776:
        /*014c*/ 	.word	0x00000070


	//   ....[1]....
        /*0150*/ 	.word	0x00000af0


	//----- nvinfo : EIATTR_CRS_STACK_SIZE
	.align		4
.L_2777:
        /*0154*/ 	.byte	0x04, 0x1e
        /*0156*/ 	.short	(.L_2779 - .L_2778)
.L_2778:
        /*0158*/ 	.word	0x00000000


	//----- nvinfo : EIATTR_CBANK_PARAM_SIZE
	.align		4
.L_2779:
        /*015c*/ 	.byte	0x03, 0x19
        /*015e*/ 	.short	0x0058


	//----- nvinfo : EIATTR_PARAM_CBANK
	.align		4
        /*0160*/ 	.byte	0x04, 0x0a
        /*0162*/ 	.short	(.L_2781 - .L_2780)
	.align		4
.L_2780:
        /*0164*/ 	.word	index@(.nv.constant0._Z11_gt_32_16_5PfS_S_iiiiiiiiiiiiiiii)
        /*0168*/ 	.short	0x0380
        /*016a*/ 	.short	0x0058


	//----- nvinfo : EIATTR_SW_WAR
	.align		4
.L_2781:
        /*016c*/ 	.byte	0x04, 0x36
        /*016e*/ 	.short	(.L_2783 - .L_2782)
.L_2782:
        /*0170*/ 	.word	0x00000008
.L_2783:


//--------------------- .nv.info._Z11_gt_64_16_4PdS_S_iiiiiiiiiiiii --------------------------
	.section	.nv.info._Z11_gt_64_16_4PdS_S_iiiiiiiiiiiii,"",@"SHT_CUDA_INFO"
	.sectionflags	@""
	.align	4


	//----- nvinfo : EIATTR_CUDA_API_VERSION
	.align		4
        /*0000*/ 	.byte	0x04, 0x37
        /*0002*/ 	.short	(.L_2785 - .L_2784)
.L_2784:
        /*0004*/ 	.word	0x00000082


	//----- nvinfo : EIATTR_KPARAM_INFO
	.align		4
.L_2785:
        /*0008*/ 	.byte	0x04, 0x17
        /*000a*/ 	.short	(.L_2787 - .L_2786)
.L_2786:
        /*000c*/ 	.word	0x00000000
        /*0010*/ 	.short	0x000f
        /*0012*/ 	.short	0x0048
        /*0014*/ 	.byte	0x00, 0xf0, 0x11, 0x00


	//----- nvinfo : EIATTR_KPARAM_INFO
	.align		4
.L_2787:
        /*0018*/ 	.byte	0x04, 0x17
        /*001a*/ 	.short	(.L_2789 - .L_2788)
.L_2788:
        /*001c*/ 	.word	0x00000000
        /*0020*/ 	.short	0x000e
        /*0022*/ 	.short	0x0044
        /*0024*/ 	.byte	0x00, 0xf0, 0x11, 0x00


	//----- nvinfo : EIATTR_KPARAM_INFO
	.align		4
.L_2789:
        /*0028*/ 	.byte	0x04, 0x17
        /*002a*/ 	.short	(.L_2791 - .L_2790)
.L_2790:
        /*002c*/ 	.word	0x00000000
        /*0030*/ 	.short	0x000d
        /*0032*/ 	.short	0x0040
        /*0034*/ 	.byte	0x00, 0xf0, 0x11, 0x00


	//----- nvinfo : EIATTR_KPARAM_INFO
	.align		4
.L_2791:
        /*0038*/ 	.byte	0x04, 0x17
        /*003a*/ 	.short	(.L_2793 - .L_2792)
.L_2792:
        /*003c*/ 	.word	0x00000000
        /*0040*/ 	.short	0x000c
        /*0042*/ 	.short	0x003c
        /*0044*/ 	.byte	0x00, 0xf0, 0x11, 0x00


	//----- nvinfo : EIATTR_KPARAM_INFO
	.align		4
.L_2793:
        /*0048*/ 	.byte	0x04, 0x17
        /*004a*/ 	.short	(.L_2795 - .L_2794)
.L_2794:
        /*004c*/ 	.word	0x00000000
        /*0050*/ 	.short	0x000b
        /*0052*/ 	.short	0x0038
        /*0054*/ 	.byte	0x00, 0xf0, 0x11, 0x00


	//----- nvinfo : EIATTR_KPARAM_INFO
	.align		4
.L_2795:
        /*0058*/ 	.byte	0x04, 0x17
        /*005a*/ 	.short	(.L_2797 - .L_2796)
.L_2796:
        /*005c*/ 	.word	0x00000000
        /*0060*/ 	.short	0x000a
        /*0062*/ 	.short	0x0034
        /*0064*/ 	.byte	0x00, 0xf0, 0x11, 0x00


	//----- nvinfo : EIATTR_KPARAM_INFO
	.align		4
.L_2797:
        /*0068*/ 	.byte	0x04, 0x17
        /*006a*/ 	.short	(.L_2799 - .L_2798)
.L_2798:
        /*006c*/ 	.word	0x00000000
        /*0070*/ 	.short	0x0009
        /*0072*/ 	.short	0x0030
        /*0074*/ 	.byte	0x00, 0xf0, 0x11, 0x00


	//----- nvinfo : EIATTR_KPARAM_INFO
	.align		4
.L_2799:
        /*0078*/ 	.byte	0x04, 0x17
        /*007a*/ 	.short	(.L_2801 - .L_2800)
.L_2800:
        /*007c*/ 	.word	0x00000000
        /*0080*/ 	.short	0x0008
        /*0082*/ 	.short	0x002c
        /*0084*/ 	.byte	0x00, 0xf0, 0x11, 0x00


	//----- nvinfo : EIATTR_KPARAM_INFO
	.align		4
.L_2801:
        /*0088*/ 	.byte	0x04, 0x17
        /*008a*/ 	.short	(.L_2803 - .L_2802)
.L_2802:
        /*008c*/ 	.word	0x00000000
        /*0090*/ 	.short	0x0007
        /*0092*/ 	.short	0x0028
        /*0094*/ 	.byte	0x00, 0xf0, 0x11, 0x00


	//----- nvinfo : EIATTR_KPARAM_INFO
	.align		4
.L_2803:
        /*0098*/ 	.byte	0x04, 0x17
        /*009a*/ 	.short	(.L_2805 - .L_2804)
.L_2804:
        /*009c*/ 	.word	0x00000000
        /*00a0*/ 	.short	0x0006
        /*00a2*/ 	.short	0x0024
        /*00a4*/ 	.byte	0x00, 0xf0, 0x11, 0x00


	//----- nvinfo : EIATTR_KPARAM_INFO
	.align		4
.L_2805:
        /*00a8*/ 	.byte	0x04, 0x17
        /*00aa*/ 	.short	(.L_2807 - .L_2806)
.L_2806:
        /*00ac*/ 	.word	0x00000000
        /*00b0*/ 	.short	0x0005
        /*00b2*/ 	.short	0x0020
        /*00b4*/ 	.byte	0x00, 0xf0, 0x11, 0x00


	//----- nvinfo : EIATTR_KPARAM_INFO
	.align		4
.L_2807:
        /*00b8*/ 	.byte	0x04, 0x17
        /*00ba*/ 	.short	(.L_2809 - .L_2808)
.L_2808:
        /*00bc*/ 	.word	0x00000000
        /*00c0*/ 	.short	0x0004
        /*00c2*/ 	.short	0x001c
        /*00c4*/ 	.byte	0x00, 0xf0, 0x11, 0x00


	//----- nvinfo : EIATTR_KPARAM_INFO
	.align		4
.L_2809:
        /*00c8*/ 	.byte	0x04, 0x17
        /*00ca*/ 	.short	(.L_2811 - .L_2810)
.L_2810:
        /*00cc*/ 	.word	0x00000000
        /*00d0*/ 	.short	0x0003
        /*00d2*/ 	.short	0x0018
        /*00d4*/ 	.byte	0x00, 0xf0, 0x11, 0x00


	//----- nvinfo : EIATTR_KPARAM_INFO
	.align		4
.L_2811:
        /*00d8*/ 	.byte	0x04, 0x17
        /*00da*/ 	.short	(.L_2813 - .L_2812)
.L_2812:
        /*00dc*/ 	.word	0x00000000
        /*00e0*/ 	.short	0x0002
        /*00e2*/ 	.short	0x0010
        /*00e4*/ 	.byte	0x00, 0xf5, 0x21, 0x00


	//----- nvinfo : EIATTR_KPARAM_INFO
	.align		4
.L_2813:
        /*00e8*/ 	.byte	0x04, 0x17
        /*00ea*/ 	.short	(.L_2815 - .L_2814)
.L_2814:
        /*00ec*/ 	.word	0x00000000
        /*00f0*/ 	.short	0x0001
        /*00f2*/ 	.short	0x0008
        /*00f4*/ 	.byte	0x00, 0xf5, 0x21, 0x00


	//----- nvinfo : EIATTR_KPARAM_INFO
	.align		4
.L_2815:
        /*00f8*/ 	.byte	0x04, 0x17
        /*00fa*/ 	.short	(.L_2817 - .L_2816)
.L_2816:
        /*00fc*/ 	.word	0x00000000
        /*0100*/ 	.short	0x0000
        /*0102*/ 	.short	0x0000
        /*0104*/ 	.byte	0x00, 0xf5, 0x21, 0x00


	//----- nvinfo : EIATTR_SPARSE_MMA_MASK
	.align		4
.L_2817:
        /*0108*/ 	.byte	0x03, 0x50
        /*010a*/ 	.short	0x0000


	//----- nvinfo : EIATTR_MAXREG_COUNT
	.align		4
        /*010c*/ 	.byte	0x03, 0x1b
        /*010e*/ 	.short	0x00ff


	//----- nvinfo : EIATTR_MERCURY_ISA_VERSION
	.align		4
        /*0110*/ 	.byte	0x03, 0x5f
        /*0112*/ 	.short	0x0101


	//----- nvinfo : EIATTR_VRC_CTA_INIT_COUNT
	.align		4
        /*0114*/ 	.byte	0x02, 0x4a
	.zero		1
	.zero		1


	//----- nvinfo : EIATTR_EXIT_INSTR_OFFSETS
	.align		4
        /*0118*/ 	.byte	0x04, 0x1c
        /*011a*/ 	.short	(.L_2819 - .L_2818)


	//   ....[0]....
.L_2818:
        /*011c*/ 	.word	0x00000070


	//   ....[1]....
        /*0120*/ 	.word	0x00000930


	//----- nvinfo : EIATTR_CRS_STACK_SIZE
	.align		4
.L_2819:
        /*0124*/ 	.byte	0x04, 0x1e
        /*0126*/ 	.short	(.L_2821 - .L_2820)
.L_2820:
        /*0128*/ 	.word	0x00000000


	//----- nvinfo : EIATTR_CBANK_PARAM_SIZE
	.align		4
.L_2821:
        /*012c*/ 	.byte	0x03, 0x19
        /*012e*/ 	.short	0x004c


	//----- nvinfo : EIATTR_PARAM_CBANK
	.align		4
        /*0130*/ 	.byte	0x04, 0x0a
        /*0132*/ 	.short	(.L_2823 - .L_2822)
	.align		4
.L_2822:
        /*0134*/ 	.word	index@(.nv.constant0._Z11_gt_64_16_4PdS_S_iiiiiiiiiiiii)
        /*0138*/ 	.short	0x0380
        /*013a*/ 	.short	0x004c


	//----- nvinfo : EIATTR_SW_WAR
	.align		4
.L_2823:
        /*013c*/ 	.byte	0x04, 0x36
        /*013e*/ 	.short	(.L_2825 - .L_2824)
.L_2824:
        /*0140*/ 	.word	0x00000008
.L_2825:


//--------------------- .nv.info._Z11_gt_32_16_4PfS_S_iiiiiiiiiiiii --------------------------
	.section	.nv.info._Z11_gt_32_16_4PfS_S_iiiiiiiiiiiii,"",@"SHT_CUDA_INFO"
	.sectionflags	@""
	.align	4


	//----- nvinfo : EIATTR_CUDA_API_VERSION
	.align		4
        /*0000*/ 	.byte	0x04, 0x37
        /*0002*/ 	.short	(.L_2827 - .L_2826)
.L_2826:
        /*0004*/ 	.word	0x00000082


	//----- nvinfo : EIATTR_KPARAM_INFO
	.align		4
.L_2827:
        /*0008*/ 	.byte	0x04, 0x17
        /*000a*/ 	.short	(.L_2829 - .L_2828)
.L_2828:
        /*000c*/ 	.word	0x00000000
        /*0010*/ 	.short	0x000f
        /*0012*/ 	.short	0x0048
        /*0014*/ 	.byte	0x00, 0xf0, 0x11, 0x00


	//----- nvinfo : EIATTR_KPARAM_INFO
	.align		4
.L_2829:
        /*0018*/ 	.byte	0x04, 0x17
        /*001a*/ 	.short	(.L_2831 - .L_2830)
.L_2830:
        /*001c*/ 	.word	0x00000000
        /*0020*/ 	.short	0x000e
        /*0022*/ 	.short	0x0044
        /*0024*/ 	.byte	0x00, 0xf0, 0x11, 0x00


	//----- nvinfo : EIATTR_KPARAM_INFO
	.align		4
.L_2831:
        /*0028*/ 	.byte	0x04, 0x17
        /*002a*/ 	.short	(.L_2833 - .L_2832)
.L_2832:
        /*002c*/ 	.word	0x00000000
        /*0030*/ 	.short	0x000d
        /*0032*/ 	.short	0x0040
        /*0034*/ 	.byte	0x00, 0xf0, 0x11, 0x00


	//----- nvinfo : EIATTR_KPARAM_INFO
	.align		4
.L_2833:
        /*0038*/ 	.byte	0x04, 0x17
        /*003a*/ 	.short	(.L_2835 - .L_2834)
.L_2834:
        /*003c*/ 	.word	0x00000000
        /*0040*/ 	.short	0x000c
        /*0042*/ 	.short	0x003c
        /*0044*/ 	.byte	0x00, 0xf0, 0x11, 0x00


	//----- nvinfo : EIATTR_KPARAM_INFO
	.align		4
.L_2835:
        /*0048*/ 	.byte	0x04, 0x17
        /*004a*/ 	.short	(.L_2837 - .L_2836)
.L_2836:
        /*004c*/ 	.word	0x00000000
        /*0050*/ 	.short	0x000b
        /*0052*/ 	.short	0x0038
        /*0054*/ 	.byte	0x00, 0xf0, 0x11, 0x00


	//----- nvinfo : EIATTR_KPARAM_INFO
	.align		4
.L_2837:
        /*0058*/ 	.byte	0x04, 0x17
        /*005a*/ 	.short	(.L_2839 - .L_2838)
.L_2838:
        /*005c*/ 	.word	0x00000000
        /*0060*/ 	.short	0x000a
        /*0062*/ 	.short	0x0034
        /*0064*/ 	.byte	0x00, 0xf0, 0x11, 0x00


	//----- nvinfo : EIATTR_KPARAM_INFO
	.align		4
.L_2839:
        /*0068*/ 	.byte	0x04, 0x17
        /*006a*/ 	.short	(.L_2841 - .L_2840)
.L_2840:
        /*006c*/ 	.word	0x00000000
        /*0070*/ 	.short	0x0009
        /*0072*/ 	.short	0x0030
        /*0074*/ 	.byte	0x00, 0xf0, 0x11, 0x00


	//----- nvinfo : EIATTR_KPARAM_INFO
	.align		4
.L_2841:
        /*0078*/ 	.byte	0x04, 0x17
        /*007a*/ 	.short	(.L_2843 - .L_2842)
.L_2842:
        /*007c*/ 	.word	0x00000000
        /*0080*/ 	.short	0x0008
        /*0082*/ 	.short	0x002c
        /*0084*/ 	.byte	0x00, 0xf0, 0x11, 0x00


	//----- nvinfo : EIATTR_KPARAM_INFO
	.align		4
.L_2843:
        /*0088*/ 	.byte	0x04, 0x17
        /*008a*/ 	.short	(.L_2845 - .L_2844)
.L_2844:
        /*008c*/ 	.word	0x00000000
        /*0090*/ 	.short	0x0007
        /*0092*/ 	.short	0x0028
        /*0094*/ 	.byte	0x00, 0xf0, 0x11, 0x00


	//----- nvinfo : EIATTR_KPARAM_INFO
	.align		4
.L_2845:
        /*0098*/ 	.byte	0x04, 0x17
        /*009a*/ 	.short	(.L_2847 - .L_2846)
.L_2846:
        /*009c*/ 	.word	0x00000000
        /*00a0*/ 	.short	0x0006
        /*00a2*/ 	.short	0x0024
        /*00a4*/ 	.byte	0x00, 0xf0, 0x11, 0x00


	//----- nvinfo : EIATTR_KPARAM_INFO
	.align		4
.L_2847:
        /*00a8*/ 	.byte	0x04, 0x17
        /*00aa*/ 	.short	(.L_2849 - .L_2848)
.L_2848:
        /*00ac*/ 	.word	0x00000000
        /*00b0*/ 	.short	0x0005
        /*00b2*/ 	.short	0x0020
        /*00b4*/ 	.byte	0x00, 0xf0, 0x11, 0x00


	//----- nvinfo : EIATTR_KPARAM_INFO
	.align		4
.L_2849:
        /*00b8*/ 	.byte	0x04, 0x17
        /*00ba*/ 	.short	(.L_2851 - .L_2850)
.L_2850:
        /*00bc*/ 	.word	0x00000000
        /*00c0*/ 	.short	0x0004
        /*00c2*/ 	.short	0x001c
        /*00c4*/ 	.byte	0x00, 0xf0, 0x11, 0x00


	//----- nvinfo : EIATTR_KPARAM_INFO
	.align		4
.L_2851:
        /*00c8*/ 	.byte	0x04, 0x17
        /*00ca*/ 	.short	(.L_2853 - .L_2852)
.L_2852:
        /*00cc*/ 	.word	0x00000000
        /*00d0*/ 	.short	0x0003
        /*00d2*/ 	.short	0x0018
        /*00d4*/ 	.byte	0x00, 0xf0, 0x11, 0x00


	//----- nvinfo : EIATTR_KPARAM_INFO
	.align		4
.L_2853:
        /*00d8*/ 	.byte	0x04, 0x17
        /*00da*/ 	.short	(.L_2855 - .L_2854)
.L_2854:
        /*00dc*/ 	.word	0x00000000
        /*00e0*/ 	.short	0x0002
        /*00e2*/ 	.short	0x0010
        /*00e4*/ 	.byte	0x00, 0xf5, 0x21, 0x00


	//----- nvinfo : EIATTR_KPARAM_INFO
	.align		4
.L_2855:
        /*00e8*/ 	.byte	0x04, 0x17
        /*00ea*/ 	.short	(.L_2857 - .L_2856)
.L_2856:
        /*00ec*/ 	.word	0x00000000
        /*00f0*/ 	.short	0x0001
        /*00f2*/ 	.short	0x0008
        /*00f4*/ 	.byte	0x00, 0xf5, 0x21, 0x00


	//----- nvinfo : EIATTR_KPARAM_INFO
	.align		4
.L_2857:
        /*00f8*/ 	.byte	0x04, 0x17
        /*00fa*/ 	.short	(.L_2859 - .L_2858)
.L_2858:
        /*00fc*/ 	.word	0x00000000
        /*0100*/ 	.short	0x0000
        /*0102*/ 	.short	0x0000
        /*0104*/ 	.byte	0x00, 0xf5, 0x21, 0x00


	//----- nvinfo : EIATTR_SPARSE_MMA_MASK
	.align		4
.L_2859:
        /*0108*/ 	.byte	0x03, 0x50
        /*010a*/ 	.short	0x0000


	//----- nvinfo : EIATTR_MAXREG_COUNT
	.align		4
        /*010c*/ 	.byte	0x03, 0x1b
        /*010e*/ 	.short	0x00ff


	//----- nvinfo : EIATTR_MERCURY_ISA_VERSION
	.align		4
        /*0110*/ 	.byte	0x03, 0x5f
        /*0112*/ 	.short	0x0101


	//----- nvinfo : EIATTR_VRC_CTA_INIT_COUNT
	.align		4
        /*0114*/ 	.byte	0x02, 0x4a
	.zero		1
	.zero		1


	//----- nvinfo : EIATTR_EXIT_INSTR_OFFSETS
	.align		4
        /*0118*/ 	.byte	0x04, 0x1c
        /*011a*/ 	.short	(.L_2861 - .L_2860)


	//   ....[0]....
.L_2860:
        /*011c*/ 	.word	0x00000070


	//   ....[1]....
        /*0120*/ 	.word	0x00000910


	//----- nvinfo : EIATTR_CRS_STACK_SIZE
	.align		4
.L_2861:
        /*0124*/ 	.byte	0x04, 0x1e
        /*0126*/ 	.short	(.L_2863 - .L_2862)
.L_2862:
        /*0128*/ 	.word	0x00000000


	//----- nvinfo : EIATTR_CBANK_PARAM_SIZE
	.align		4
.L_2863:
        /*012c*/ 	.byte	0x03, 0x19
        /*012e*/ 	.short	0x004c


	//----- nvinfo : EIATTR_PARAM_CBANK
	.align		4
        /*0130*/ 	.byte	0x04, 0x0a
        /*0132*/ 	.short	(.L_2865 - .L_2864)
	.align		4
.L_2864:
        /*0134*/ 	.word	index@(.nv.constant0._Z11_gt_32_16_4PfS_S_iiiiiiiiiiiii)
        /*0138*/ 	.short	0x0380
        /*013a*/ 	.short	0x004c


	//----- nvinfo : EIATTR_SW_WAR
	.align		4
.L_2865:
        /*013c*/ 	.byte	0x04, 0x36
        /*013e*/ 	.short	(.L_2867 - .L_2866)
.L_2866:
        /*0140*/ 	.word	0x00000008
.L_2867:


//--------------------- .nv.info._Z11_gt_64_16_3PdS_S_iiiiiiiiii --------------------------
	.section	.nv.info._Z11_gt_64_16_3PdS_S_iiiiiiiiii,"",@"SHT_CUDA_INFO"
	.sectionflags	@""
	.align	4


	//----- nvinfo : EIATTR_CUDA_API_VERSION
	.align		4
        /*0000*/ 	.byte	0x04, 0x37
        /*0002*/ 	.short	(.L_2869 - .L_2868)
.L_2868:
        /*0004*/ 	.word	0x00000082


	//----- nvinfo : EIATTR_KPARAM_INFO
	.align		4
.L_2869:
        /*0008*/ 	.byte	0x04, 0x17
        /*000a*/ 	.short	(.L_2871 - .L_2870)
.L_2870:
        /*000c*/ 	.word	0x00000000
        /*0010*/ 	.short	0x000c
        /*0012*/ 	.short	0x003c
        /*0014*/ 	.byte	0x00, 0xf0, 0x11, 0x00


	//----- nvinfo : EIATTR_KPARAM_INFO
	.align		4
.L_2871:
        /*0018*/ 	.byte	0x04, 0x17
        /*001a*/ 	.short	(.L_2873 - .L_2872)
.L_2872:
        /*001c*/ 	.word	0x00000000
        /*0020*/ 	.short	0x000b
        /*0022*/ 	.short	0x0038
        /*0024*/ 	.byte	0x00, 0xf0, 0x11, 0x00


	//----- nvinfo : EIATTR_KPARAM_INFO
	.align		4
.L_2873:
        /*0028*/ 	.byte	0x04, 0x17
        /*002a*/ 	.short	(.L_2875 - .L_2874)
.L_2874:
        /*002c*/ 	.word	0x00000000
        /*0030*/ 	.short	0x000a
        /*0032*/ 	.short	0x0034
        /*0034*/ 	.byte	0x00, 0xf0, 0x11, 0x00


	//----- nvinfo : EIATTR_KPARAM_INFO
	.align		4
.L_2875:
        /*0038*/ 	.byte	0x04, 0x17
        /*003a*/ 	.short	(.L_2877 - .L_2876)
.L_2876:
        /*003c*/ 	.word	0x00000000
        /*0040*/ 	.short	0x0009
        /*0042*/ 	.short	0x0030
        /*0044*/ 	.byte	0x00, 0xf0, 0x11, 0x00


	//----- nvinfo : EIATTR_KPARAM_INFO
	.align		4
.L_2877:
        /*0048*/ 	.byte	0x04, 0x17
        /*004a*/ 	.short	(.L_2879 - .L_2878)
.L_2878:
        /*004c*/ 	.word	0x00000000
        /*0050*/ 	.short	0x0008
        /*0052*/ 	.short	0x002c
        /*0054*/ 	.byte	0x00, 0xf0, 0x11, 0x00


	//----- nvinfo : EIATTR_KPARAM_INFO
	.align		4
.L_2879:
        /*0058*/ 	.byte	0x04, 0x17
        /*005a*/ 	.short	(.L_2881 - .L_2880)
.L_2880:
        /*005c*/ 	.word	0x00000000
        /*0060*/ 	.short	0x0007
        /*0062*/ 	.short	0x0028
        /*0064*/ 	.byte	0x00, 0xf0, 0x11, 0x00


	//----- nvinfo : EIATTR_KPARAM_INFO
	.align		4
.L_2881:
        /*0068*/ 	.byte	0x04, 0x17
        /*006a*/ 	.short	(.L_2883 - .L_2882)
.L_2882:
        /*006c*/ 	.word	0x00000000
        /*0070*/ 	.short	0x0006
        /*0072*/ 	.short	0x0024
        /*0074*/ 	.byte	0x00, 0xf0, 0x11, 0x00


	//----- nvinfo : EIATTR_KPARAM_INFO
	.align		4
.L_2883:
        /*0078*/ 	.byte	0x04, 0x17
        /*007a*/ 	.short	(.L_2885 - .L_2884)
.L_2884:
        /*007c*/ 	.word	0x00000000
        /*0080*/ 	.short	0x0005
        /*0082*/ 	.short	0x0020
        /*0084*/ 	.byte	0x00, 0xf0, 0x11, 0x00


	//----- nvinfo : EIATTR_KPARAM_INFO
	.align		4
.L_2885:
        /*0088*/ 	.byte	0x04, 0x17
        /*008a*/ 	.short	(.L_2887 - .L_2886)
.L_2886:
        /*008c*/ 	.word	0x00000000
        /*0090*/ 	.short	0x0004
        /*0092*/ 	.short	0x001c
        /*0094*/ 	.byte	0x00, 0xf0, 0x11, 0x00


	//----- nvinfo : EIATTR_KPARAM_INFO
	.align		4
.L_2887:
        /*0098*/ 	.byte	0x04, 0x17
        /*009a*/ 	.short	(.L_2889 - .L_2888)
.L_2888:
        /*009c*/ 	.word	0x00000000
        /*00a0*/ 	.short	0x0003
        /*00a2*/ 	.short	0x0018
        /*00a4*/ 	.byte	0x00, 0xf0, 0x11, 0x00


	//----- nvinfo : EIATTR_KPARAM_INFO
	.align		4
.L_2889:
        /*00a8*/ 	.byte	0x04, 0x17
        /*00aa*/ 	.short	(.L_2891 - .L_2890)
.L_2890:
        /*00ac*/ 	.word	0x00000000
        /*00b0*/ 	.short	0x0002
        /*00b2*/ 	.short	0x0010
        /*00b4*/ 	.byte	0x00, 0xf5, 0x21, 0x00


	//----- nvinfo : EIATTR_KPARAM_INFO
	.align		4
.L_2891:
        /*00b8*/ 	.byte	0x04, 0x17
        /*00ba*/ 	.short	(.L_2893 - .L_2892)
.L_2892:
        /*00bc*/ 	.word	0x00000000
        /*00c0*/ 	.short	0x0001
        /*00c2*/ 	.short	0x0008
        /*00c4*/ 	.byte	0x00, 0xf5, 0x21, 0x00


	//----- nvinfo : EIATTR_KPARAM_INFO
	.align		4
.L_2893:
        /*00c8*/ 	.byte	0x04, 0x17
        /*00ca*/ 	.short	(.L_2895 - .L_2894)
.L_2894:
        /*00cc*/ 	.word	0x00000000
        /*00d0*/ 	.short	0x0000
        /*00d2*/ 	.short	0x0000
        /*00d4*/ 	.byte	0x00, 0xf5, 0x21, 0x00


	//----- nvinfo : EIATTR_SPARSE_MMA_MASK
	.align		4
.L_2895:
        /*00d8*/ 	.byte	0x03, 0x50
        /*00da*/ 	.short	0x0000


	//----- nvinfo : EIATTR_MAXREG_COUNT
	.align		4
        /*00dc*/ 	.byte	0x03, 0x1b
        /*00de*/ 	.short	0x00ff


	//----- nvinfo : EIATTR_MERCURY_ISA_VERSION
	.align		4
        /*00e0*/ 	.byte	0x03, 0x5f
        /*00e2*/ 	.short	0x0101


	//----- nvinfo : EIATTR_VRC_CTA_INIT_COUNT
	.align		4
        /*00e4*/ 	.byte	0x02, 0x4a
	.zero		1
	.zero		1


	//----- nvinfo : EIATTR_EXIT_INSTR_OFFSETS
	.align		4
        /*00e8*/ 	.byte	0x04, 0x1c
        /*00ea*/ 	.short	(.L_2897 - .L_2896)


	//   ....[0]....
.L_2896:
        /*00ec*/ 	.word	0x00000070


	//   ....[1]....
        /*00f0*/ 	.word	0x00000760


	//----- nvinfo : EIATTR_CRS_STACK_SIZE
	.align		4
.L_2897:
        /*00f4*/ 	.byte	0x04, 0x1e
        /*00f6*/ 	.short	(.L_2899 - .L_2898)
.L_2898:
        /*00f8*/ 	.word	0x00000000


	//----- nvinfo : EIATTR_CBANK_PARAM_SIZE
	.align		4
.L_2899:
        /*00fc*/ 	.byte	0x03, 0x19
        /*00fe*/ 	.short	0x0040


	//----- nvinfo : EIATTR_PARAM_CBANK
	.align		4
        /*0100*/ 	.byte	0x04, 0x0a
        /*0102*/ 	.short	(.L_2901 - .L_2900)
	.align		4
.L_2900:
        /*0104*/ 	.word	index@(.nv.constant0._Z11_gt_64_16_3PdS_S_iiiiiiiiii)
        /*0108*/ 	.short	0x0380
        /*010a*/ 	.short	0x0040


	//----- nvinfo : EIATTR_SW_WAR
	.align		4
.L_2901:
        /*010c*/ 	.byte	0x04, 0x36
        /*010e*/ 	.short	(.L_2903 - .L_2902)
.L_2902:
        /*0110*/ 	.word	0x00000008
.L_2903:


//--------------------- .nv.info._Z11_gt_32_16_3PfS_S_iiiiiiiiii --------------------------
	.section	.nv.info._Z11_gt_32_16_3PfS_S_iiiiiiiiii,"",@"SHT_CUDA_INFO"
	.sectionflags	@""
	.align	4


	//----- nvinfo : EIATTR_CUDA_API_VERSION
	.align		4
        /*0000*/ 	.byte	0x04, 0x37
        /*0002*/ 	.short	(.L_2905 - .L_2904)
.L_2904:
        /*0004*/ 	.word	0x00000082


	//----- nvinfo : EIATTR_KPARAM_INFO
	.align		4
.L_2905:
        /*0008*/ 	.byte	0x04, 0x17
        /*000a*/ 	.short	(.L_2907 - .L_2906)
.L_2906:
        /*000c*/ 	.word	0x00000000
        /*0010*/ 	.short	0x000c
        /*0012*/ 	.short	0x003c
        /*0014*/ 	.byte	0x00, 0xf0, 0x11, 0x00


	//----- nvinfo : EIATTR_KPARAM_INFO
	.align		4
.L_2907:
        /*0018*/ 	.byte	0x04, 0x17
        /*001a*/ 	.short	(.L_2909 - .L_2908)
.L_2908:
        /*001c*/ 	.word	0x00000000
        /*0020*/ 	.short	0x000b
        /*0022*/ 	.short	0x0038
        /*0024*/ 	.byte	0x00, 0xf0, 0x11, 0x00


	//----- nvinfo : EIATTR_KPARAM_INFO
	.align		4
.L_2909:
        /*0028*/ 	.byte	0x04, 0x17
        /*002a*/ 	.short	(.L_2911 - .L_2910)
.L_2910:
        /*002c*/ 	.word	0x00000000
        /*0030*/ 	.short	0x000a
        /*0032*/ 	.short	0x0034
        /*0034*/ 	.byte	0x00, 0xf0, 0x11, 0x00


	//----- nvinfo : EIATTR_KPARAM_INFO
	.align		4
.L_2911:
        /*0038*/ 	.byte	0x04, 0x17
        /*003a*/ 	.short	(.L_2913 - .L_2912)
.L_2912:
        /*003c*/ 	.word	0x00000000
        /*0040*/ 	.short	0x0009
        /*0042*/ 	.short	0x0030
        /*0044*/ 	.byte	0x00, 0xf0, 0x11, 0x00


	//----- nvinfo : EIATTR_KPARAM_INFO
	.align		4
.L_2913:
        /*0048*/ 	.byte	0x04, 0x17
        /*004a*/ 	.short	(.L_2915 - .L_2914)
.L_2914:
        /*004c*/ 	.word	0x00000000
        /*0050*/ 	.short	0x0008
        /*0052*/ 	.short	0x002c
        /*0054*/ 	.byte	0x00, 0xf0, 0x11, 0x00


	//----- nvinfo : EIATTR_KPARAM_INFO
	.align		4
.L_2915:
        /*0058*/ 	.byte	0x04, 0x17
        /*005a*/ 	.short	(.L_2917 - .L_2916)
.L_2916:
        /*005c*/ 	.word	0x00000000
        /*0060*/ 	.short	0x0007
        /*0062*/ 	.short	0x0028
        /*0064*/ 	.byte	0x00, 0xf0, 0x11, 0x00


	//----- nvinfo : EIATTR_KPARAM_INFO
	.align		4
.L_2917:
        /*0068*/ 	.byte	0x04, 0x17
        /*006a*/ 	.short	(.L_2919 - .L_2918)
.L_2918:
        /*006c*/ 	.word	0x00000000
        /*0070*/ 	.short	0x0006
        /*0072*/ 	.short	0x0024
        /*0074*/ 	.byte	0x00, 0xf0, 0x11, 0x00


	//----- nvinfo : EIATTR_KPARAM_INFO
	.align		4
.L_2919:
        /*0078*/ 	.byte	0x04, 0x17
        /*007a*/ 	.short	(.L_2921 - .L_2920)
.L_2920:
        /*007c*/ 	.word	0x00000000
        /*0080*/ 	.short	0x0005
        /*0082*/ 	.short	0x0020
        /*0084*/ 	.byte	0x00, 0xf0, 0x11, 0x00


	//----- nvinfo : EIATTR_KPARAM_INFO
	.align		4
.L_2921:
        /*0088*/ 	.byte	0x04, 0x17
        /*008a*/ 	.short	(.L_2923 - .L_2922)
.L_2922:
        /*008c*/ 	.word	0x00000000
        /*0090*/ 	.short	0x0004
        /*0092*/ 	.short	0x001c
        /*0094*/ 	.byte	0x00, 0xf0, 0x11, 0x00


	//----- nvinfo : EIATTR_KPARAM_INFO
	.align		4
.L_2923:
        /*0098*/ 	.byte	0x04, 0x17
        /*009a*/ 	.short	(.L_2925 - .L_2924)
.L_2924:
        /*009c*/ 	.word	0x00000000
        /*00a0*/ 	.short	0x0003
        /*00a2*/ 	.short	0x0018
        /*00a4*/ 	.byte	0x00, 0xf0, 0x11, 0x00


	//----- nvinfo : EIATTR_KPARAM_INFO
	.align		4
.L_2925:
        /*00a8*/ 	.byte	0x04, 0x17
        /*00aa*/ 	.short	(.L_2927 - .L_2926)
.L_2926:
        /*00ac*/ 	.word	0x00000000
        /*00b0*/ 	.short	0x0002
        /*00b2*/ 	.short	0x0010
        /*00b4*/ 	.byte	0x00, 0xf5, 0x21, 0x00


	//----- nvinfo : EIATTR_KPARAM_INFO
	.align		4
.L_2927:
        /*00b8*/ 	.byte	0x04, 0x17
        /*00ba*/ 	.short	(.L_2929 - .L_2928)
.L_2928:
        /*00bc*/ 	.word	0x00000000
        /*00c0*/ 	.short	0x0001
        /*00c2*/ 	.short	0x0008
        /*00c4*/ 	.byte	0x00, 0xf5, 0x21, 0x00


	//----- nvinfo : EIATTR_KPARAM_INFO
	.align		4
.L_2929:
        /*00c8*/ 	.byte	0x04, 0x17
        /*00ca*/ 	.short	(.L_2931 - .L_2930)
.L_2930:
        /*00cc*/ 	.word	0x00000000
        /*00d0*/ 	.short	0x0000
        /*00d2*/ 	.short	0x0000
        /*00d4*/ 	.byte	0x00, 0xf5, 0x21, 0x00


	//----- nvinfo : EIATTR_SPARSE_MMA_MASK
	.align		4
.L_2931:
        /*00d8*/ 	.byte	0x03, 0x50
        /*00da*/ 	.short	0x0000


	//----- nvinfo : EIATTR_MAXREG_COUNT
	.align		4
        /*00dc*/ 	.byte	0x03, 0x1b
        /*00de*/ 	.short	0x00ff


	//----- nvinfo : EIATTR_MERCURY_ISA_VERSION
	.align		4
        /*00e0*/ 	.byte	0x03, 0x5f
        /*00e2*/ 	.short	0x0101


	//----- nvinfo : EIATTR_VRC_CTA_INIT_COUNT
	.align		4
        /*00e4*/ 	.byte	0x02, 0x4a
	.zero		1
	.zero		1


	//----- nvinfo : EIATTR_EXIT_INSTR_OFFSETS
	.align		4
        /*00e8*/ 	.byte	0x04, 0x1c
        /*00ea*/ 	.short	(.L_2933 - .L_2932)


	//   ....[0]....
.L_2932:
        /*00ec*/ 	.word	0x00000070


	//   ....[1]....
        /*00f0*/ 	.word	0x00000740


	//----- nvinfo : EIATTR_CRS_STACK_SIZE
	.align		4
.L_2933:
        /*00f4*/ 	.byte	0x04, 0x1e
        /*00f6*/ 	.short	(.L_2935 - .L_2934)
.L_2934:
        /*00f8*/ 	.word	0x00000000


	//----- nvinfo : EIATTR_CBANK_PARAM_SIZE
	.align		4
.L_2935:
        /*00fc*/ 	.byte	0x03, 0x19
        /*00fe*/ 	.short	0x0040


	//----- nvinfo : EIATTR_PARAM_CBANK
	.align		4
        /*0100*/ 	.byte	0x04, 0x0a
        /*0102*/ 	.short	(.L_2937 - .L_2936)
	.align		4
.L_2936:
        /*0104*/ 	.word	index@(.nv.constant0._Z11_gt_32_16_3PfS_S_iiiiiiiiii)
        /*0108*/ 	.short	0x0380
        /*010a*/ 	.short	0x0040


	//----- nvinfo : EIATTR_SW_WAR
	.align		4
.L_2937:
        /*010c*/ 	.byte	0x04, 0x36
        /*010e*/ 	.short	(.L_2939 - .L_2938)
.L_2938:
        /*0110*/ 	.word	0x00000008
.L_2939:


//--------------------- .nv.info._Z11_ne_64_16_5PdS_S_iiiiiiiiiiiiiiii --------------------------
	.section	.nv.info._Z11_ne_64_16_5PdS_S_iiiiiiiiiiiiiiii,"",@"SHT_CUDA_INFO"
	.sectionflags	@""
	.align	4


	//----- nvinfo : EIATTR_CUDA_API_VERSION
	.align		4
        /*0000*/ 	.byte	0x04, 0x37
        /*0002*/ 	.short	(.L_2941 - .L_2940)
.L_2940:
        /*0004*/ 	.word	0x00000082


	//----- nvinfo : EIATTR_KPARAM_INFO
	.align		4
.L_2941:
        /*0008*/ 	.byte	0x04, 0x17
        /*000a*/ 	.short	(.L_2943 - .L_2942)
.L_2942:
        /*000c*/ 	.word	0x00000000
        /*0010*/ 	.short	0x0012
        /*0012*/ 	.short	0x0054
        /*0014*/ 	.byte	0x00, 0xf0, 0x11, 0x00


	//----- nvinfo : EIATTR_KPARAM_INFO
	.align		4
.L_2943:
        /*0018*/ 	.byte	0x04, 0x17
        /*001a*/ 	.short	(.L_2945 - .L_2944)
.L_2944:
        /*001c*/ 	.word	0x00000000
        /*0020*/ 	.short	0x0011
        /*0022*/ 	.short	0x0050
        /*0024*/ 	.byte	0x00, 0xf0, 0x11, 0x00


	//----- nvinfo : EIATTR_KPARAM_INFO
	.align		4
.L_2945:
        /*0028*/ 	.byte	0x04, 0x17
        /*002a*/ 	.short	(.L_2947 - .L_2946)
.L_2946:
        /*002c*/ 	.word	0x00000000
        /*0030*/ 	.short	0x0010
        /*0032*/ 	.short	0x004c
        /*0034*/ 	.byte	0x00, 0xf0, 0x11, 0x00


	//----- nvinfo : EIATTR_KPARAM_INFO
	.align		4
.L_2947:
        /*0038*/ 	.byte	0x04, 0x17
        /*003a*/ 	.short	(.L_2949 - .L_2948)
.L_2948:
        /*003c*/ 	.word	0x00000000
        /*0040*/ 	.short	0x000f
        /*0042*/ 	.short	0x0048
        /*0044*/ 	.byte	0x00, 0xf0, 0x11, 0x00


	//----- nvinfo : EIATTR_KPARAM_INFO
	.align		4
.L_2949:
        /*0048*/ 	.byte	0x04, 0x17
        /*004a*/ 	.short	(.L_2951 - .L_2950)
.L_2950:
        /*004c*/ 	.word	0x00000000
        /*0050*/ 	.short	0x000e
        /*0052*/ 	.short	0x0044
        /*0054*/ 	.byte	0x00, 0xf0, 0x11, 0x00


	//----- nvinfo : EIATTR_KPARAM_INFO
	.align		4
.L_2951:
        /*0058*/ 	.byte	0x04, 0x17
        /*005a*/ 	.short	(.L_2953 - .L_2952)
.L_2952:
        /*005c*/ 	.word	0x00000000
        /*0060*/ 	.short	0x000d
        /*0062*/ 	.short	0x0040
        /*0064*/ 	.byte	0x00, 0xf0, 0x11, 0x00


	//----- nvinfo : EIATTR_KPARAM_INFO
	.align		4
.L_2953:
        /*0068*/ 	.byte	0x04, 0x17
        /*006a*/ 	.short	(.L_2955 - .L_2954)
.L_2954:
        /*006c*/ 	.word	0x00000000
        /*0070*/ 	.short	0x000c
        /*0072*/ 	.short	0x003c
        /*0074*/ 	.byte	0x00, 0xf0, 0x11, 0x00


	//----- nvinfo : EIATTR_KPARAM_INFO
	.align		4
.L_2955:
        /*0078*/ 	.byte	0x04, 0x17
        /*007a*/ 	.short	(.L_2957 - .L_2956)
.L_2956:
        /*007c*/ 	.word	0x00000000
        /*0080*/ 	.short	0x000b
        /*0082*/ 	.short	0x0038
        /*0084*/ 	.byte	0x00, 0xf0, 0x11, 0x00


	//----- nvinfo : EIATTR_KPARAM_INFO
	.align		4
.L_2957:
        /*0088*/ 	.byte	0x04, 0x17
        /*008a*/ 	.short	(.L_2959 - .L_2958)
.L_2958:
        /*008c*/ 	.word	0x00000000
        /*0090*/ 	.short	0x000a
        /*0092*/ 	.short	0x0034
        /*0094*/ 	.byte	0x00, 0xf0, 0x11, 0x00


	//----- nvinfo : EIATTR_KPARAM_INFO
	.align		4
.L_2959:
        /*0098*/ 	.byte	0x04, 0x17
        /*009a*/ 	.short	(.L_2961 - .L_2960)
.L_2960:
        /*009c*/ 	.word	0x00000000
        /*00a0*/ 	.short	0x0009
        /*00a2*/ 	.short	0x0030
        /*00a4*/ 	.byte	0x00, 0xf0, 0x11, 0x00


	//----- nvinfo : EIATTR_KPARAM_INFO
	.align		4
.L_2961:
        /*00a8*/ 	.byte	0x04, 0x17
        /*00aa*/ 	.short	(.L_2963 - .L_2962)
.L_2962:
        /*00ac*/ 	.word	0x00000000
        /*00b0*/ 	.short	0x0008
        /*00b2*/ 	.short	0x002c
        /*00b4*/ 	.byte	0x00, 0xf0, 0x11, 0x00


	//----- nvinfo : EIATTR_KPARAM_INFO
	.align		4
.L_2963:
        /*00b8*/ 	.byte	0x04, 0x17
        /*00ba*/ 	.short	(.L_2965 - .L_2964)
.L_2964:
        /*00bc*/ 	.word	0x00000000
        /*00c0*/ 	.short	0x0007
        /*00c2*/ 	.short	0x0028
        /*00c4*/ 	.byte	0x00, 0xf0, 0x11, 0x00


	//----- nvinfo : EIATTR_KPARAM_INFO
	.align		4
.L_2965:
        /*00c8*/ 	.byte	0x04, 0x17
        /*00ca*/ 	.short	(.L_2967 - .L_2966)
.L_2966:
        /*00cc*/ 	.word	0x00000000
        /*00d0*/ 	.short	0x0006
        /*00d2*/ 	.short	0x0024
        /*00d4*/ 	.byte	0x00, 0xf0, 0x11, 0x00


	//----- nvinfo : EIATTR_KPARAM_INFO
	.align		4
.L_2967:
        /*00d8*/ 	.byte	0x04, 0x17
        /*00da*/ 	.short	(.L_2969 - .L_2968)
.L_2968:
        /*00dc*/ 	.word	0x00000000
        /*00e0*/ 	.short	0x0005
        /*00e2*/ 	.short	0x0020
        /*00e4*/ 	.byte	0x00, 0xf0, 0x11, 0x00


	//----- nvinfo : EIATTR_KPARAM_INFO
	.align		4
.L_2969:
        /*00e8*/ 	.byte	0x04, 0x17
        /*00ea*/ 	.short	(.L_2971 - .L_2970)
.L_2970:
        /*00ec*/ 	.word	0x00000000
        /*00f0*/ 	.short	0x0004
        /*00f2*/ 	.short	0x001c
        /*00f4*/ 	.byte	0x00, 0xf0, 0x11, 0x00


	//----- nvinfo : EIATTR_KPARAM_INFO
	.align		4
.L_2971:
        /*00f8*/ 	.byte	0x04, 0x17
        /*00fa*/ 	.short	(.L_2973 - .L_2972)
.L_2972:
        /*00fc*/ 	.word	0x00000000
        /*0100*/ 	.short	0x0003
        /*0102*/ 	.short	0x0018
        /*0104*/ 	.byte	0x00, 0xf0, 0x11, 0x00


	//----- nvinfo : EIATTR_KPARAM_INFO
	.align		4
.L_2973:
        /*0108*/ 	.byte	0x04, 0x17
        /*010a*/ 	.short	(.L_2975 - .L_2974)
.L_2974:
        /*010c*/ 	.word	0x00000000
        /*0110*/ 	.short	0x0002
        /*0112*/ 	.short	0x0010
        /*0114*/ 	.byte	0x00, 0xf5, 0x21, 0x00


	//----- nvinfo : EIATTR_KPARAM_INFO
	.align		4
.L_2975:
        /*0118*/ 	.byte	0x04, 0x17
        /*011a*/ 	.short	(.L_2977 - .L_2976)
.L_2976:
        /*011c*/ 	.word	0x00000000
        /*0120*/ 	.short	0x0001
        /*0122*/ 	.short	0x0008
        /*0124*/ 	.byte	0x00, 0xf5, 0x21, 0x00


	//----- nvinfo : EIATTR_KPARAM_INFO
	.align		4
.L_2977:
        /*0128*/ 	.byte	0x04, 0x17
        /*012a*/ 	.short	(.L_2979 - .L_2978)
.L_2978:
        /*012c*/ 	.word	0x00000000
        /*0130*/ 	.short	0x0000
        /*0132*/ 	.short	0x0000
        /*0134*/ 	.byte	0x00, 0xf5, 0x21, 0x00


	//----- nvinfo : EIATTR_SPARSE_MMA_MASK
	.align		4
.L_2979:
        /*0138*/ 	.byte	0x03, 0x50
        /*013a*/ 	.short	0x0000


	//----- nvinfo : EIATTR_MAXREG_COUNT
	.align		4
        /*013c*/ 	.byte	0x03, 0x1b
        /*013e*/ 	.short	0x00ff


	//----- nvinfo : EIATTR_MERCURY_ISA_VERSION
	.align		4
        /*0140*/ 	.byte	0x03, 0x5f
        /*0142*/ 	.short	0x0101


	//----- nvinfo : EIATTR_VRC_CTA_INIT_COUNT
	.align		4
        /*0144*/ 	.byte	0x02, 0x4a
	.zero		1
	.zero		1


	//----- nvinfo : EIATTR_EXIT_INSTR_OFFSETS
	.align		4
        /*0148*/ 	.byte	0x04, 0x1c
        /*014a*/ 	.short	(.L_2981 - .L_2980)


	//   ....[0]....
.L_2980:
        /*014c*/ 	.word	0x00000070


	//   ....[1]....
        /*0150*/ 	.word	0x00000b20


	//----- nvinfo : EIATTR_CRS_STACK_SIZE
	.align		4
.L_2981:
        /*0154*/ 	.byte	0x04, 0x1e
        /*0156*/ 	.short	(.L_2983 - .L_2982)
.L_2982:
        /*0158*/ 	.word	0x00000000


	//----- nvinfo : EIATTR_CBANK_PARAM_SIZE
	.align		4
.L_2983:
        /*015c*/ 	.byte	0x03, 0x19
        /*015e*/ 	.short	0x0058


	//----- nvinfo : EIATTR_PARAM_CBANK
	.align		4
        /*0160*/ 	.byte	0x04, 0x0a
        /*0162*/ 	.short	(.L_2985 - .L_2984)
	.align		4
.L_2984:
        /*0164*/ 	.word	index@(.nv.constant0._Z11_ne_64_16_5PdS_S_iiiiiiiiiiiiiiii)
        /*0168*/ 	.short	0x0380
        /*016a*/ 	.short	0x0058


	//----- nvinfo : EIATTR_SW_WAR
	.align		4
.L_2985:
        /*016c*/ 	.byte	0x04, 0x36
        /*016e*/ 	.short	(.L_2987 - .L_2986)
.L_2986:
        /*0170*/ 	.word	0x00000008
.L_2987:


//--------------------- .nv.info._Z11_ne_32_16_5PfS_S_iiiiiiiiiiiiiiii --------------------------
	.section	.nv.info._Z11_ne_32_16_5PfS_S_iiiiiiiiiiiiiiii,"",@"SHT_CUDA_INFO"
	.sectionflags	@""
	.align	4


	//----- nvinfo : EIATTR_CUDA_API_VERSION
	.align		4
        /*0000*/ 	.byte	0x04, 0x37
        /*0002*/ 	.short	(.L_2989 - .L_2988)
.L_2988:
        /*0004*/ 	.word	0x00000082


	//----- nvinfo : EIATTR_KPARAM_INFO
	.align		4
.L_2989:
        /*0008*/ 	.byte	0x04, 0x17
        /*000a*/ 	.short	(.L_2991 - .L_2990)
.L_2990:
        /*000c*/ 	.word	0x00000000
        /*0010*/ 	.short	0x0012
        /*0012*/ 	.short	0x0054
        /*0014*/ 	.byte	0x00, 0xf0, 0x11, 0x00


	//----- nvinfo : EIATTR_KPARAM_INFO
	.align		4
.L_2991:
        /*0018*/ 	.byte	0x04, 0x17
        /*001a*/ 	.short	(.L_2993 - .L_2992)
.L_2992:
        /*001c*/ 	.word	0x00000000
        /*0020*/ 	.short	0x0011
        /*0022*/ 	.short	0x0050
        /*0024*/ 	.byte	0x00, 0xf0, 0x11, 0x00


	//----- nvinfo : EIATTR_KPARAM_INFO
	.align		4
.L_2993:
        /*0028*/ 	.byte	0x04, 0x17
        /*002a*/ 	.short	(.L_2995 - .L_2994)
.L_2994:
        /*002c*/ 	.word	0x00000000
        /*0030*/ 	.short	0x0010
        /*0032*/ 	.short	0x004c
        /*0034*/ 	.byte	0x00, 0xf0, 0x11, 0x00


	//----- nvinfo : EIATTR_KPARAM_INFO
	.align		4
.L_2995:
        /*0038*/ 	.byte	0x04, 0x17
        /*003a*/ 	.short	(.L_2997 - .L_2996)
.L_2996:
        /*003c*/ 	.word	0x00000000
        /*0040*/ 	.short	0x000f
        /*0042*/ 	.short	0x0048
        /*0044*/ 	.byte	0x00, 0xf0, 0x11, 0x00


	//----- nvinfo : EIATTR_KPARAM_INFO
	.align		4
.L_2997:
        /*0048*/ 	.byte	0x04, 0x17
        /*004a*/ 	.short	(.L_2999 - .L_2998)
.L_2998:
        /*004c*/ 	.word	0x00000000
        /*0050*/ 	.short	0x000e
        /*0052*/ 	.short	0x0044
        /*0054*/ 	.byte	0x00, 0xf0, 0x11, 0x00


	//----- nvinfo : EIATTR_KPARAM_INFO
	.align		4
.L_2999:
        /*0058*/ 	.byte	0x04, 0x17
        /*005a*/ 	.short	(.L_3001 - .L_3000)
.L_3000:
        /*005c*/ 	.word	0x00000000
        /*0060*/ 	.short	0x000d
        /*0062*/ 	.short	0x0040
        /*0064*/ 	.byte	0x00, 0xf0, 0x11, 0x00


	//----- nvinfo : EIATTR_KPARAM_INFO
	.align		4
.L_3001:
        /*0068*/ 	.byte	0x04, 0x17
        /*006a*/ 	.short	(.L_3003 - .L_3002)
.L_3002:
        /*006c*/ 	.word	0x00000000
        /*0070*/ 	.short	0x000c
        /*0072*/ 	.short	0x003c
        /*0074*/ 	.byte	0x00, 0xf0, 0x11, 0x00


	//----- nvinfo : EIATTR_KPARAM_INFO
	.align		4
.L_3003:
        /*0078*/ 	.byte	0x04, 0x17
        /*007a*/ 	.short	(.L_3005 - .L_3004)
.L_3004:
        /*007c*/ 	.word	0x00000000
        /*0080*/ 	.short	0x000b
        /*0082*/ 	.short	0x0038
        /*0084*/ 	.byte	0x00, 0xf0, 0x11, 0x00


	//----- nvinfo : EIATTR_KPARAM_INFO
	.align		4
.L_3005:
        /*0088*/ 	.byte	0x04, 0x17
        /*008a*/ 	.short	(.L_3007 - .L_3006)
.L_3006:
        /*008c*/ 	.word	0x00000000
        /*0090*/ 	.short	0x000a
        /*0092*/ 	.short	0x0034
        /*0094*/ 	.byte	0x00, 0xf0, 0x11, 0x00


	//----- nvinfo : EIATTR_KPARAM_INFO
	.align		4
.L_3007:
        /*0098*/ 	.byte	0x04, 0x17
        /*009a*/ 	.short	(.L_3009 - .L_3008)
.L_3008:
        /*009c*/ 	.word	0x00000000
        /*00a0*/ 	.short	0x0009
        /*00a2*/ 	.short	0x0030
        /*00a4*/ 	.byte	0x00, 0xf0, 0x11, 0x00


	//----- nvinfo : EIATTR_KPARAM_INFO
	.align		4
.L_3009:
        /*00a8*/ 	.byte	0x04, 0x17
        /*00aa*/ 	.short	(.L_3011 - .L_3010)
.L_3010:
        /*00ac*/ 	.word	0x00000000
        /*00b0*/ 	.short	0x0008
        /*00b2*/ 	.short	0x002c
        /*00b4*/ 	.byte	0x00, 0xf0, 0x11, 0x00


	//----- nvinfo : EIATTR_KPARAM_INFO
	.align		4
.L_3011:
        /*00b8*/ 	.byte	0x04, 0x17
        /*00ba*/ 	.short	(.L_3013 - .L_3012)
.L_3012:
        /*00bc*/ 	.word	0x00000000
        /*00c0*/ 	.short	0x0007
        /*00c2*/ 	.short	0x0028
        /*00c4*/ 	.byte	0x00, 0xf0, 0x11, 0x00


	//----- nvinfo : EIATTR_KPARAM_INFO
	.align		4
.L_3013:
        /*00c8*/ 	.byte	0x04, 0x17
        /*00ca*/ 	.short	(.L_3015 - .L_3014)
.L_3014:
        /*00cc*/ 	.word	0x00000000
        /*00d0*/ 	.short	0x0006
        /*00d2*/ 	.short	0x0024
        /*00d4*/ 	.byte	0x00, 0xf0, 0x11, 0x00


	//----- nvinfo : EIATTR_KPARAM_INFO
	.align		4
.L_3015:
        /*00d8*/ 	.byte	0x04, 0x17
        /*00da*/ 	.short	(.L_3017 - .L_3016)
.L_3016:
        /*00dc*/ 	.word	0x00000000
        /*00e0*/ 	.short	0x0005
        /*00e2*/ 	.short	0x0020
        /*00e4*/ 	.byte	0x00, 0xf0, 0x11, 0x00


	//----- nvinfo : EIATTR_KPARAM_INFO
	.align		4
.L_3017:
        /*00e8*/ 	.byte	0x04, 0x17
        /*00ea*/ 	.short	(.L_3019 - .L_3018)
.L_3018:
        /*00ec*/ 	.word	0x00000000
        /*00f0*/ 	.short	0x0004
        /*00f2*/ 	.short	0x001c
        /*00f4*/ 	.byte	0x00, 0xf0, 0x11, 0x00


	//----- nvinfo : EIATTR_KPARAM_INFO
	.align		4
.L_3019:
        /*00f8*/ 	.byte	0x04, 0x17
        /*00fa*/ 	.short	(.L_3021 - .L_3020)
.L_3020:
        /*00fc*/ 	.word	0x00000000
        /*0100*/ 	.short	0x0003
        /*0102*/ 	.short	0x0018
        /*0104*/ 	.byte	0x00, 0xf0, 0x11, 0x00


	//----- nvinfo : EIATTR_KPARAM_INFO
	.align		4
.L_3021:
        /*0108*/ 	.byte	0x04, 0x17
        /*010a*/ 	.short	(.L_3023 - .L_3022)
.L_3022:
        /*010c*/ 	.word	0x00000000
        /*0110*/ 	.short	0x0002
        /*0112*/ 	.short	0x0010
        /*0114*/ 	.byte	0x00, 0xf5, 0x21, 0x00


	//----- nvinfo : EIATTR_KPARAM_INFO
	.align		4
.L_3023:
        /*0118*/ 	.byte	0x04, 0x17
        /*011a*/ 	.short	(.L_3025 - .L_3024)
.L_3024:
        /*011c*/ 	.word	0x00000000
        /*0120*/ 	.short	0x0001
        /*0122*/ 	.short	0x0008
        /*0124*/ 	.byte	0x00, 0xf5, 0x21, 0x00


	//----- nvinfo : EIATTR_KPARAM_INFO
	.align		4
.L_3025:
        /*0128*/ 	.byte	0x04, 0x17
        /*012a*/ 	.short	(.L_3027 - .L_3026)
.L_3026:
        /*012c*/ 	.word	0x00000000
        /*0130*/ 	.short	0x0000
        /*0132*/ 	.short	0x0000
        /*0134*/ 	.byte	0x00, 0xf5, 0x21, 0x00


	//----- nvinfo : EIATTR_SPARSE_MMA_MASK
	.align		4
.L_3027:
        /*0138*/ 	.byte	0x03, 0x50
        /*013a*/ 	.short	0x0000


	//----- nvinfo : EIATTR_MAXREG_COUNT
	.align		4
        /*013c*/ 	.byte	0x03, 0x1b
        /*013e*/ 	.short	0x00ff


	//----- nvinfo : EIATTR_MERCURY_ISA_VERSION
	.align		4
        /*0140*/ 	.byte	0x03, 0x5f
        /*0142*/ 	.short	0x0101


	//----- nvinfo : EIATTR_VRC_CTA_INIT_COUNT
	.align		4
        /*0144*/ 	.byte	0x02, 0x4a
	.zero		1
	.zero		1


	//----- nvinfo : EIATTR_EXIT_INSTR_OFFSETS
	.align		4
        /*0148*/ 	.byte	0x04, 0x1c
        /*014a*/ 	.short	(.L_3029 - .L_3028)


	//   ....[0]....
.L_3028:
        /*014c*/ 	.word	0x00000070


	//   ....[1]....
        /*0150*/ 	.word	0x00000af0


	//----- nvinfo : EIATTR_CRS_STACK_SIZE
	.align		4
.L_3029:
        /*0154*/ 	.byte	0x04, 0x1e
        /*0156*/ 	.short	(.L_3031 - .L_3030)
.L_3030:
        /*0158*/ 	.word	0x00000000


	//----- nvinfo : EIATTR_CBANK_PARAM_SIZE
	.align		4
.L_3031:
        /*015c*/ 	.byte	0x03, 0x19
        /*015e*/ 	.short	0x0058


	//----- nvinfo : EIATTR_PARAM_CBANK
	.align		4
        /*0160*/ 	.byte	0x04, 0x0a
        /*0162*/ 	.short	(.L_3033 - .L_3032)
	.align		4
.L_3032:
        /*0164*/ 	.word	index@(.nv.constant0._Z11_ne_32_16_5PfS_S_iiiiiiiiiiiiiiii)
        /*0168*/ 	.short	0x0380
        /*016a*/ 	.short	0x0058


	//----- nvinfo : EIATTR_SW_WAR
	.align		4
.L_3033:
        /*016c*/ 	.byte	0x04, 0x36
        /*016e*/ 	.short	(.L_3035 - .L_3034)
.L_3034:
        /*0170*/ 	.word	0x00000008
.L_3035:


//--------------------- .nv.info._Z11_ne_64_16_4PdS_S_iiiiiiiiiiiii --------------------------
	.section	.nv.info._Z11_ne_64_16_4PdS_S_iiiiiiiiiiiii,"",@"SHT_CUDA_INFO"
	.sectionflags	@""
	.align	4


	//----- nvinfo : EIATTR_CUDA_API_VERSION
	.align		4
        /*0000*/ 	.byte	0x04, 0x37
        /*0002*/ 	.short	(.L_3037 - .L_3036)
.L_3036:
        /*0004*/ 	.word	0x00000082


	//----- nvinfo : EIATTR_KPARAM_INFO
	.align		4
.L_3037:
        /*0008*/ 	.byte	0x04, 0x17
        /*000a*/ 	.short	(.L_3039 - .L_3038)
.L_3038:
        /*000c*/ 	.word	0x00000000
        /*0010*/ 	.short	0x000f
        /*0012*/ 	.short	0x0048
        /*0014*/ 	.byte	0x00, 0xf0, 0x11, 0x00


	//----- nvinfo : EIATTR_KPARAM_INFO
	.align		4
.L_3039:
        /*0018*/ 	.byte	0x04, 0x17
        /*001a*/ 	.short	(.L_3041 - .L_3040)
.L_3040:
        /*001c*/ 	.word	0x00000000
        /*0020*/ 	.short	0x000e
        /*0022*/ 	.short	0x0044
        /*0024*/ 	.byte	0x00, 0xf0, 0x11, 0x00


	//----- nvinfo : EIATTR_KPARAM_INFO
	.align		4
.L_3041:
        /*0028*/ 	.byte	0x04, 0x17
        /*002a*/ 	.short	(.L_3043 - .L_3042)
.L_3042:
        /*002c*/ 	.word	0x00000000
        /*0030*/ 	.short	0x000d
        /*0032*/ 	.short	0x0040
        /*0034*/ 	.byte	0x00, 0xf0, 0x11, 0x00


	//----- nvinfo : EIATTR_KPARAM_INFO
	.align		4
.L_3043:
        /*0038*/ 	.byte	0x04, 0x17
        /*003a*/ 	.short	(.L_3045 - .L_3044)
.L_3044:
        /*003c*/ 	.word	0x00000000
        /*0040*/ 	.short	0x000c
        /*0042*/ 	.short	0x003c
        /*0044*/ 	.byte	0x00, 0xf0, 0x11, 0x00


	//----- nvinfo : EIATTR_KPARAM_INFO
	.align		4
.L_3045:
        /*0048*/ 	.byte	0x04, 0x17
        /*004a*/ 	.short	(.L_3047 - .L_3046)
.L_3046:
        /*004c*/ 	.word	0x00000000
        /*0050*/ 	.short	0x000b
        /*0052*/ 	.short	0x0038
        /*0054*/ 	.byte	0x00, 0xf0, 0x11, 0x00


	//----- nvinfo : EIATTR_KPARAM_INFO
	.align		4
.L_3047:
        /*0058*/ 	.byte	0x04, 0x17
        /*005a*/ 	.short	(.L_3049 - .L_3048)
.L_3048:
        /*005c*/ 	.word	0x00000000
        /*0060*/ 	.short	0x000a
        /*0062*/ 	.short	0x0034
        /*0064*/ 	.byte	0x00, 0xf0, 0x11, 0x00


	//----- nvinfo : EIATTR_KPARAM_INFO
	.align		4
.L_3049:
        /*0068*/ 	.byte	0x04, 0x17
        /*006a*/ 	.short	(.L_3051 - .L_3050)
.L_3050:
        /*006c*/ 	.word	0x00000000
        /*0070*/ 	.short	0x0009
        /*0072*/ 	.short	0x0030
        /*0074*/ 	.byte	0x00, 0xf0, 0x11, 0x00


	//----- nvinfo : EIATTR_KPARAM_INFO
	.align		4
.L_3051:
        /*0078*/ 	.byte	0x04, 0x17
        /*007a*/ 	.short	(.L_3053 - .L_3052)
.L_3052:
        /*007c*/ 	.word	0x00000000
        /*0080*/ 	.short	0x0008
        /*0082*/ 	.short	0x002c
        /*0084*/ 	.byte	0x00, 0xf0, 0x11, 0x00


	//----- nvinfo : EIATTR_KPARAM_INFO
	.align		4
.L_3053:
        /*0088*/ 	.byte	0x04, 0x17
        /*008a*/ 	.short	(.L_3055 - .L_3054)
.L_3054:
        /*008c*/ 	.word	0x00000000
        /*0090*/ 	.short	0x0007
        /*0092*/ 	.short	0x0028
        /*0094*/ 	.byte	0x00, 0xf0, 0x11, 0x00


	//----- nvinfo : EIATTR_KPARAM_INFO
	.align		4
.L_3055:
        /*0098*/ 	.byte	0x04, 0x17
        /*009a*/ 	.short	(.L_3057 - .L_3056)
.L_3056:
        /*009c*/ 	.word	0x00000000
        /*00a0*/ 	.short	0x0006
        /*00a2*/ 	.short	0x0024
        /*00a4*/ 	.byte	0x00, 0xf0, 0x11, 0x00


	//----- nvinfo : EIATTR_KPARAM_INFO
	.align		4
.L_3057:
        /*00a8*/ 	.byte	0x04, 0x17
        /*00aa*/ 	.short	(.L_3059 - .L_3058)
.L_3058:
        /*00ac*/ 	.word	0x00000000
        /*00b0*/ 	.short	0x0005
        /*00b2*/ 	.short	0x0020
        /*00b4*/ 	.byte	0x00, 0xf0, 0x11, 0x00


	//----- nvinfo : EIATTR_KPARAM_INFO
	.align		4
.L_3059:
        /*00b8*/ 	.byte	0x04, 0x17
        /*00ba*/ 	.short	(.L_3061 - .L_3060)
.L_3060:
        /*00bc*/ 	.word	0x00000000
        /*00c0*/ 	.short	0x0004
        /*00c2*/ 	.short	0x001c
        /*00c4*/ 	.byte	0x00, 0xf0, 0x11, 0x00


	//----- nvinfo : EIATTR_KPARAM_INFO
	.align		4
.L_3061:
        /*00c8*/ 	.byte	0x04, 0x17
        /*00ca*/ 	.short	(.L_3063 - .L_3062)
.L_3062:
        /*00cc*/ 	.word	0x00000000
        /*00d0*/ 	.short	0x0003
        /*00d2*/ 	.short	0x0018
        /*00d4*/ 	.byte	0x00, 0xf0, 0x11, 0x00


	//----- nvinfo : EIATTR_KPARAM_INFO
	.align		4
.L_3063:
        /*00d8*/ 	.byte	0x04, 0x17
        /*00da*/ 	.short	(.L_3065 - .L_3064)
.L_3064:
        /*00dc*/ 	.word	0x00000000
        /*00e0*/ 	.short	0x0002
        /*00e2*/ 	.short	0x0010
        /*00e4*/ 	.byte	0x00, 0xf5, 0x21, 0x00


	//----- nvinfo : EIATTR_KPARAM_INFO
	.align		4
.L_3065:
        /*00e8*/ 	.byte	0x04, 0x17
        /*00ea*/ 	.short	(.L_3067 - .L_3066)
.L_3066:
        /*00ec*/ 	.word	0x00000000
        /*00f0*/ 	.short	0x0001
        /*00f2*/ 	.short	0x0008
        /*00f4*/ 	.byte	0x00, 0xf5, 0x21, 0x00


	//----- nvinfo : EIATTR_KPARAM_INFO
	.align		4
.L_3067:
        /*00f8*/ 	.byte	0x04, 0x17
        /*00fa*/ 	.short	(.L_3069 - .L_3068)
.L_3068:
        /*00fc*/ 	.word	0x00000000
        /*0100*/ 	.short	0x0000
        /*0102*/ 	.short	0x0000
        /*0104*/ 	.byte	0x00, 0xf5, 0x21, 0x00


	//----- nvinfo : EIATTR_SPARSE_MMA_MASK
	.align		4
.L_3069:
        /*0108*/ 	.byte	0x03, 0x50
        /*010a*/ 	.short	0x0000


	//----- nvinfo : EIATTR_MAXREG_COUNT
	.align		4
        /*010c*/ 	.byte	0x03, 0x1b
        /*010e*/ 	.short	0x00ff


	//----- nvinfo : EIATTR_MERCURY_ISA_VERSION
	.align		4
        /*0110*/ 	.byte	0x03, 0x5f
        /*0112*/ 	.short	0x0101


	//----- nvinfo : EIATTR_VRC_CTA_INIT_COUNT
	.align		4
        /*0114*/ 	.byte	0x02, 0x4a
	.zero		1
	.zero		1


	//----- nvinfo : EIATTR_EXIT_INSTR_OFFSETS
	.align		4
        /*0118*/ 	.byte	0x04, 0x1c
        /*011a*/ 	.short	(.L_3071 - .L_3070)


	//   ....[0]....
.L_3070:
        /*011c*/ 	.word	0x00000070


	//   ....[1]....
        /*0120*/ 	.word	0x00000930


	//----- nvinfo : EIATTR_CRS_STACK_SIZE
	.align		4
.L_3071:
        /*0124*/ 	.byte	0x04, 0x1e
        /*0126*/ 	.short	(.L_3073 - .L_3072)
.L_3072:
        /*0128*/ 	.word	0x00000000


	//----- nvinfo : EIATTR_CBANK_PARAM_SIZE
	.align		4
.L_3073:
        /*012c*/ 	.byte	0x03, 0x19
        /*012e*/ 	.short	0x004c


	//----- nvinfo : EIATTR_PARAM_CBANK
	.align		4
        /*0130*/ 	.byte	0x04, 0x0a
        /*0132*/ 	.short	(.L_3075 - .L_3074)
	.align		4
.L_3074:
        /*0134*/ 	.word	index@(.nv.constant0._Z11_ne_64_16_4PdS_S_iiiiiiiiiiiii)
        /*0138*/ 	.short	0x0380
        /*013a*/ 	.short	0x004c


	//----- nvinfo : EIATTR_SW_WAR
	.align		4
.L_3075:
        /*013c*/ 	.byte	0x04, 0x36
        /*013e*/ 	.short	(.L_3077 - .L_3076)
.L_3076:
        /*0140*/ 	.word	0x00000008
.L_3077:


//--------------------- .nv.info._Z11_ne_32_16_4PfS_S_iiiiiiiiiiiii --------------------------
	.section	.nv.info._Z11_ne_32_16_4PfS_S_iiiiiiiiiiiii,"",@"SHT_CUDA_INFO"
	.sectionflags	@""
	.align	4


	//----- nvinfo : EIATTR_CUDA_API_VERSION
	.align		4
        /*0000*/ 	.byte	0x04, 0x37
        /*0002*/ 	.short	(.L_3079 - .L_3078)
.L_3078:
        /*0004*/ 	.word	0x00000082


	//----- nvinfo : EIATTR_KPARAM_INFO
	.align		4
.L_3079:
        /*0008*/ 	.byte	0x04, 0x17
        /*000a*/ 	.short	(.L_3081 - .L_3080)
.L_3080:
        /*000c*/ 	.word	0x00000000
        /*0010*/ 	.short	0x000f
        /*0012*/ 	.short	0x0048
        /*0014*/ 	.byte	0x00, 0xf0, 0x11, 0x00


	//----- nvinfo : EIATTR_KPARAM_INFO
	.align		4
.L_3081:
        /*0018*/ 	.byte	0x04, 0x17
        /*001a*/ 	.short	(.L_3083 - .L_3082)
.L_3082:
        /*001c*/ 	.word	0x00000000
        /*0020*/ 	.short	0x000e
        /*0022*/ 	.short	0x0044
        /*0024*/ 	.byte	0x00, 0xf0, 0x11, 0x00


	//----- nvinfo : EIATTR_KPARAM_INFO
	.align		4
.L_3083:
        /*0028*/ 	.byte	0x04, 0x17
        /*002a*/ 	.short	(.L_3085 - .L_3084)
.L_3084:
        /*002c*/ 	.word	0x00000000
        /*0030*/ 	.short	0x000d
        /*0032*/ 	.short	0x0040
        /*0034*/ 	.byte	0x00, 0xf0, 0x11, 0x00


	//----- nvinfo : EIATTR_KPARAM_INFO
	.align		4
.L_3085:
        /*0038*/ 	.byte	0x04, 0x17
        /*003a*/ 	.short	(.L_3087 - .L_3086)
.L_3086:
        /*003c*/ 	.word	0x00000000
        /*0040*/ 	.short	0x000c
        /*0042*/ 	.short	0x003c
        /*0044*/ 	.byte	0x00, 0xf0, 0x11, 0x00


	//----- nvinfo : EIATTR_KPARAM_INFO
	.align		4
.L_3087:
        /*0048*/ 	.byte	0x04, 0x17
        /*004a*/ 	.short	(.L_3089 - .L_3088)
.L_3088:
        /*004c*/ 	.word	0x00000000
        /*0050*/ 	.short	0x000b
        /*0052*/ 	.short	0x0038
        /*0054*/ 	.byte	0x00, 0xf0, 0x11, 0x00


	//----- nvinfo : EIATTR_KPARAM_INFO
	.align		4
.L_3089:
        /*0058*/ 	.byte	0x04, 0x17
        /*005a*/ 	.short	(.L_3091 - .L_3090)
.L_3090:
        /*005c*/ 	.word	0x00000000
        /*0060*/ 	.short	0x000a
        /*0062*/ 	.short	0x0034
        /*0064*/ 	.byte	0x00, 0xf0, 0x11, 0x00


	//----- nvinfo : EIATTR_KPARAM_INFO
	.align		4
.L_3091:
        /*0068*/ 	.byte	0x04, 0x17
        /*006a*/ 	.short	(.L_3093 - .L_3092)
.L_3092:
        /*006c*/ 	.word	0x00000000
        /*0070*/ 	.short	0x0009
        /*0072*/ 	.short	0x0030
        /*0074*/ 	.byte	0x00, 0xf0, 0x11, 0x00


	//----- nvinfo : EIATTR_KPARAM_INFO
	.align		4
.L_3093:
        /*0078*/ 	.byte	0x04, 0x17
        /*007a*/ 	.short	(.L_3095 - .L_3094)
.L_3094:
        /*007c*/ 	.word	0x00000000
        /*0080*/ 	.short	0x0008
        /*0082*/ 	.short	0x002c
        /*0084*/ 	.byte	0x00, 0xf0, 0x11, 0x00


	//----- nvinfo : EIATTR_KPARAM_INFO
	.align		4
.L_3095:
        /*0088*/ 	.byte	0x04, 0x17
        /*008a*/ 	.short	(.L_3097 - .L_3096)
.L_3096:
        /*008c*/ 	.word	0x00000000
        /*0090*/ 	.short	0x0007
        /*0092*/ 	.short	0x0028
        /*0094*/ 	.byte	0x00, 0xf0, 0x11, 0x00


	//----- nvinfo : EIATTR_KPARAM_INFO
	.align		4
.L_3097:
        /*0098*/ 	.byte	0x04, 0x17
        /*009a*/ 	.short	(.L_3099 - .L_3098)
.L_3098:
        /*009c*/ 	.word	0x00000000
        /*00a0*/ 	.short	0x0006
        /*00a2*/ 	.short	0x0024
        /*00a4*/ 	.byte	0x00, 0xf0, 0x11, 0x00


	//----- nvinfo : EIATTR_KPARAM_INFO
	.align		4
.L_3099:
        /*00a8*/ 	.byte	0x04, 0x17
        /*00aa*/ 	.short	(.L_3101 - .L_3100)
.L_3100:
        /*00ac*/ 	.word	0x00000000
        /*00b0*/ 	.short	0x0005
        /*00b2*/ 	.short	0x0020
        /*00b4*/ 	.byte	0x00, 0xf0, 0x11, 0x00


	//----- nvinfo : EIATTR_KPARAM_INFO
	.align		4
.L_3101:
        /*00b8*/ 	.byte	0x04, 0x17
        /*00ba*/ 	.short	(.L_3103 - .L_3102)
.L_3102:
        /*00bc*/ 	.word	0x00000000
        /*00c0*/ 	.short	0x0004
        /*00c2*/ 	.short	0x001c
        /*00c4*/ 	.byte	0x00, 0xf0, 0x11, 0x00


	//----- nvinfo : EIATTR_KPARAM_INFO
	.align		4
.L_3103:
        /*00c8*/ 	.byte	0x04, 0x17
        /*00ca*/ 	.short	(.L_3105 - .L_3104)
.L_3104:
        /*00cc*/ 	.word	0x00000000
        /*00d0*/ 	.short	0x0003
        /*00d2*/ 	.short	0x0018
        /*00d4*/ 	.byte	0x00, 0xf0, 0x11, 0x00


	//----- nvinfo : EIATTR_KPARAM_INFO
	.align		4
.L_3105:
        /*00d8*/ 	.byte	0x04, 0x17
        /*00da*/ 	.short	(.L_3107 - .L_3106)
.L_3106:
        /*00dc*/ 	.word	0x00000000
        /*00e0*/ 	.short	0x0002
        /*00e2*/ 	.short	0x0010
        /*00e4*/ 	.byte	0x00, 0xf5, 0x21, 0x00


	//----- nvinfo : EIATTR_KPARAM_INFO
	.align		4
.L_3107:
        /*00e8*/ 	.byte	0x04, 0x17
        /*00ea*/ 	.short	(.L_3109 - .L_3108)
.L_3108:
        /*00ec*/ 	.word	0x00000000
        /*00f0*/ 	.short	0x0001
        /*00f2*/ 	.short	0x0008
        /*00f4*/ 	.byte	0x00, 0xf5, 0x21, 0x00


	//----- nvinfo : EIATTR_KPARAM_INFO
	.align		4
.L_3109:
        /*00f8*/ 	.byte	0x04, 0x17
        /*00fa*/ 	.short	(.L_3111 - .L_3110)
.L_3110:
        /*00fc*/ 	.word	0x00000000
        /*0100*/ 	.short	0x0000
        /*0102*/ 	.short	0x0000
        /*0104*/ 	.byte	0x00, 0xf5, 0x21, 0x00


	//----- nvinfo : EIATTR_SPARSE_MMA_MASK
	.align		4
.L_3111:
        /*0108*/ 	.byte	0x03, 0x50
        /*010a*/ 	.short	0x0000


	//----- nvinfo : EIATTR_MAXREG_COUNT
	.align		4
        /*010c*/ 	.byte	0x03, 0x1b
        /*010e*/ 	.short	0x00ff


	//----- nvinfo : EIATTR_MERCURY_ISA_VERSION
	.align		4
        /*0110*/ 	.byte	0x03, 0x5f
        /*0112*/ 	.short	0x0101


	//----- nvinfo : EIATTR_VRC_CTA_INIT_COUNT
	.align		4
        /*0114*/ 	.byte	0x02, 0x4a
	.zero		1
	.zero		1


	//----- nvinfo : EIATTR_EXIT_INSTR_OFFSETS
	.align		4
        /*0118*/ 	.byte	0x04, 0x1c
        /*011a*/ 	.short	(.L_3113 - .L_3112)


	//   ....[0]....
.L_3112:
        /*011c*/ 	.word	0x00000070


	//   ....[1]....
        /*0120*/ 	.word	0x00000910


	//----- nvinfo : EIATTR_CRS_STACK_SIZE
	.align		4
.L_3113:
        /*0124*/ 	.byte	0x04, 0x1e
        /*0126*/ 	.short	(.L_3115 - .L_3114)
.L_3114:
        /*0128*/ 	.word	0x00000000


	//----- nvinfo : EIATTR_CBANK_PARAM_SIZE
	.align		4
.L_3115:
        /*012c*/ 	.byte	0x03, 0x19
        /*012e*/ 	.short	0x004c


	//----- nvinfo : EIATTR_PARAM_CBANK
	.align		4
        /*0130*/ 	.byte	0x04, 0x0a
        /*0132*/ 	.short	(.L_3117 - .L_3116)
	.align		4
.L_3116:
        /*0134*/ 	.word	index@(.nv.constant0._Z11_ne_32_16_4PfS_S_iiiiiiiiiiiii)
        /*0138*/ 	.short	0x0380
        /*013a*/ 	.short	0x004c


	//----- nvinfo : EIATTR_SW_WAR
	.align		4
.L_3117:
        /*013c*/ 	.byte	0x04, 0x36
        /*013e*/ 	.short	(.L_3119 - .L_3118)
.L_3118:
        /*0140*/ 	.word	0x00000008
.L_3119:


//--------------------- .nv.info._Z11_ne_64_16_3PdS_S_iiiiiiiiii --------------------------
	.section	.nv.info._Z11_ne_64_16_3PdS_S_iiiiiiiiii,"",@"SHT_CUDA_INFO"
	.sectionflags	@""
	.align	4


	//----- nvinfo : EIATTR_CUDA_API_VERSION
	.align		4
        /*0000*/ 	.byte	0x04, 0x37
        /*0002*/ 	.short	(.L_3121 - .L_3120)
.L_3120:
        /*0004*/ 	.word	0x00000082


	//----- nvinfo : EIATTR_KPARAM_INFO
	.align		4
.L_3121:
        /*0008*/ 	.byte	0x04, 0x17
        /*000a*/ 	.short	(.L_3123 - .L_3122)
.L_3122:
        /*000c*/ 	.word	0x00000000
        /*0010*/ 	.short	0x000c
        /*0012*/ 	.short	0x003c
        /*0014*/ 	.byte	0x00, 0xf0, 0x11, 0x00


	//----- nvinfo : EIATTR_KPARAM_INFO
	.align		4
.L_3123:
        /*0018*/ 	.byte	0x04, 0x17
        /*001a*/ 	.short	(.L_3125 - .L_3124)
.L_3124:
        /*001c*/ 	.word	0x00000000
        /*0020*/ 	.short	0x000b
        /*0022*/ 	.short	0x0038
        /*0024*/ 	.byte	0x00, 0xf0, 0x11, 0x00


	//----- nvinfo : EIATTR_KPARAM_INFO
	.align		4
.L_3125:
        /*0028*/ 	.byte	0x04, 0x17
        /*002a*/ 	.short	(.L_3127 - .L_3126)
.L_3126:
        /*002c*/ 	.word	0x00000000
        /*0030*/ 	.short	0x000a
        /*0032*/ 	.short	0x0034
        /*0034*/ 	.byte	0x00, 0xf0, 0x11, 0x00


	//----- nvinfo : EIATTR_KPARAM_INFO
	.align		4
.L_3127:
        /*0038*/ 	.byte	0x04, 0x17
        /*003a*/ 	.short	(.L_3129 - .L_3128)
.L_3128:
        /*003c*/ 	.word	0x00000000
        /*0040*/ 	.short	0x0009
        /*0042*/ 	.short	0x0030
        /*0044*/ 	.byte	0x00, 0xf0, 0x11, 0x00


	//----- nvinfo : EIATTR_KPARAM_INFO
	.align		4
.L_3129:
        /*0048*/ 	.byte	0x04, 0x17
        /*004a*/ 	.short	(.L_3131 - .L_3130)
.L_3130:
        /*004c*/ 	.word	0x00000000
        /*0050*/ 	.short	0x0008
        /*0052*/ 	.short	0x002c
        /*0054*/ 	.byte	0x00, 0xf0, 0x11, 0x00


	//----- nvinfo : EIATTR_KPARAM_INFO
	.align		4
.L_3131:
        /*0058*/ 	.byte	0x04, 0x17
        /*005a*/ 	.short	(.L_3133 - .L_3132)
.L_3132:
        /*005c*/ 	.word	0x00000000
        /*0060*/ 	.short	0x0007
        /*0062*/ 	.short	0x0028
        /*0064*/ 	.byte	0x00, 0xf0, 0x11, 0x00


	//----- nvinfo : EIATTR_KPARAM_INFO
	.align		4
.L_3133:
        /*0068*/ 	.byte	0x04, 0x17
        /*006a*/ 	.short	(.L_3135 - .L_3134)
.L_3134:
        /*006c*/ 	.word	0x00000000
        /*0070*/ 	.short	0x0006
        /*0072*/ 	.short	0x0024
        /*0074*/ 	.byte	0x00, 0xf0, 0x11, 0x00


	//----- nvinfo : EIATTR_KPARAM_INFO
	.align		4
.L_3135:
        /*0078*/ 	.byte	0x04, 0x17
        /*007a*/ 	.short	(.L_3137 - .L_3136)
.L_3136:
        /*007c*/ 	.word	0x00000000
        /*0080*/ 	.short	0x0005
        /*0082*/ 	.short	0x0020
        /*0084*/ 	.byte	0x00, 0xf0, 0x11, 0x00


	//----- nvinfo : EIATTR_KPARAM_INFO
	.align		4
.L_3137:
        /*0088*/ 	.byte	0x04, 0x17
        /*008a*/ 	.short	(.L_3139 - .L_3138)
.L_3138:
        /*008c*/ 	.word	0x00000000
        /*0090*/ 	.short	0x0004
        /*0092*/ 	.short	0x001c
        /*0094*/ 	.byte	0x00, 0xf0, 0x11, 0x00


	//----- nvinfo : EIATTR_KPARAM_INFO
	.align		4
.L_3139:
        /*0098*/ 	.byte	0x04, 0x17
        /*009a*/ 	.short	(.L_3141 - .L_3140)
.L_3140:
        /*009c*/ 	.word	0x00000000
        /*00a0*/ 	.short	0x0003
        /*00a2*/ 	.short	0x0018
        /*00a4*/ 	.byte	0x00, 0xf0, 0x11, 0x00


	//----- nvinfo : EIATTR_KPARAM_INFO
	.align		4
.L_3141:
        /*00a8*/ 	.byte	0x04, 0x17
        /*00aa*/ 	.short	(.L_3143 - .L_3142)
.L_3142:
        /*00ac*/ 	.word	0x00000000
        /*00b0*/ 	.short	0x0002
        /*00b2*/ 	.short	0x0010
        /*00b4*/ 	.byte	0x00, 0xf5, 0x21, 0x00


	//----- nvinfo : EIATTR_KPARAM_INFO
	.align		4
.L_3143:
        /*00b8*/ 	.byte	0x04, 0x17
        /*00ba*/ 	.short	(.L_3145 - .L_3144)
.L_3144:
        /*00bc*/ 	.word	0x00000000
        /*00c0*/ 	.short	0x0001
        /*00c2*/ 	.short	0x0008
        /*00c4*/ 	.byte	0x00, 0xf5, 0x21, 0x00


	//----- nvinfo : EIATTR_KPARAM_INFO
	.align		4
.L_3145:
        /*00c8*/ 	.byte	0x04, 0x17
        /*00ca*/ 	.short	(.L_3147 - .L_3146)
.L_3146:
        /*00cc*/ 	.word	0x00000000
        /*00d0*/ 	.short	0x0000
        /*00d2*/ 	.short	0x0000
        /*00d4*/ 	.byte	0x00, 0xf5, 0x21, 0x00


	//----- nvinfo : EIATTR_SPARSE_MMA_MASK
	.align		4
.L_3147:
        /*00d8*/ 	.byte	0x03, 0x50
        /*00da*/ 	.short	0x0000


	//----- nvinfo : EIATTR_MAXREG_COUNT
	.align		4
        /*00dc*/ 	.byte	0x03, 0x1b
        /*00de*/ 	.short	0x00ff


	//----- nvinfo : EIATTR_MERCURY_ISA_VERSION
	.align		4
        /*00e0*/ 	.byte	0x03, 0x5f
        /*00e2*/ 	.short	0x0101


	//----- nvinfo : EIATTR_VRC_CTA_INIT_COUNT
	.align		4
        /*00e4*/ 	.byte	0x02, 0x4a
	.zero		1
	.zero		1


	//----- nvinfo : EIATTR_EXIT_INSTR_OFFSETS
	.align		4
        /*00e8*/ 	.byte	0x04, 0x1c
        /*00ea*/ 	.short	(.L_3149 - .L_3148)


	//   ....[0]....
.L_3148:
        /*00ec*/ 	.word	0x00000070


	//   ....[1]....
        /*00f0*/ 	.word	0x00000760


	//----- nvinfo : EIATTR_CRS_STACK_SIZE
	.align		4
.L_3149:
        /*00f4*/ 	.byte	0x04, 0x1e
        /*00f6*/ 	.short	(.L_3151 - .L_3150)
.L_3150:
        /*00f8*/ 	.word	0x00000000


	//----- nvinfo : EIATTR_CBANK_PARAM_SIZE
	.align		4
.L_3151:
        /*00fc*/ 	.byte	0x03, 0x19
        /*00fe*/ 	.short	0x0040


	//----- nvinfo : EIATTR_PARAM_CBANK
	.align		4
        /*0100*/ 	.byte	0x04, 0x0a
        /*0102*/ 	.short	(.L_3153 - .L_3152)
	.align		4
.L_3152:
        /*0104*/ 	.word	index@(.nv.constant0._Z11_ne_64_16_3PdS_S_iiiiiiiiii)
        /*0108*/ 	.short	0x0380
        /*010a*/ 	.short	0x0040


	//----- nvinfo : EIATTR_SW_WAR
	.align		4
.L_3153:
        /*010c*/ 	.byte	0x04, 0x36
        /*010e*/ 	.short	(.L_3155 - .L_3154)
.L_3154:
        /*0110*/ 	.word	0x00000008
.L_3155:


//--------------------- .nv.info._Z11_ne_32_16_3PfS_S_iiiiiiiiii --------------------------
	.section	.nv.info._Z11_ne_32_16_3PfS_S_iiiiiiiiii,"",@"SHT_CUDA_INFO"
	.sectionflags	@""
	.align	4


	//----- nvinfo : EIATTR_CUDA_API_VERSION
	.align		4
        /*0000*/ 	.byte	0x04, 0x37
        /*0002*/ 	.short	(.L_3157 - .L_3156)
.L_3156:
        /*0004*/ 	.word	0x00000082


	//----- nvinfo : EIATTR_KPARAM_INFO
	.align		4
.L_3157:
        /*0008*/ 	.byte	0x04, 0x17
        /*000a*/ 	.short	(.L_3159 - .L_3158)
.L_3158:
        /*000c*/ 	.word	0x00000000
        /*0010*/ 	.short	0x000c
        /*0012*/ 	.short	0x003c
        /*0014*/ 	.byte	0x00, 0xf0, 0x11, 0x00


	//----- nvinfo : EIATTR_KPARAM_INFO
	.align		4
.L_3159:
        /*0018*/ 	.byte	0x04, 0x17
        /*001a*/ 	.short	(.L_3161 - .L_3160)
.L_3160:
        /*001c*/ 	.word	0x00000000
        /*0020*/ 	.short	0x000b
        /*0022*/ 	.short	0x0038
        /*0024*/ 	.byte	0x00, 0xf0, 0x11, 0x00


	//----- nvinfo : EIATTR_KPARAM_INFO
	.align		4
.L_3161:
        /*0028*/ 	.byte	0x04, 0x17
        /*002a*/ 	.short	(.L_3163 - .L_3162)
.L_3162:
        /*002c*/ 	.word	0x00000000
        /*0030*/ 	.short	0x000a
        /*0032*/ 	.short	0x0034
        /*0034*/ 	.byte	0x00, 0xf0, 0x11, 0x00


	//----- nvinfo : EIATTR_KPARAM_INFO
	.align		4
.L_3163:
        /*0038*/ 	.byte	0x04, 0x17
        /*003a*/ 	.short	(.L_3165 - .L_3164)
.L_3164:
        /*003c*/ 	.word	0x00000000
        /*0040*/ 	.short	0x0009
        /*0042*/ 	.short	0x0030
        /*0044*/ 	.byte	0x00, 0xf0, 0x11, 0x00


	//----- nvinfo : EIATTR_KPARAM_INFO
	.align		4
.L_3165:
        /*0048*/ 	.byte	0x04, 0x17
        /*004a*/ 	.short	(.L_3167 - .L_3166)
.L_3166:
        /*004c*/ 	.word	0x00000000
        /*0050*/ 	.short	0x0008
        /*0052*/ 	.short	0x002c
        /*0054*/ 	.byte	0x00, 0xf0, 0x11, 0x00


	//----- nvinfo : EIATTR_KPARAM_INFO
	.align		4
.L_3167:
        /*0058*/ 	.byte	0x04, 0x17
        /*005a*/ 	.short	(.L_3169 - .L_3168)
.L_3168:
        /*005c*/ 	.word	0x00000000
        /*0060*/ 	.short	0x0007
        /*0062*/ 	.short	0x0028
        /*0064*/ 	.byte	0x00, 0xf0, 0x11, 0x00


	//----- nvinfo : EIATTR_KPARAM_INFO
	.align		4
.L_3169:
        /*0068*/ 	.byte	0x04, 0x17
        /*006a*/ 	.short	(.L_3171 - .L_3170)
.L_3170:
        /*006c*/ 	.word	0x00000000
        /*0070*/ 	.short	0x0006
        /*0072*/ 	.short	0x0024
        /*0074*/ 	.byte	0x00, 0xf0, 0x11, 0x00


	//----- nvinfo : EIATTR_KPARAM_INFO
	.align		4
.L_3171:
        /*0078*/ 	.byte	0x04, 0x17
        /*007a*/ 	.short	(.L_3173 - .L_3172)
.L_3172:
        /*007c*/ 	.word	0x00000000
        /*0080*/ 	.short	0x0005
        /*0082*/ 	.short	0x0020
        /*0084*/ 	.byte	0x00, 0xf0, 0x11, 0x00


	//----- nvinfo : EIATTR_KPARAM_INFO
	.align		4
.L_3173:
        /*0088*/ 	.byte	0x04, 0x17
        /*008a*/ 	.short	(.L_3175 - .L_3174)
.L_3174:
        /*008c*/ 	.word	0x00000000
        /*0090*/ 	.short	0x0004
        /*0092*/ 	.short	0x001c
        /*0094*/ 	.byte	0x00, 0xf0, 0x11, 0x00


	//----- nvinfo : EIATTR_KPARAM_INFO
	.align		4
.L_3175:
        /*0098*/ 	.byte	0x04, 0x17
        /*009a*/ 	.short	(.L_3177 - .L_3176)
.L_3176:
        /*009c*/ 	.word	0x00000000
        /*00a0*/ 	.short	0x0003
        /*00a2*/ 	.short	0x0018
        /*00a4*/ 	.byte	0x00, 0xf0, 0x11, 0x00


	//----- nvinfo : EIATTR_KPARAM_INFO
	.align		4
.L_3177:
        /*00a8*/ 	.byte	0x04, 0x17
        /*00aa*/ 	.short	(.L_3179 - .L_3178)
.L_3178:
        /*00ac*/ 	.word	0x00000000
        /*00b0*/ 	.short	0x0002
        /*00b2*/ 	.short	0x0010
        /*00b4*/ 	.byte	0x00, 0xf5, 0x21, 0x00


	//----- nvinfo : EIATTR_KPARAM_INFO
	.align		4
.L_3179:
        /*00b8*/ 	.byte	0x04, 0x17
        /*00ba*/ 	.short	(.L_3181 - .L_3180)
.L_3180:
        /*00bc*/ 	.word	0x00000000
        /*00c0*/ 	.short	0x0001
        /*00c2*/ 	.short	0x0008
        /*00c4*/ 	.byte	0x00, 0xf5, 0x21, 0x00


	//----- nvinfo : EIATTR_KPARAM_INFO
	.align		4
.L_3181:
        /*00c8*/ 	.byte	0x04, 0x17
        /*00ca*/ 	.short	(.L_3183 - .L_3182)
.L_3182:
        /*00cc*/ 	.word	0x00000000
        /*00d0*/ 	.short	0x0000
        /*00d2*/ 	.short	0x0000
        /*00d4*/ 	.byte	0x00, 0xf5, 0x21, 0x00


	//----- nvinfo : EIATTR_SPARSE_MMA_MASK
	.align		4
.L_3183:
        /*00d8*/ 	.byte	0x03, 0x50
        /*00da*/ 	.short	0x0000


	//----- nvinfo : EIATTR_MAXREG_COUNT
	.align		4
        /*00dc*/ 	.byte	0x03, 0x1b
        /*00de*/ 	.short	0x00ff


	//----- nvinfo : EIATTR_MERCURY_ISA_VERSION
	.align		4
        /*00e0*/ 	.byte	0x03, 0x5f
        /*00e2*/ 	.short	0x0101


	//----- nvinfo : EIATTR_VRC_CTA_INIT_COUNT
	.align		4
        /*00e4*/ 	.byte	0x02, 0x4a
	.zero		1
	.zero		1


	//----- nvinfo : EIATTR_EXIT_INSTR_OFFSETS
	.align		4
        /*00e8*/ 	.byte	0x04, 0x1c
        /*00ea*/ 	.short	(.L_3185 - .L_3184)


	//   ....[0]....
.L_3184:
        /*00ec*/ 	.word	0x00000070


	//   ....[1]....
        /*00f0*/ 	.word	0x00000740


	//----- nvinfo : EIATTR_CRS_STACK_SIZE
	.align		4
.L_3185:
        /*00f4*/ 	.byte	0x04, 0x1e
        /*00f6*/ 	.short	(.L_3187 - .L_3186)
.L_3186:
        /*00f8*/ 	.word	0x00000000


	//----- nvinfo : EIATTR_CBANK_PARAM_SIZE
	.align		4
.L_3187:
        /*00fc*/ 	.byte	0x03, 0x19
        /*00fe*/ 	.short	0x0040


	//----- nvinfo : EIATTR_PARAM_CBANK
	.align		4
        /*0100*/ 	.byte	0x04, 0x0a
        /*0102*/ 	.short	(.L_3189 - .L_3188)
	.align		4
.L_3188:
        /*0104*/ 	.word	index@(.nv.constant0._Z11_ne_32_16_3PfS_S_iiiiiiiiii)
        /*0108*/ 	.short	0x0380
        /*010a*/ 	.short	0x0040


	//----- nvinfo : EIATTR_SW_WAR
	.align		4
.L_3189:
        /*010c*/ 	.byte	0x04, 0x36
        /*010e*/ 	.short	(.L_3191 - .L_3190)
.L_3190:
        /*0110*/ 	.word	0x00000008
.L_3191:


//--------------------- .nv.info._Z11_eq_64_16_5PdS_S_iiiiiiiiiiiiiiii --------------------------
	.section	.nv.info._Z11_eq_64_16_5PdS_S_iiiiiiiiiiiiiiii,"",@"SHT_CUDA_INFO"
	.sectionflags	@""
	.align	4


	//----- nvinfo : EIATTR_CUDA_API_VERSION
	.align		4
        /*0000*/ 	.byte	0x04, 0x37
        /*0002*/ 	.short	(.L_3193 - .L_3192)
.L_3192:
        /*0004*/ 	.word	0x00000082


	//----- nvinfo : EIATTR_KPARAM_INFO
	.align		4
.L_3193:
        /*0008*/ 	.byte	0x04, 0x17
        /*000a*/ 	.short	(.L_3195 - .L_3194)
.L_3194:
        /*000c*/ 	.word	0x00000000
        /*0010*/ 	.short	0x0012
        /*0012*/ 	.short	0x0054
        /*0014*/ 	.byte	0x00, 0xf0, 0x11, 0x00


	//----- nvinfo : EIATTR_KPARAM_INFO
	.align		4
.L_3195:
        /*0018*/ 	.byte	0x04, 0x17
        /*001a*/ 	.short	(.L_3197 - .L_3196)
.L_3196:
        /*001c*/ 	.word	0x00000000
        /*0020*/ 	.short	0x0011
        /*0022*/ 	.short	0x0050
        /*0024*/ 	.byte	0x00, 0xf0, 0x11, 0x00


	//----- nvinfo : EIATTR_KPARAM_INFO
	.align		4
.L_3197:
        /*0028*/ 	.byte	0x04, 0x17
        /*002a*/ 	.short	(.L_3199 - .L_3198)
.L_3198:
        /*002c*/ 	.word	0x00000000
        /*0030*/ 	.short	0x0010
        /*0032*/ 	.short	0x004c
        /*0034*/ 	.byte	0x00, 0xf0, 0x11, 0x00


	//----- nvinfo : EIATTR_KPARAM_INFO
	.align		4
.L_3199:
        /*0038*/ 	.byte	0x04, 0x17
        /*003a*/ 	.short	(.L_3201 - .L_3200)
.L_3200:
        /*003c*/ 	.word	0x00000000
        /*0040*/ 	.short	0x000f
        /*0042*/ 	.short	0x0048
        /*0044*/ 	.byte	0x00, 0xf0, 0x11, 0x00


	//----- nvinfo : EIATTR_KPARAM_INFO
	.align		4
.L_3201:
        /*0048*/ 	.byte	0x04, 0x17
        /*004a*/ 	.short	(.L_3203 - .L_3202)
.L_3202:
        /*004c*/ 	.word	0x00000000
        /*0050*/ 	.short	0x000e
        /*0052*/ 	.short	0x0044
        /*0054*/ 	.byte	0x00, 0xf0, 0x11, 0x00


	//----- nvinfo : EIATTR_KPARAM_INFO
	.align		4
.L_3203:
        /*0058*/ 	.byte	0x04, 0x17
        /*005a*/ 	.short	(.L_3205 - .L_3204)
.L_3204:
        /*005c*/ 	.word	0x00000000
        /*0060*/ 	.short	0x000d
        /*0062*/ 	.short	0x0040
        /*0064*/ 	.byte	0x00, 0xf0, 0x11, 0x00


	//----- nvinfo : EIATTR_KPARAM_INFO
	.align		4
.L_3205:
        /*0068*/ 	.byte	0x04, 0x17
        /*006a*/ 	.short	(.L_3207 - .L_3206)
.L_3206:
        /*006c*/ 	.word	0x00000000
        /*0070*/ 	.short	0x000c
        /*0072*/ 	.short	0x003c
        /*0074*/ 	.byte	0x00, 0xf0, 0x11, 0x00


	//----- nvinfo : EIATTR_KPARAM_INFO
	.align		4
.L_3207:
        /*0078*/ 	.byte	0x04, 0x17
        /*007a*/ 	.short	(.L_3209 - .L_3208)
.L_3208:
        /*007c*/ 	.word	0x00000000
        /*0080*/ 	.short	0x000b
        /*0082*/ 	.short	0x0038
        /*0084*/ 	.byte	0x00, 0xf0, 0x11, 0x00


	//----- nvinfo : EIATTR_KPARAM_INFO
	.align		4
.L_3209:
        /*0088*/ 	.byte	0x04, 0x17
        /*008a*/ 	.short	(.L_3211 - .L_3210)
.L_3210:
        /*008c*/ 	.word	0x00000000
        /*0090*/ 	.short	0x000a
        /*0092*/ 	.short	0x0034
        /*0094*/ 	.byte	0x00, 0xf0, 0x11, 0x00


	//----- nvinfo : EIATTR_KPARAM_INFO
	.align		4
.L_3211:
        /*0098*/ 	.byte	0x04, 0x17
        /*009a*/ 	.short	(.L_3213 - .L_3212)
.L_3212:
        /*009c*/ 	.word	0x00000000
        /*00a0*/ 	.short	0x0009
        /*00a2*/ 	.short	0x0030
        /*00a4*/ 	.byte	0x00, 0xf0, 0x11, 0x00


	//----- nvinfo : EIATTR_KPARAM_INFO
	.align		4
.L_3213:
        /*00a8*/ 	.byte	0x04, 0x17
        /*00aa*/ 	.short	(.L_3215 - .L_3214)
.L_3214:
        /*00ac*/ 	.word	0x00000000
        /*00b0*/ 	.short	0x0008
        /*00b2*/ 	.short	0x002c
        /*00b4*/ 	.byte	0x00, 0xf0, 0x11, 0x00


	//----- nvinfo : EIATTR_KPARAM_INFO
	.align		4
.L_3215:
        /*00b8*/ 	.byte	0x04, 0x17
        /*00ba*/ 	.short	(.L_3217 - .L_3216)
.L_3216:
        /*00bc*/ 	.word	0x00000000
        /*00c0*/ 	.short	0x0007
        /*00c2*/ 	.short	0x0028
        /*00c4*/ 	.byte	0x00, 0xf0, 0x11, 0x00


	//----- nvinfo : EIATTR_KPARAM_INFO
	.align		4
.L_3217:
        /*00c8*/ 	.byte	0x04, 0x17
        /*00ca*/ 	.short	(.L_3219 - .L_3218)
.L_3218:
        /*00cc*/ 	.word	0x00000000
        /*00d0*/ 	.short	0x0006
        /*00d2*/ 	.short	0x0024
        /*00d4*/ 	.byte	0x00, 0xf0, 0x11, 0x00


	//----- nvinfo : EIATTR_KPARAM_INFO
	.align		4
.L_3219:
        /*00d8*/ 	.byte	0x04, 0x17
        /*00da*/ 	.short	(.L_3221 - .L_3220)
.L_3220:
        /*00dc*/ 	.word	0x00000000
        /*00e0*/ 	.short	0x0005
        /*00e2*/ 	.short	0x0020
        /*00e4*/ 	.byte	0x00, 0xf0, 0x11, 0x00


	//----- nvinfo : EIATTR_KPARAM_INFO
	.align		4
.L_3221:
        /*00e8*/ 	.byte	0x04, 0x17
        /*00ea*/ 	.short	(.L_3223 - .L_3222)
.L_3222:
        /*00ec*/ 	.word	0x00000000
        /*00f0*/ 	.short	0x0004
        /*00f2*/ 	.short	0x001c
        /*00f4*/ 	.byte	0x00, 0xf0, 0x11, 0x00


	//----- nvinfo : EIATTR_KPARAM_INFO
	.align		4
.L_3223:
        /*00f8*/ 	.byte	0x04, 0x17
        /*00fa*/ 	.short	(.L_3225 - .L_3224)
.L_3224:
        /*00fc*/ 	.word	0x00000000
        /*0100*/ 	.short	0x0003
        /*0102*/ 	.short	0x0018
        /*0104*/ 	.byte	0x00, 0xf0, 0x11, 0x00


	//----- nvinfo : EIATTR_KPARAM_INFO
	.align		4
.L_3225:
        /*0108*/ 	.byte	0x04, 0x17
        /*010a*/ 	.short	(.L_3227 - .L_3226)
.L_3226:
        /*010c*/ 	.word	0x00000000
        /*0110*/ 	.short	0x0002
        /*0112*/ 	.short	0x0010
        /*0114*/ 	.byte	0x00, 0xf5, 0x21, 0x00


	//----- nvinfo : EIATTR_KPARAM_INFO
	.align		4
.L_3227:
        /*0118*/ 	.byte	0x04, 0x17
        /*011a*/ 	.short	(.L_3229 - .L_3228)
.L_3228:
        /*011c*/ 	.word	0x00000000
        /*0120*/ 	.short	0x0001
        /*0122*/ 	.short	0x0008
        /*0124*/ 	.byte	0x00, 0xf5, 0x21, 0x00


	//----- nvinfo : EIATTR_KPARAM_INFO
	.align		4
.L_3229:
        /*0128*/ 	.byte	0x04, 0x17
        /*012a*/ 	.short	(.L_3231 - .L_3230)
.L_3230:
        /*012c*/ 	.word	0x00000000
        /*0130*/ 	.short	0x0000
        /*0132*/ 	.short	0x0000
        /*0134*/ 	.byte	0x00, 0xf5, 0x21, 0x00


	//----- nvinfo : EIATTR_SPARSE_MMA_MASK
	.align		4
.L_3231:
        /*0138*/ 	.byte	0x03, 0x50
        /*013a*/ 	.short	0x0000


	//----- nvinfo : EIATTR_MAXREG_COUNT
	.align		4
        /*013c*/ 	.byte	0x03, 0x1b
        /*013e*/ 	.short	0x00ff


	//----- nvinfo : EIATTR_MERCURY_ISA_VERSION
	.align		4
        /*0140*/ 	.byte	0x03, 0x5f
        /*0142*/ 	.short	0x0101


	//----- nvinfo : EIATTR_VRC_CTA_INIT_COUNT
	.align		4
        /*0144*/ 	.byte	0x02, 0x4a
	.zero		1
	.zero		1


	//----- nvinfo : EIATTR_EXIT_INSTR_OFFSETS
	.align		4
        /*0148*/ 	.byte	0x04, 0x1c
        /*014a*/ 	.short	(.L_3233 - .L_3232)


	//   ....[0]....
.L_3232:
        /*014c*/ 	.word	0x00000070


	//   ....[1]....
        /*0150*/ 	.word	0x00000b20


	//----- nvinfo : EIATTR_CRS_STACK_SIZE
	.align		4
.L_3233:
        /*0154*/ 	.byte	0x04, 0x1e
        /*0156*/ 	.short	(.L_3235 - .L_3234)
.L_3234:
        /*0158*/ 	.word	0x00000000


	//----- nvinfo : EIATTR_CBANK_PARAM_SIZE
	.align		4
.L_3235:
        /*015c*/ 	.byte	0x03, 0x19
        /*015e*/ 	.short	0x0058


	//----- nvinfo : EIATTR_PARAM_CBANK
	.align		4
        /*0160*/ 	.byte	0x04, 0x0a
        /*0162*/ 	.short	(.L_3237 - .L_3236)
	.align		4
.L_3236:
        /*0164*/ 	.word	index@(.nv.constant0._Z11_eq_64_16_5PdS_S_iiiiiiiiiiiiiiii)
        /*0168*/ 	.short	0x0380
        /*016a*/ 	.short	0x0058


	//----- nvinfo : EIATTR_SW_WAR
	.align		4
.L_3237:
        /*016c*/ 	.byte	0x04, 0x36
        /*016e*/ 	.short	(.L_3239 - .L_3238)
.L_3238:
        /*0170*/ 	.word	0x00000008
.L_3239:


//--------------------- .nv.info._Z11_eq_32_16_5PfS_S_iiiiiiiiiiiiiiii --------------------------
	.section	.nv.info._Z11_eq_32_16_5PfS_S_iiiiiiiiiiiiiiii,"",@"SHT_CUDA_INFO"
	.sectionflags	@""
	.align	4


	//----- nvinfo : EIATTR_CUDA_API_VERSION
	.align		4
        /*0000*/ 	.byte	0x04, 0x37
        /*0002*/ 	.short	(.L_3241 - .L_3240)
.L_3240:
        /*0004*/ 	.word	0x00000082


	//----- nvinfo : EIATTR_KPARAM_INFO
	.align		4
.L_3241:
        /*0008*/ 	.byte	0x04, 0x17
        /*000a*/ 	.short	(.L_3243 - .L_3242)
.L_3242:
        /*000c*/ 	.word	0x00000000
        /*0010*/ 	.short	0x0012
        /*0012*/ 	.short	0x0054
        /*0014*/ 	.byte	0x00, 0xf0, 0x11, 0x00


	//----- nvinfo : EIATTR_KPARAM_INFO
	.align		4
.L_3243:
        /*0018*/ 	.byte	0x04, 0x17
        /*001a*/ 	.short	(.L_3245 - .L_3244)
.L_3244:
        /*001c*/ 	.word	0x00000000
        /*0020*/ 	.short	0x0011
        /*0022*/ 	.short	0x0050
        /*0024*/ 	.byte	0x00, 0xf0, 0x11, 0x00


	//----- nvinfo : EIATTR_KPARAM_INFO
	.align		4
.L_3245:
        /*0028*/ 	.byte	0x04, 0x17
        /*002a*/ 	.short	(.L_3247 - .L_3246)
.L_3246:
        /*002c*/ 	.word	0x00000000
        /*0030*/ 	.short	0x0010
        /*0032*/ 	.short	0x004c
        /*0034*/ 	.byte	0x00, 0xf0, 0x11, 0x00


	//----- nvinfo : EIATTR_KPARAM_INFO
	.align		4
.L_3247:
        /*0038*/ 	.byte	0x04, 0x17
        /*003a*/ 	.short	(.L_3249 - .L_3248)
.L_3248:
        /*003c*/ 	.word	0x00000000
        /*0040*/ 	.short	0x000f
        /*0042*/ 	.short	0x0048
        /*0044*/ 	.byte	0x00, 0xf0, 0x11, 0x00


	//----- nvinfo : EIATTR_KPARAM_INFO
	.align		4
.L_3249:
        /*0048*/ 	.byte	0x04, 0x17
        /*004a*/ 	.short	(.L_3251 - .L_3250)
.L_3250:
        /*004c*/ 	.word	0x00000000
        /*0050*/ 	.short	0x000e
        /*0052*/ 	.short	0x0044
        /*0054*/ 	.byte	0x00, 0xf0, 0x11, 0x00


	//----- nvinfo : EIATTR_KPARAM_INFO
	.align		4
.L_3251:
        /*0058*/ 	.byte	0x04, 0x17
        /*005a*/ 	.short	(.L_3253 - .L_3252)
.L_3252:
        /*005c*/ 	.word	0x00000000
        /*0060*/ 	.short	0x000d
        /*0062*/ 	.short	0x0040
        /*0064*/ 	.byte	0x00, 0xf0, 0x11, 0x00


	//----- nvinfo : EIATTR_KPARAM_INFO
	.align		4
.L_3253:
        /*0068*/ 	.byte	0x04, 0x17
        /*006a*/ 	.short	(.L_3255 - .L_3254)
.L_3254:
        /*006c*/ 	.word	0x00000000
        /*0070*/ 	.short	0x000c
        /*0072*/ 	.short	0x003c
        /*0074*/ 	.byte	0x00, 0xf0, 0x11, 0x00


	//----- nvinfo : EIATTR_KPARAM_INFO
	.align		4
.L_3255:
        /*0078*/ 	.byte	0x04, 0x17
        /*007a*/ 	.short	(.L_3257 - .L_3256)
.L_3256:
        /*007c*/ 	.word	0x00000000
        /*0080*/ 	.short	0x000b
        /*0082*/ 	.short	0x0038
        /*0084*/ 	.byte	0x00, 0xf0, 0x11, 0x00


	//----- nvinfo : EIATTR_KPARAM_INFO
	.align		4
.L_3257:
        /*0088*/ 	.byte	0x04, 0x17
        /*008a*/ 	.short	(.L_3259 - .L_3258)
.L_3258:
        /*008c*/ 	.word	0x00000000
        /*0090*/ 	.short	0x000a
        /*0092*/ 	.short	0x0034
        /*0094*/ 	.byte	0x00, 0xf0, 0x11, 0x00


	//----- nvinfo : EIATTR_KPARAM_INFO
	.align		4
.L_3259:
        /*0098*/ 	.byte	0x04, 0x17
        /*009a*/ 	.short	(.L_3261 - .L_3260)
.L_3260:
        /*009c*/ 	.word	0x00000000
        /*00a0*/ 	.short	0x0009
        /*00a2*/ 	.short	0x0030
        /*00a4*/ 	.byte	0x00, 0xf0, 0x11, 0x00


	//----- nvinfo : EIATTR_KPARAM_INFO
	.align		4
.L_3261:
        /*00a8*/ 	.byte	0x04, 0x17
        /*00aa*/ 	.short	(.L_3263 - .L_3262)
.L_3262:
        /*00ac*/ 	.word	0x00000000
        /*00b0*/ 	.short	0x0008
        /*00b2*/ 	.short	0x002c
        /*00b4*/ 	.byte	0x00, 0xf0, 0x11, 0x00


	//----- nvinfo : EIATTR_KPARAM_INFO
	.align		4
.L_3263:
        /*00b8*/ 	.byte	0x04, 0x17
        /*00ba*/ 	.short	(.L_3265 - .L_3264)
.L_3264:
        /*00bc*/ 	.word	0x00000000
        /*00c0*/ 	.short	0x0007
        /*00c2*/ 	.short	0x0028
        /*00c4*/ 	.byte	0x00, 0xf0, 0x11, 0x00


	//----- nvinfo : EIATTR_KPARAM_INFO
	.align		4
.L_3265:
        /*00c8*/ 	.byte	0x04, 0x17
        /*00ca*/ 	.short	(.L_3267 - .L_3266)
.L_3266:
        /*00cc*/ 	.word	0x00000000
        /*00d0*/ 	.short	0x0006
        /*00d2*/ 	.short	0x0024
        /*00d4*/ 	.byte	0x00, 0xf0, 0x11, 0x00


	//----- nvinfo : EIATTR_KPARAM_INFO
	.align		4
.L_3267:
        /*00d8*/ 	.byte	0x04, 0x17
        /*00da*/ 	.short	(.L_3269 - .L_3268)
.L_3268:
        /*00dc*/ 	.word	0x00000000
        /*00e0*/ 	.short	0x0005
        /*00e2*/ 	.short	0x0020
        /*00e4*/ 	.byte	0x00, 0xf0, 0x11, 0x00


	//----- nvinfo : EIATTR_KPARAM_INFO
	.align		4
.L_3269:
        /*00e8*/ 	.byte	0x04, 0x17
        /*00ea*/ 	.short	(.L_3271 - .L_3270)
.L_3270:
        /*00ec*/ 	.word	0x00000000
        /*00f0*/ 	.short	0x0004
        /*00f2*/ 	.short	0x001c
        /*00f4*/ 	.byte	0x00, 0xf0, 0x11, 0x00


	//----- nvinfo : EIATTR_KPARAM_INFO
	.align		4
.L_3271:
        /*00f8*/ 	.byte	0x04, 0x17
        /*00fa*/ 	.short	(.L_3273 - .L_3272)
.L_3272:
        /*00fc*/ 	.word	0x00000000
        /*0100*/ 	.short	0x0003
        /*0102*/ 	.short	0x0018
        /*0104*/ 	.byte	0x00, 0xf0, 0x11, 0x00


	//----- nvinfo : EIATTR_KPARAM_INFO
	.align		4
.L_3273:
        /*0108*/ 	.byte	0x04, 0x17
        /*010a*/ 	.short	(.L_3275 - .L_3274)
.L_3274:
        /*010c*/ 	.word	0x00000000
        /*0110*/ 	.short	0x0002
        /*0112*/ 	.short	0x0010
        /*0114*/ 	.byte	0x00, 0xf5, 0x21, 0x00


	//----- nvinfo : EIATTR_KPARAM_INFO
	.align		4
.L_3275:
        /*0118*/ 	.byte	0x04, 0x17
        /*011a*/ 	.short	(.L_3277 - .L_3276)
.L_3276:
        /*011c*/ 	.word	0x00000000
        /*0120*/ 	.short	0x0001
        /*0122*/ 	.short	0x0008
        /*0124*/ 	.byte	0x00, 0xf5, 0x21, 0x00


	//----- nvinfo : EIATTR_KPARAM_INFO
	.align		4
.L_3277:
        /*0128*/ 	.byte	0x04, 0x17
        /*012a*/ 	.short	(.L_3279 - .L_3278)
.L_3278:
        /*012c*/ 	.word	0x00000000
        /*0130*/ 	.short	0x0000
        /*0132*/ 	.short	0x0000
        /*0134*/ 	.byte	0x00, 0xf5, 0x21, 0x00


	//----- nvinfo : EIATTR_SPARSE_MMA_MASK
	.align		4
.L_3279:
        /*0138*/ 	.byte	0x03, 0x50
        /*013a*/ 	.short	0x0000


	//----- nvinfo : EIATTR_MAXREG_COUNT
	.align		4
        /*013c*/ 	.byte	0x03, 0x1b
        /*013e*/ 	.short	0x00ff


	//----- nvinfo : EIATTR_MERCURY_ISA_VERSION
	.align		4
        /*0140*/ 	.byte	0x03, 0x5f
        /*0142*/ 	.short	0x0101


	//----- nvinfo : EIATTR_VRC_CTA_INIT_COUNT
	.align		4
        /*0144*/ 	.byte	0x02, 0x4a
	.zero		1
	.zero		1


	//----- nvinfo : EIATTR_EXIT_INSTR_OFFSETS
	.align		4
        /*0148*/ 	.byte	0x04, 0x1c
        /*014a*/ 	.short	(.L_3281 - .L_3280)


	//   ....[0]....
.L_3280:
        /*014c*/ 	.word	0x00000070


	//   ....[1]....
        /*0150*/ 	.word	0x00000af0


	//----- nvinfo : EIATTR_CRS_STACK_SIZE
	.align		4
.L_3281:
        /*0154*/ 	.byte	0x04, 0x1e
        /*0156*/ 	.short	(.L_3283 - .L_3282)
.L_3282:
        /*0158*/ 	.word	0x00000000


	//----- nvinfo : EIATTR_CBANK_PARAM_SIZE
	.align		4
.L_3283:
        /*015c*/ 	.byte	0x03, 0x19
        /*015e*/ 	.short	0x0058


	//----- nvinfo : EIATTR_PARAM_CBANK
	.align		4
        /*0160*/ 	.byte	0x04, 0x0a
        /*0162*/ 	.short	(.L_3285 - .L_3284)
	.align		4
.L_3284:
        /*0164*/ 	.word	index@(.nv.constant0._Z11_eq_32_16_5PfS_S_iiiiiiiiiiiiiiii)
        /*0168*/ 	.short	0x0380
        /*016a*/ 	.short	0x0058


	//----- nvinfo : EIATTR_SW_WAR
	.align		4
.L_3285:
        /*016c*/ 	.byte	0x04, 0x36
        /*016e*/ 	.short	(.L_3287 - .L_3286)
.L_3286:
        /*0170*/ 	.word	0x00000008
.L_3287:


//--------------------- .nv.info._Z11_eq_64_16_4PdS_S_iiiiiiiiiiiii --------------------------
	.section	.nv.info._Z11_eq_64_16_4PdS_S_iiiiiiiiiiiii,"",@"SHT_CUDA_INFO"
	.sectionflags	@""
	.align	4


	//----- nvinfo : EIATTR_CUDA_API_VERSION
	.align		4
        /*0000*/ 	.byte	0x04, 0x37
        /*0002*/ 	.short	(.L_3289 - .L_3288)
.L_3288:
        /*0004*/ 	.word	0x00000082


	//----- nvinfo : EIATTR_KPARAM_INFO
	.align		4
.L_3289:
        /*0008*/ 	.byte	0x04, 0x17
        /*000a*/ 	.short	(.L_3291 - .L_3290)
.L_3290:
        /*000c*/ 	.word	0x00000000
        /*0010*/ 	.short	0x000f
        /*0012*/ 	.short	0x0048
        /*0014*/ 	.byte	0x00, 0xf0, 0x11, 0x00


	//----- nvinfo : EIATTR_KPARAM_INFO
	.align		4
.L_3291:
        /*0018*/ 	.byte	0x04, 0x17
        /*001a*/ 	.short	(.L_3293 - .L_3292)
.L_3292:
        /*001c*/ 	.word	0x00000000
        /*0020*/ 	.short	0x000e
        /*0022*/ 	.short	0x0044
        /*0024*/ 	.byte	0x00, 0xf0, 0x11, 0x00


	//----- nvinfo : EIATTR_KPARAM_INFO
	.align		4
.L_3293:
        /*0028*/ 	.byte	0x04, 0x17
        /*002a*/ 	.short	(.L_3295 - .L_3294)
.L_3294:
        /*002c*/ 	.word	0x00000000
        /*0030*/ 	.short	0x000d
        /*0032*/ 	.short	0x0040
        /*0034*/ 	.byte	0x00, 0xf0, 0x11, 0x00


	//----- nvinfo : EIATTR_KPARAM_INFO
	.align		4
.L_3295:
        /*0038*/ 	.byte	0x04, 0x17
        /*003a*/ 	.short	(.L_3297 - .L_3296)
.L_3296:
        /*003c*/ 	.word	0x00000000
        /*0040*/ 	.short	0x000c
        /*0042*/ 	.short	0x003c
        /*0044*/ 	.byte	0x00, 0xf0, 0x11, 0x00


	//----- nvinfo : EIATTR_KPARAM_INFO
	.align		4
.L_3297:
        /*0048*/ 	.byte	0x04, 0x17
        /*004a*/ 	.short	(.L_3299 - .L_3298)
.L_3298:
        /*004c*/ 	.word	0x00000000
        /*0050*/ 	.short	0x000b
        /*0052*/ 	.short	0x0038
        /*0054*/ 	.byte	0x00, 0xf0, 0x11, 0x00


	//----- nvinfo : EIATTR_KPARAM_INFO
	.align		4
.L_3299:
        /*0058*/ 	.byte	0x04, 0x17
        /*005a*/ 	.short	(.L_3301 - .L_3300)
.L_3300:
        /*005c*/ 	.word	0x00000000
        /*0060*/ 	.short	0x000a
        /*0062*/ 	.short	0x0034
        /*0064*/ 	.byte	0x00, 0xf0, 0x11, 0x00


	//----- nvinfo : EIATTR_KPARAM_INFO
	.align		4
.L_3301:
        /*0068*/ 	.byte	0x04, 0x17
        /*006a*/ 	.short	(.L_3303 - .L_3302)
.L_3302:
        /*006c*/ 	.word	0x00000000
        /*0070*/ 	.short	0x0009
        /*0072*/ 	.short	0x0030
        /*0074*/ 	.byte	0x00, 0xf0, 0x11, 0x00


	//----- nvinfo : EIATTR_KPARAM_INFO
	.align		4
.L_3303:
        /*0078*/ 	.byte	0x04, 0x17
        /*007a*/ 	.short	(.L_3305 - .L_3304)
.L_3304:
        /*007c*/ 	.word	0x00000000
        /*0080*/ 	.short	0x0008
        /*0082*/ 	.short	0x002c
        /*0084*/ 	.byte	0x00, 0xf0, 0x11, 0x00


	//----- nvinfo : EIATTR_KPARAM_INFO
	.align		4
.L_3305:
        /*0088*/ 	.byte	0x04, 0x17
        /*008a*/ 	.short	(.L_3307 - .L_3306)
.L_3306:
        /*008c*/ 	.word	0x00000000
        /*0090*/ 	.short	0x0007
        /*0092*/ 	.short	0x0028
        /*0094*/ 	.byte	0x00, 0xf0, 0x11, 0x00


	//----- nvinfo : EIATTR_KPARAM_INFO
	.align		4
.L_3307:
        /*0098*/ 	.byte	0x04, 0x17
        /*009a*/ 	.short	(.L_3309 - .L_3308)
.L_3308:
        /*009c*/ 	.word	0x00000000
        /*00a0*/ 	.short	0x0006
        /*00a2*/ 	.short	0x0024
        /*00a4*/ 	.byte	0x00, 0xf0, 0x11, 0x00


	//----- nvinfo : EIATTR_KPARAM_INFO
	.align		4
.L_3309:
        /*00a8*/ 	.byte	0x04, 0x17
        /*00aa*/ 	.short	(.L_3311 - .L_3310)
.L_3310:
        /*00ac*/ 	.word	0x00000000
        /*00b0*/ 	.short	0x0005
        /*00b2*/ 	.short	0x0020
        /*00b4*/ 	.byte	0x00, 0xf0, 0x11, 0x00


	//----- nvinfo : EIATTR_KPARAM_INFO
	.align		4
.L_3311:
        /*00b8*/ 	.byte	0x04, 0x17
        /*00ba*/ 	.short	(.L_3313 - .L_3312)
.L_3312:
        /*00bc*/ 	.word	0x00000000
        /*00c0*/ 	.short	0x0004
        /*00c2*/ 	.short	0x001c
        /*00c4*/ 	.byte	0x00, 0xf0, 0x11, 0x00


	//----- nvinfo : EIATTR_KPARAM_INFO
	.align		4
.L_3313:
        /*00c8*/ 	.byte	0x04, 0x17
        /*00ca*/ 	.short	(.L_3315 - .L_3314)
.L_3314:
        /*00cc*/ 	.word	0x00000000
        /*00d0*/ 	.short	0x0003
        /*00d2*/ 	.short	0x0018
        /*00d4*/ 	.byte	0x00, 0xf0, 0x11, 0x00


	//----- nvinfo : EIATTR_KPARAM_INFO
	.align		4
.L_3315:
        /*00d8*/ 	.byte	0x04, 0x17
        /*00da*/ 	.short	(.L_3317 - .L_3316)
.L_3316:
        /*00dc*/ 	.word	0x00000000
        /*00e0*/ 	.short	0x0002
        /*00e2*/ 	.short	0x0010
        /*00e4*/ 	.byte	0x00, 0xf5, 0x21, 0x00


	//----- nvinfo : EIATTR_KPARAM_INFO
	.align		4
.L_3317:
        /*00e8*/ 	.byte	0x04, 0x17
        /*00ea*/ 	.short	(.L_3319 - .L_3318)
.L_3318:
        /*00ec*/ 	.word	0x00000000
        /*00f0*/ 	.short	0x0001
        /*00f2*/ 	.short	0x0008
        /*00f4*/ 	.byte	0x00, 0xf5, 0x21, 0x00


	//----- nvinfo : EIATTR_KPARAM_INFO
	.align		4
.L_3319:
        /*00f8*/ 	.byte	0x04, 0x17
        /*00fa*/ 	.short	(.L_3321 - .L_3320)
.L_3320:
        /*00fc*/ 	.word	0x00000000
        /*0100*/ 	.short	0x0000
        /*0102*/ 	.short	0x0000
        /*0104*/ 	.byte	0x00, 0xf5, 0x21, 0x00


	//----- nvinfo : EIATTR_SPARSE_MMA_MASK
	.align		4
.L_3321:
        /*0108*/ 	.byte	0x03, 0x50
        /*010a*/ 	.short	0x0000


	//----- nvinfo : EIATTR_MAXREG_COUNT
	.align		4
        /*010c*/ 	.byte	0x03, 0x1b
        /*010e*/ 	.short	0x00ff


	//----- nvinfo : EIATTR_MERCURY_ISA_VERSION
	.align		4
        /*0110*/ 	.byte	0x03, 0x5f
        /*0112*/ 	.short	0x0101


	//----- nvinfo : EIATTR_VRC_CTA_INIT_COUNT
	.align		4
        /*0114*/ 	.byte	0x02, 0x4a
	.zero		1
	.zero		1


	//----- nvinfo : EIATTR_EXIT_INSTR_OFFSETS
	.align		4
        /*0118*/ 	.byte	0x04, 0x1c
        /*011a*/ 	.short	(.L_3323 - .L_3322)


	//   ....[0]....
.L_3322:
        /*011c*/ 	.word	0x00000070


	//   ....[1]....
        /*0120*/ 	.word	0x00000930


	//----- nvinfo : EIATTR_CRS_STACK_SIZE
	.align		4
.L_3323:
        /*0124*/ 	.byte	0x04, 0x1e
        /*0126*/ 	.short	(.L_3325 - .L_3324)
.L_3324:
        /*0128*/ 	.word	0x00000000


	//----- nvinfo : EIATTR_CBANK_PARAM_SIZE
	.align		4
.L_3325:
        /*012c*/ 	.byte	0x03, 0x19
        /*012e*/ 	.short	0x004c


	//----- nvinfo : EIATTR_PARAM_CBANK
	.align		4
        /*0130*/ 	.byte	0x04, 0x0a
        /*0132*/ 	.short	(.L_3327 - .L_3326)
	.align		4
.L_3326:
        /*0134*/ 	.word	index@(.nv.constant0._Z11_eq_64_16_4PdS_S_iiiiiiiiiiiii)
        /*0138*/ 	.short	0x0380
        /*013a*/ 	.short	0x004c


	//----- nvinfo : EIATTR_SW_WAR
	.align		4
.L_3327:
        /*013c*/ 	.byte	0x04, 0x36
        /*013e*/ 	.short	(.L_3329 - .L_3328)
.L_3328:
        /*0140*/ 	.word	0x00000008
.L_3329:


//--------------------- .nv.info._Z11_eq_32_16_4PfS_S_iiiiiiiiiiiii --------------------------
	.section	.nv.info._Z11_eq_32_16_4PfS_S_iiiiiiiiiiiii,"",@"SHT_CUDA_INFO"
	.sectionflags	@""
	.align	4


	//----- nvinfo : EIATTR_CUDA_API_VERSION
	.align		4
        /*0000*/ 	.byte	0x04, 0x37
        /*0002*/ 	.short	(.L_3331 - .L_3330)
.L_3330:
        /*0004*/ 	.word	0x00000082


	//----- nvinfo : EIATTR_KPARAM_INFO
	.align		4
.L_3331:
        /*0008*/ 	.byte	0x04, 0x17
        /*000a*/ 	.short	(.L_3333 - .L_3332)
.L_3332:
        /*000c*/ 	.word	0x00000000
        /*0010*/ 	.short	0x000f
        /*0012*/ 	.short	0x0048
        /*0014*/ 	.byte	0x00, 0xf0, 0x11, 0x00


	//----- nvinfo : EIATTR_KPARAM_INFO
	.align		4
.L_3333:
        /*0018*/ 	.byte	0x04, 0x17
        /*001a*/ 	.short	(.L_3335 - .L_3334)
.L_3334:
        /*001c*/ 	.word	0x00000000
        /*0020*/ 	.short	0x000e
        /*0022*/ 	.short	0x0044
        /*0024*/ 	.byte	0x00, 0xf0, 0x11, 0x00


	//----- nvinfo : EIATTR_KPARAM_INFO
	.align		4
.L_3335:
        /*0028*/ 	.byte	0x04, 0x17
        /*002a*/ 	.short	(.L_3337 - .L_3336)
.L_3336:
        /*002c*/ 	.word	0x00000000
        /*0030*/ 	.short	0x000d
        /*0032*/ 	.short	0x0040
        /*0034*/ 	.byte	0x00, 0xf0, 0x11, 0x00


	//----- nvinfo : EIATTR_KPARAM_INFO
	.align		4
.L_3337:
        /*0038*/ 	.byte	0x04, 0x17
        /*003a*/ 	.short	(.L_3339 - .L_3338)
.L_3338:
        /*003c*/ 	.word	0x00000000
        /*0040*/ 	.short	0x000c
        /*0042*/ 	.short	0x003c
        /*0044*/ 	.byte	0x00, 0xf0, 0x11, 0x00


	//----- nvinfo : EIATTR_KPARAM_INFO
	.align		4
.L_3339:
        /*0048*/ 	.byte	0x04, 0x17
        /*004a*/ 	.short	(.L_3341 - .L_3340)
.L_3340:
        /*004c*/ 	.word	0x00000000
        /*0050*/ 	.short	0x000b
        /*0052*/ 	.short	0x0038
        /*0054*/ 	.byte	0x00, 0xf0, 0x11, 0x00


	//----- nvinfo : EIATTR_KPARAM_INFO
	.align		4
.L_3341:
        /*0058*/ 	.byte	0x04, 0x17
        /*005a*/ 	.short	(.L_3343 - .L_3342)
.L_3342:
        /*005c*/ 	.word	0x00000000
        /*0060*/ 	.short	0x000a
        /*0062*/ 	.short	0x0034
        /*0064*/ 	.byte	0x00, 0xf0, 0x11, 0x00


	//----- nvinfo : EIATTR_KPARAM_INFO
	.align		4
.L_3343:
        /*0068*/ 	.byte	0x04, 0x17
        /*006a*/ 	.short	(.L_3345 - .L_3344)
.L_3344:
        /*006c*/ 	.word	0x00000000
        /*0070*/ 	.short	0x0009
        /*0072*/ 	.short	0x0030
        /*0074*/ 	.byte	0x00, 0xf0, 0x11, 0x00


	//----- nvinfo : EIATTR_KPARAM_INFO
	.align		4
.L_3345:
        /*0078*/ 	.byte	0x04, 0x17
        /*007a*/ 	.short	(.L_3347 - .L_3346)
.L_3346:
        /*007c*/ 	.word	0x00000000
        /*0080*/ 	.short	0x0008
        /*0082*/ 	.short	0x002c
        /*0084*/ 	.byte	0x00, 0xf0, 0x11, 0x00


	//----- nvinfo : EIATTR_KPARAM_INFO
	.align		4
.L_3347:
        /*0088*/ 	.byte	0x04, 0x17
        /*008a*/ 	.short	(.L_3349 - .L_3348)
.L_3348:
        /*008c*/ 	.word	0x00000000
        /*0090*/ 	.short	0x0007
        /*0092*/ 	.short	0x0028
        /*0094*/ 	.byte	0x00, 0xf0, 0x11, 0x00


	//----- nvinfo : EIATTR_KPARAM_INFO
	.align		4
.L_3349:
        /*0098*/ 	.byte	0x04, 0x17
        /*009a*/ 	.short	(.L_3351 - .L_3350)
.L_3350:
        /*009c*/ 	.word	0x00000000
        /*00a0*/ 	.short	0x0006
        /*00a2*/ 	.short	0x0024
        /*00a4*/ 	.byte	0x00, 0xf0, 0x11, 0x00


	//----- nvinfo : EIATTR_KPARAM_INFO
	.align		4
.L_3351:
        /*00a8*/ 	.byte	0x04, 0x17
        /*00aa*/ 	.short	(.L_3353 - .L_3352)
.L_3352:
        /*00ac*/ 	.word	0x00000000
        /*00b0*/ 	.short	0x0005
        /*00b2*/ 	.short	0x0020
        /*00b4*/ 	.byte	0x00, 0xf0, 0x11, 0x00


	//----- nvinfo : EIATTR_KPARAM_INFO
	.align		4
.L_3353:
        /*00b8*/ 	.byte	0x04, 0x17
        /*00ba*/ 	.short	(.L_3355 - .L_3354)
.L_3354:
        /*00bc*/ 	.word	0x00000000
        /*00c0*/ 	.short	0x0004
        /*00c2*/ 	.short	0x001c
        /*00c4*/ 	.byte	0x00, 0xf0, 0x11, 0x00


	//----- nvinfo : EIATTR_KPARAM_INFO
	.align		4
.L_3355:
        /*00c8*/ 	.byte	0x04, 0x17
        /*00ca*/ 	.short	(.L_3357 - .L_3356)
.L_3356:
        /*00cc*/ 	.word	0x00000000
        /*00d0*/ 	.short	0x0003
        /*00d2*/ 	.short	0x0018
        /*00d4*/ 	.byte	0x00, 0xf0, 0x11, 0x00


	//----- nvinfo : EIATTR_KPARAM_INFO
	.align		4
.L_3357:
        /*00d8*/ 	.byte	0x04, 0x17
        /*00da*/ 	.short	(.L_3359 - .L_3358)
.L_3358:
        /*00dc*/ 	.word	0x00000000
        /*00e0*/ 	.short	0x0002
        /*00e2*/ 	.short	0x0010
        /*00e4*/ 	.byte	0x00, 0xf5, 0x21, 0x00


	//----- nvinfo : EIATTR_KPARAM_INFO
	.align		4
.L_3359:
        /*00e8*/ 	.byte	0x04, 0x17
        /*00ea*/ 	.short	(.L_3361 - .L_3360)
.L_3360:
        /*00ec*/ 	.word	0x00000000
        /*00f0*/ 	.short	0x0001
        /*00f2*/ 	.short	0x0008
        /*00f4*/ 	.byte	0x00, 0xf5, 0x21, 0x00


	//----- nvinfo : EIATTR_KPARAM_INFO
	.align		4
.L_3361:
        /*00f8*/ 	.byte	0x04, 0x17
        /*00fa*/ 	.short	(.L_3363 - .L_3362)
.L_3362:
        /*00fc*/ 	.word	0x00000000
        /*0100*/ 	.short	0x0000
        /*0102*/ 	.short	0x0000
        /*0104*/ 	.byte	0x00, 0xf5, 0x21, 0x00


	//----- nvinfo : EIATTR_SPARSE_MMA_MASK
	.align		4
.L_3363:
        /*0108*/ 	.byte	0x03, 0x50
        /*010a*/ 	.short	0x0000


	//----- nvinfo : EIATTR_MAXREG_COUNT
	.align		4
        /*010c*/ 	.byte	0x03, 0x1b
        /*010e*/ 	.short	0x00ff


	//----- nvinfo : EIATTR_MERCURY_ISA_VERSION
	.align		4
        /*0110*/ 	.byte	0x03, 0x5f
        /*0112*/ 	.short	0x0101


	//----- nvinfo : EIATTR_VRC_CTA_INIT_COUNT
	.align		4
        /*0114*/ 	.byte	0x02, 0x4a
	.zero		1
	.zero		1


	//----- nvinfo : EIATTR_EXIT_INSTR_OFFSETS
	.align		4
        /*0118*/ 	.byte	0x04, 0x1c
        /*011a*/ 	.short	(.L_3365 - .L_3364)


	//   ....[0]....
.L_3364:
        /*011c*/ 	.word	0x00000070


	//   ....[1]....
        /*0120*/ 	.word	0x00000910


	//----- nvinfo : EIATTR_CRS_STACK_SIZE
	.align		4
.L_3365:
        /*0124*/ 	.byte	0x04, 0x1e
        /*0126*/ 	.short	(.L_3367 - .L_3366)
.L_3366:
        /*0128*/ 	.word	0x00000000


	//----- nvinfo : EIATTR_CBANK_PARAM_SIZE
	.align		4
.L_3367:
        /*012c*/ 	.byte	0x03, 0x19
        /*012e*/ 	.short	0x004c


	//----- nvinfo : EIATTR_PARAM_CBANK
	.align		4
        /*0130*/ 	.byte	0x04, 0x0a
        /*0132*/ 	.short	(.L_3369 - .L_3368)
	.align		4
.L_3368:
        /*0134*/ 	.word	index@(.nv.constant0._Z11_eq_32_16_4PfS_S_iiiiiiiiiiiii)
        /*0138*/ 	.short	0x0380
        /*013a*/ 	.short	0x004c


	//----- nvinfo : EIATTR_SW_WAR
	.align		4
.L_3369:
        /*013c*/ 	.byte	0x04, 0x36
        /*013e*/ 	.short	(.L_3371 - .L_3370)
.L_3370:
        /*0140*/ 	.word	0x00000008
.L_3371:


//--------------------- .nv.info._Z11_eq_64_16_3PdS_S_iiiiiiiiii --------------------------
	.section	.nv.info._Z11_eq_64_16_3PdS_S_iiiiiiiiii,"",@"SHT_CUDA_INFO"
	.sectionflags	@""
	.align	4


	//----- nvinfo : EIATTR_CUDA_API_VERSION
	.align		4
        /*0000*/ 	.byte	0x04, 0x37
        /*0002*/ 	.short	(.L_3373 - .L_3372)
.L_3372:
        /*0004*/ 	.word	0x00000082


	//----- nvinfo : EIATTR_KPARAM_INFO
	.align		4
.L_3373:
        /*0008*/ 	.byte	0x04, 0x17
        /*000a*/ 	.short	(.L_3375 - .L_3374)
.L_3374:
        /*000c*/ 	.word	0x00000000
        /*0010*/ 	.short	0x000c
        /*0012*/ 	.short	0x003c
        /*0014*/ 	.byte	0x00, 0xf0, 0x11, 0x00


	//----- nvinfo : EIATTR_KPARAM_INFO
	.align		4
.L_3375:
        /*0018*/ 	.byte	0x04, 0x17
        /*001a*/ 	.short	(.L_3377 - .L_3376)
.L_3376:
        /*001c*/ 	.word	0x00000000
        /*0020*/ 	.short	0x000b
        /*0022*/ 	.short	0x0038
        /*0024*/ 	.byte	0x00, 0xf0, 0x11, 0x00


	//----- nvinfo : EIATTR_KPARAM_INFO
	.align		4
.L_3377:
        /*0028*/ 	.byte	0x04, 0x17
        /*002a*/ 	.short	(.L_3379 - .L_3378)
.L_3378:
        /*002c*/ 	.word	0x00000000
        /*0030*/ 	.short	0x000a
        /*0032*/ 	.short	0x0034
        /*0034*/ 	.byte	0x00, 0xf0, 0x11, 0x00


	//----- nvinfo : EIATTR_KPARAM_INFO
	.align		4
.L_3379:
        /*0038*/ 	.byte	0x04, 0x17
        /*003a*/ 	.short	(.L_3381 - .L_3380)
.L_3380:
        /*003c*/ 	.word	0x00000000
        /*0040*/ 	.short	0x0009
        /*0042*/ 	.short	0x0030
        /*0044*/ 	.byte	0x00, 0xf0, 0x11, 0x00


	//----- nvinfo : EIATTR_KPARAM_INFO
	.align		4
.L_3381:
        /*0048*/ 	.byte	0x04, 0x17
        /*004a*/ 	.short	(.L_3383 - .L_3382)
.L_3382:
        /*004c*/ 	.word	0x00000000
        /*0050*/ 	.short	0x0008
        /*0052*/ 	.short	0x002c
        /*0054*/ 	.byte	0x00, 0xf0, 0x11, 0x00


	//----- nvinfo : EIATTR_KPARAM_INFO
	.align		4
.L_3383:
        /*0058*/ 	.byte	0x04, 0x17
        /*005a*/ 	.short	(.L_3385 - .L_3384)
.L_3384:
        /*005c*/ 	.word	0x00000000
        /*0060*/ 	.short	0x0007
        /*0062*/ 	.short	0x0028
        /*0064*/ 	.byte	0x00, 0xf0, 0x11, 0x00


	//----- nvinfo : EIATTR_KPARAM_INFO
	.align		4
.L_3385:
        /*0068*/ 	.byte	0x04, 0x17
        /*006a*/ 	.short	(.L_3387 - .L_3386)
.L_3386:
        /*006c*/ 	.word	0x00000000
        /*0070*/ 	.short	0x0006
        /*0072*/ 	.short	0x0024
        /*0074*/ 	.byte	0x00, 0xf0, 0x11, 0x00


	//----- nvinfo : EIATTR_KPARAM_INFO
	.align		4
.L_3387:
        /*0078*/ 	.byte	0x04, 0x17
        /*007a*/ 	.short	(.L_3389 - .L_3388)
.L_3388:
        /*007c*/ 	.word	0x00000000
        /*0080*/ 	.short	0x0005
        /*0082*/ 	.short	0x0020
        /*0084*/ 	.byte	0x00, 0xf0, 0x11, 0x00


	//----- nvinfo : EIATTR_KPARAM_INFO
	.align		4
.L_3389:
        /*0088*/ 	.byte	0x04, 0x17
        /*008a*/ 	.short	(.L_3391 - .L_3390)
.L_3390:
        /*008c*/ 	.word	0x00000000
        /*0090*/ 	.short	0x0004
        /*0092*/ 	.short	0x001c
        /*0094*/ 	.byte	0x00, 0xf0, 0x11, 0x00


	//----- nvinfo : EIATTR_KPARAM_INFO
	.align		4
.L_3391:
        /*0098*/ 	.byte	0x04, 0x17
        /*009a*/ 	.short	(.L_3393 - .L_3392)
.L_3392:
        /*009c*/ 	.word	0x00000000
        /*00a0*/ 	.short	0x0003
        /*00a2*/ 	.short	0x0018
        /*00a4*/ 	.byte	0x00, 0xf0, 0x11, 0x00


	//----- nvinfo : EIATTR_KPARAM_INFO
	.align		4
.L_3393:
        /*00a8*/ 	.byte	0x04, 0x17
        /*00aa*/ 	.short	(.L_3395 - .L_3394)
.L_3394:
        /*00ac*/ 	.word	0x00000000
        /*00b0*/ 	.short	0x0002
        /*00b2*/ 	.short	0x0010
        /*00b4*/ 	.byte	0x00, 0xf5, 0x21, 0x00


	//----- nvinfo : EIATTR_KPARAM_INFO
	.align		4
.L_3395:
        /*00b8*/ 	.byte	0x04, 0x17
        /*00ba*/ 	.short	(.L_3397 - .L_3396)
.L_3396:
        /*00bc*/ 	.word	0x00000000
        /*00c0*/ 	.short	0x0001
        /*00c2*/ 	.short	0x0008
        /*00c4*/ 	.byte	0x00, 0xf5, 0x21, 0x00


	//----- nvinfo : EIATTR_KPARAM_INFO
	.align		4
.L_3397:
        /*00c8*/ 	.byte	0x04, 0x17
        /*00ca*/ 	.short	(.L_3399 - .L_3398)
.L_3398:
        /*00cc*/ 	.word	0x00000000
        /*00d0*/ 	.short	0x0000
        /*00d2*/ 	.short	0x0000
        /*00d4*/ 	.byte	0x00, 0xf5, 0x21, 0x00


	//----- nvinfo : EIATTR_SPARSE_MMA_MASK
	.align		4
.L_3399:
        /*00d8*/ 	.byte	0x03, 0x50
        /*00da*/ 	.short	0x0000


	//----- nvinfo : EIATTR_MAXREG_COUNT
	.align		4
        /*00dc*/ 	.byte	0x03, 0x1b
        /*00de*/ 	.short	0x00ff


	//----- nvinfo : EIATTR_MERCURY_ISA_VERSION
	.align		4
        /*00e0*/ 	.byte	0x03, 0x5f
        /*00e2*/ 	.short	0x0101


	//----- nvinfo : EIATTR_VRC_CTA_INIT_COUNT
	.align		4
        /*00e4*/ 	.byte	0x02, 0x4a
	.zero		1
	.zero		1


	//----- nvinfo : EIATTR_EXIT_INSTR_OFFSETS
	.align		4
        /*00e8*/ 	.byte	0x04, 0x1c
        /*00ea*/ 	.short	(.L_3401 - .L_3400)


	//   ....[0]....
.L_3400:
        /*00ec*/ 	.word	0x00000070


	//   ....[1]....
        /*00f0*/ 	.word	0x00000760


	//----- nvinfo : EIATTR_CRS_STACK_SIZE
	.align		4
.L_3401:
        /*00f4*/ 	.byte	0x04, 0x1e
        /*00f6*/ 	.short	(.L_3403 - .L_3402)
.L_3402:
        /*00f8*/ 	.word	0x00000000


	//----- nvinfo : EIATTR_CBANK_PARAM_SIZE
	.align		4
.L_3403:
        /*00fc*/ 	.byte	0x03, 0x19
        /*00fe*/ 	.short	0x0040


	//----- nvinfo : EIATTR_PARAM_CBANK
	.align		4
        /*0100*/ 	.byte	0x04, 0x0a
        /*0102*/ 	.short	(.L_3405 - .L_3404)
	.align		4
.L_3404:
        /*0104*/ 	.word	index@(.nv.constant0._Z11_eq_64_16_3PdS_S_iiiiiiiiii)
        /*0108*/ 	.short	0x0380
        /*010a*/ 	.short	0x0040


	//----- nvinfo : EIATTR_SW_WAR
	.align		4
.L_3405:
        /*010c*/ 	.byte	0x04, 0x36
        /*010e*/ 	.short	(.L_3407 - .L_3406)
.L_3406:
        /*0110*/ 	.word	0x00000008
.L_3407:


//--------------------- .nv.info._Z11_eq_32_16_3PfS_S_iiiiiiiiii --------------------------
	.section	.nv.info._Z11_eq_32_16_3PfS_S_iiiiiiiiii,"",@"SHT_CUDA_INFO"
	.sectionflags	@""
	.align	4


	//----- nvinfo : EIATTR_CUDA_API_VERSION
	.align		4
        /*0000*/ 	.byte	0x04, 0x37
        /*0002*/ 	.short	(.L_3409 - .L_3408)
.L_3408:
        /*0004*/ 	.word	0x00000082


	//----- nvinfo : EIATTR_KPARAM_INFO
	.align		4
.L_3409:
        /*0008*/ 	.byte	0x04, 0x17
        /*000a*/ 	.short	(.L_3411 - .L_3410)
.L_3410:
        /*000c*/ 	.word	0x00000000
        /*0010*/ 	.short	0x000c
        /*0012*/ 	.short	0x003c
        /*0014*/ 	.byte	0x00, 0xf0, 0x11, 0x00


	//----- nvinfo : EIATTR_KPARAM_INFO
	.align		4
.L_3411:
        /*0018*/ 	.byte	0x04, 0x17
        /*001a*/ 	.short	(.L_3413 - .L_3412)
.L_3412:
        /*001c*/ 	.word	0x00000000
        /*0020*/ 	.short	0x000b
        /*0022*/ 	.short	0x0038
        /*0024*/ 	.byte	0x00, 0xf0, 0x11, 0x00


	//----- nvinfo : EIATTR_KPARAM_INFO
	.align		4
.L_3413:
        /*0028*/ 	.byte	0x04, 0x17
        /*002a*/ 	.short	(.L_3415 - .L_3414)
.L_3414:
        /*002c*/ 	.word	0x00000000
        /*0030*/ 	.short	0x000a
        /*0032*/ 	.short	0x0034
        /*0034*/ 	.byte	0x00, 0xf0, 0x11, 0x00


	//----- nvinfo : EIATTR_KPARAM_INFO
	.align		4
.L_3415:
        /*0038*/ 	.byte	0x04, 0x17
        /*003a*/ 	.short	(.L_3417 - .L_3416)
.L_3416:
        /*003c*/ 	.word	0x00000000
        /*0040*/ 	.short	0x0009
        /*0042*/ 	.short	0x0030
        /*0044*/ 	.byte	0x00, 0xf0, 0x11, 0x00


	//----- nvinfo : EIATTR_KPARAM_INFO
	.align		4
.L_3417:
        /*0048*/ 	.byte	0x04, 0x17
        /*004a*/ 	.short	(.L_3419 - .L_3418)
.L_3418:
        /*004c*/ 	.word	0x00000000
        /*0050*/ 	.short	0x0008
        /*0052*/ 	.short	0x002c
        /*0054*/ 	.byte	0x00, 0xf0, 0x11, 0x00


	//----- nvinfo : EIATTR_KPARAM_INFO
	.align		4
.L_3419:
        /*0058*/ 	.byte	0x04, 0x17
        /*005a*/ 	.short	(.L_3421 - .L_3420)
.L_3420:
        /*005c*/ 	.word	0x00000000
        /*0060*/ 	.short	0x0007
        /*0062*/ 	.short	0x0028
        /*0064*/ 	.byte	0x00, 0xf0, 0x11, 0x00


	//----- nvinfo : EIATTR_KPARAM_INFO
	.align		4
.L_3421:
        /*0068*/ 	.byte	0x04, 0x17
        /*006a*/ 	.short	(.L_3423 - .L_3422)
.L_3422:
        /*006c*/ 	.word	0x00000000
        /*0070*/ 	.short	0x0006
        /*0072*/ 	.short	0x0024
        /*0074*/ 	.byte	0x00, 0xf0, 0x11, 0x00


	//----- nvinfo : EIATTR_KPARAM_INFO
	.align		4
.L_3423:
        /*0078*/ 	.byte	0x04, 0x17
        /*007a*/ 	.short	(.L_3425 - .L_3424)
.L_3424:
        /*007c*/ 	.word	0x00000000
        /*0080*/ 	.short	0x0005
        /*0082*/ 	.short	0x0020
        /*0084*/ 	.byte	0x00, 0xf0, 0x11, 0x00


	//----- nvinfo : EIATTR_KPARAM_INFO
	.align		4
.L_3425:
        /*0088*/ 	.byte	0x04, 0x17
        /*008a*/ 	.short	(.L_3427 - .L_3426)
.L_3426:
        /*008c*/ 	.word	0x00000000
        /*0090*/ 	.short	0x0004
        /*0092*/ 	.short	0x001c
        /*0094*/ 	.byte	0x00, 0xf0, 0x11, 0x00


	//----- nvinfo : EIATTR_KPARAM_INFO
	.align		4
.L_3427:
        /*0098*/ 	.byte	0x04, 0x17
        /*009a*/ 	.short	(.L_3429 - .L_3428)
.L_3428:
        /*009c*/ 	.word	0x00000000
        /*00a0*/ 	.short	0x0003
        /*00a2*/ 	.short	0x0018
        /*00a4*/ 	.byte	0x00, 0xf0, 0x11, 0x00


	//----- nvinfo : EIATTR_KPARAM_INFO
	.align		4
.L_3429:
        /*00a8*/ 	.byte	0x04, 0x17
        /*00aa*/ 	.short	(.L_3431 - .L_3430)
.L_3430:
        /*00ac*/ 	.word	0x00000000
        /*00b0*/ 	.short	0x0002
        /*00b2*/ 	.short	0x0010
        /*00b4*/ 	.byte	0x00, 0xf5, 0x21, 0x00


	//----- nvinfo : EIATTR_KPARAM_INFO
	.align		4
.L_3431:
        /*00b8*/ 	.byte	0x04, 0x17
        /*00ba*/ 	.short	(.L_3433 - .L_3432)
.L_3432:
        /*00bc*/ 	.word	0x00000000
        /*00c0*/ 	.short	0x0001
        /*00c2*/ 	.short	0x0008
        /*00c4*/ 	.byte	0x00, 0xf5, 0x21, 0x00


	//----- nvinfo : EIATTR_KPARAM_INFO
	.align		4
.L_3433:
        /*00c8*/ 	.byte	0x04, 0x17
        /*00ca*/ 	.short	(.L_3435 - .L_3434)
.L_3434:
        /*00cc*/ 	.word	0x00000000
        /*00d0*/ 	.short	0x0000
        /*00d2*/ 	.short	0x0000
        /*00d4*/ 	.byte	0x00, 0xf5, 0x21, 0x00


	//----- nvinfo : EIATTR_SPARSE_MMA_MASK
	.align		4
.L_3435:
        /*00d8*/ 	.byte	0x03, 0x50
        /*00da*/ 	.short	0x0000


	//----- nvinfo : EIATTR_MAXREG_COUNT
	.align		4
        /*00dc*/ 	.byte	0x03, 0x1b
        /*00de*/ 	.short	0x00ff


	//----- nvinfo : EIATTR_MERCURY_ISA_VERSION
	.align		4
        /*00e0*/ 	.byte	0x03, 0x5f
        /*00e2*/ 	.short	0x0101


	//----- nvinfo : EIATTR_VRC_CTA_INIT_COUNT
	.align		4
        /*00e4*/ 	.byte	0x02, 0x4a
	.zero		1
	.zero		1


	//----- nvinfo : EIATTR_EXIT_INSTR_OFFSETS
	.align		4
        /*00e8*/ 	.byte	0x04, 0x1c
        /*00ea*/ 	.short	(.L_3437 - .L_3436)


	//   ....[0]....
.L_3436:
        /*00ec*/ 	.word	0x00000070


	//   ....[1]....
        /*00f0*/ 	.word	0x00000740


	//----- nvinfo : EIATTR_CRS_STACK_SIZE
	.align		4
.L_3437:
        /*00f4*/ 	.byte	0x04, 0x1e
        /*00f6*/ 	.short	(.L_3439 - .L_3438)
.L_3438:
        /*00f8*/ 	.word	0x00000000


	//----- nvinfo : EIATTR_CBANK_PARAM_SIZE
	.align		4
.L_3439:
        /*00fc*/ 	.byte	0x03, 0x19
        /*00fe*/ 	.short	0x0040


	//----- nvinfo : EIATTR_PARAM_CBANK
	.align		4
        /*0100*/ 	.byte	0x04, 0x0a
        /*0102*/ 	.short	(.L_3441 - .L_3440)
	.align		4
.L_3440:
        /*0104*/ 	.word	index@(.nv.constant0._Z11_eq_32_16_3PfS_S_iiiiiiiiii)
        /*0108*/ 	.short	0x0380
        /*010a*/ 	.short	0x0040


	//----- nvinfo : EIATTR_SW_WAR
	.align		4
.L_3441:
        /*010c*/ 	.byte	0x04, 0x36
        /*010e*/ 	.short	(.L_3443 - .L_3442)
.L_3442:
        /*0110*/ 	.word	0x00000008
.L_3443:


//--------------------- .nv.info._Z12_min_64_16_5PdS_S_iiiiiiiiiiiiiiii --------------------------
	.section	.nv.info._Z12_min_64_16_5PdS_S_iiiiiiiiiiiiiiii,"",@"SHT_CUDA_INFO"
	.sectionflags	@""
	.align	4


	//----- nvinfo : EIATTR_CUDA_API_VERSION
	.align		4
        /*0000*/ 	.byte	0x04, 0x37
        /*0002*/ 	.short	(.L_3445 - .L_3444)
.L_3444:
        /*0004*/ 	.word	0x00000082


	//----- nvinfo : EIATTR_KPARAM_INFO
	.align		4
.L_3445:
        /*0008*/ 	.byte	0x04, 0x17
        /*000a*/ 	.short	(.L_3447 - .L_3446)
.L_3446:
        /*000c*/ 	.word	0x00000000
        /*0010*/ 	.short	0x0012
        /*0012*/ 	.short	0x0054
        /*0014*/ 	.byte	0x00, 0xf0, 0x11, 0x00


	//----- nvinfo : EIATTR_KPARAM_INFO
	.align		4
.L_3447:
        /*0018*/ 	.byte	0x04, 0x17
        /*001a*/ 	.short	(.L_3449 - .L_3448)
.L_3448:
        /*001c*/ 	.word	0x00000000
        /*0020*/ 	.short	0x0011
        /*0022*/ 	.short	0x0050
        /*0024*/ 	.byte	0x00, 0xf0, 0x11, 0x00


	//----- nvinfo : EIATTR_KPARAM_INFO
	.align		4
.L_3449:
        /*0028*/ 	.byte	0x04, 0x17
        /*002a*/ 	.short	(.L_3451 - .L_3450)
.L_3450:
        /*002c*/ 	.word	0x00000000
        /*0030*/ 	.short	0x0010
        /*0032*/ 	.short	0x004c
        /*0034*/ 	.byte	0x00, 0xf0, 0x11, 0x00


	//----- nvinfo : EIATTR_KPARAM_INFO
	.align		4
.L_3451:
        /*0038*/ 	.byte	0x04, 0x17
        /*003a*/ 	.short	(.L_3453 - .L_3452)
.L_3452:
        /*003c*/ 	.word	0x00000000
        /*0040*/ 	.short	0x000f
        /*0042*/ 	.short	0x0048
        /*0044*/ 	.byte	0x00, 0xf0, 0x11, 0x00


	//----- nvinfo : EIATTR_KPARAM_INFO
	.align		4
.L_3453:
        /*0048*/ 	.byte	0x04, 0x17
        /*004a*/ 	.short	(.L_3455 - .L_3454)
.L_3454:
        /*004c*/ 	.word	0x00000000
        /*0050*/ 	.short	0x000e
        /*0052*/ 	.short	0x0044
        /*0054*/ 	.byte	0x00, 0xf0, 0x11, 0x00


	//----- nvinfo : EIATTR_KPARAM_INFO
	.align		4
.L_3455:
        /*0058*/ 	.byte	0x04, 0x17
        /*005a*/ 	.short	(.L_3457 - .L_3456)
.L_3456:
        /*005c*/ 	.word	0x00000000
        /*0060*/ 	.short	0x000d
        /*0062*/ 	.short	0x0040
        /*0064*/ 	.byte	0x00, 0xf0, 0x11, 0x00


	//----- nvinfo : EIATTR_KPARAM_INFO
	.align		4
.L_3457:
        /*0068*/ 	.byte	0x04, 0x17
        /*006a*/ 	.short	(.L_3459 - .L_3458)
.L_3458:
        /*006c*/ 	.word	0x00000000
        /*0070*/ 	.short	0x000c
        /*0072*/ 	.short	0x003c
        /*0074*/ 	.byte	0x00, 0xf0, 0x11, 0x00


	//----- nvinfo : EIATTR_KPARAM_INFO
	.align		4
.L_3459:
        /*0078*/ 	.byte	0x04, 0x17
        /*007a*/ 	.short	(.L_3461 - .L_3460)
.L_3460:
        /*007c*/ 	.word	0x00000000
        /*0080*/ 	.short	0x000b
        /*0082*/ 	.short	0x0038
        /*0084*/ 	.byte	0x00, 0xf0, 0x11, 0x00


	//----- nvinfo : EIATTR_KPARAM_INFO
	.align		4
.L_3461:
        /*0088*/ 	.byte	0x04, 0x17
        /*008a*/ 	.short	(.L_3463 - .L_3462)
.L_3462:
        /*008c*/ 	.word	0x00000000
        /*0090*/ 	.short	0x000a
        /*0092*/ 	.short	0x0034
        /*0094*/ 	.byte	0x00, 0xf0, 0x11, 0x00


	//----- nvinfo : EIATTR_KPARAM_INFO
	.align		4
.L_3463:
        /*0098*/ 	.byte	0x04, 0x17
        /*009a*/ 	.short	(.L_3465 - .L_3464)
.L_3464:
        /*009c*/ 	.word	0x00000000
        /*00a0*/ 	.short	0x0009
        /*00a2*/ 	.short	0x0030
        /*00a4*/ 	.byte	0x00, 0xf0, 0x11, 0x00


	//----- nvinfo : EIATTR_KPARAM_INFO
	.align		4
.L_3465:
        /*00a8*/ 	.byte	0x04, 0x17
        /*00aa*/ 	.short	(.L_3467 - .L_3466)
.L_3466:
        /*00ac*/ 	.word	0x00000000
        /*00b0*/ 	.short	0x0008
        /*00b2*/ 	.short	0x002c
        /*00b4*/ 	.byte	0x00, 0xf0, 0x11, 0x00


	//----- nvinfo : EIATTR_KPARAM_INFO
	.align		4
.L_3467:
        /*00b8*/ 	.byte	0x04, 0x17
        /*00ba*/ 	.short	(.L_3469 - .L_3468)
.L_3468:
        /*00bc*/ 	.word	0x00000000
        /*00c0*/ 	.short	0x0007
        /*00c2*/ 	.short	0x0028
        /*00c4*/ 	.byte	0x00, 0xf0, 0x11, 0x00


	//----- nvinfo : EIATTR_KPARAM_INFO
	.align		4
.L_3469:
        /*00c8*/ 	.byte	0x04, 0x17
        /*00ca*/ 	.short	(.L_3471 - .L_3470)
.L_3470:
        /*00cc*/ 	.word	0x00000000
        /*00d0*/ 	.short	0x0006
        /*00d2*/ 	.short	0x0024
        /*00d4*/ 	.byte	0x00, 0xf0, 0x11, 0x00


	//----- nvinfo : EIATTR_KPARAM_INFO
	.align		4
.L_3471:
        /*00d8*/ 	.byte	0x04, 0x17
        /*00da*/ 	.short	(.L_3473 - .L_3472)
.L_3472:
        /*00dc*/ 	.word	0x00000000
        /*00e0*/ 	.short	0x0005
        /*00e2*/ 	.short	0x0020
        /*00e4*/ 	.byte	0x00, 0xf0, 0x11, 0x00


	//----- nvinfo : EIATTR_KPARAM_INFO
	.align		4
.L_3473:
        /*00e8*/ 	.byte	0x04, 0x17
        /*00ea*/ 	.short	(.L_3475 - .L_3474)
.L_3474:
        /*00ec*/ 	.word	0x00000000
        /*00f0*/ 	.short	0x0004
        /*00f2*/ 	.short	0x001c
        /*00f4*/ 	.byte	0x00, 0xf0, 0x11, 0x00


	//----- nvinfo : EIATTR_KPARAM_INFO
	.align		4
.L_3475:
        /*00f8*/ 	.byte	0x04, 0x17
        /*00fa*/ 	.short	(.L_3477 - .L_3476)
.L_3476:
        /*00fc*/ 	.word	0x00000000
        /*0100*/ 	.short	0x0003
        /*0102*/ 	.short	0x0018
        /*0104*/ 	.byte	0x00, 0xf0, 0x11, 0x00


	//----- nvinfo : EIATTR_KPARAM_INFO
	.align		4
.L_3477:
        /*0108*/ 	.byte	0x04, 0x17
        /*010a*/ 	.short	(.L_3479 - .L_3478)
.L_3478:
        /*010c*/ 	.word	0x00000000
        /*0110*/ 	.short	0x0002
        /*0112*/ 	.short	0x0010
        /*0114*/ 	.byte	0x00, 0xf5, 0x21, 0x00


	//----- nvinfo : EIATTR_KPARAM_INFO
	.align		4
.L_3479:
        /*0118*/ 	.byte	0x04, 0x17
        /*011a*/ 	.short	(.L_3481 - .L_3480)
.L_3480:
        /*011c*/ 	.word	0x00000000
        /*0120*/ 	.short	0x0001
        /*0122*/ 	.short	0x0008
        /*0124*/ 	.byte	0x00, 0xf5, 0x21, 0x00


	//----- nvinfo : EIATTR_KPARAM_INFO
	.align		4
.L_3481:
        /*0128*/ 	.byte	0x04, 0x17
        /*012a*/ 	.short	(.L_3483 - .L_3482)
.L_3482:
        /*012c*/ 	.word	0x00000000
        /*0130*/ 	.short	0x0000
        /*0132*/ 	.short	0x0000
        /*0134*/ 	.byte	0x00, 0xf5, 0x21, 0x00


	//----- nvinfo : EIATTR_SPARSE_MMA_MASK
	.align		4
.L_3483:
        /*0138*/ 	.byte	0x03, 0x50
        /*013a*/ 	.short	0x0000


	//----- nvinfo : EIATTR_MAXREG_COUNT
	.align		4
        /*013c*/ 	.byte	0x03, 0x1b
        /*013e*/ 	.short	0x00ff


	//----- nvinfo : EIATTR_MERCURY_ISA_VERSION
	.align		4
        /*0140*/ 	.byte	0x03, 0x5f
        /*0142*/ 	.short	0x0101


	//----- nvinfo : EIATTR_VRC_CTA_INIT_COUNT
	.align		4
        /*0144*/ 	.byte	0x02, 0x4a
	.zero		1
	.zero		1


	//----- nvinfo : EIATTR_EXIT_INSTR_OFFSETS
	.align		4
        /*0148*/ 	.byte	0x04, 0x1c
        /*014a*/ 	.short	(.L_3485 - .L_3484)


	//   ....[0]....
.L_3484:
        /*014c*/ 	.word	0x00000070


	//   ....[1]....
        /*0150*/ 	.word	0x00000b20


	//----- nvinfo : EIATTR_CRS_STACK_SIZE
	.align		4
.L_3485:
        /*0154*/ 	.byte	0x04, 0x1e
        /*0156*/ 	.short	(.L_3487 - .L_3486)
.L_3486:
        /*0158*/ 	.word	0x00000000


	//----- nvinfo : EIATTR_CBANK_PARAM_SIZE
	.align		4
.L_3487:
        /*015c*/ 	.byte	0x03, 0x19
        /*015e*/ 	.short	0x0058


	//----- nvinfo : EIATTR_PARAM_CBANK
	.align		4
        /*0160*/ 	.byte	0x04, 0x0a
        /*0162*/ 	.short	(.L_3489 - .L_3488)
	.align		4
.L_3488:
        /*0164*/ 	.word	index@(.nv.constant0._Z12_min_64_16_5PdS_S_iiiiiiiiiiiiiiii)
        /*0168*/ 	.short	0x0380
        /*016a*/ 	.short	0x0058


	//----- nvinfo : EIATTR_SW_WAR
	.align		4
.L_3489:
        /*016c*/ 	.byte	0x04, 0x36
        /*016e*/ 	.short	(.L_3491 - .L_3490)
.L_3490:
        /*0170*/ 	.word	0x00000008
.L_3491:


//--------------------- .nv.info._Z12_min_32_16_5PfS_S_iiiiiiiiiiiiiiii --------------------------
	.section	.nv.info._Z12_min_32_16_5PfS_S_iiiiiiiiiiiiiiii,"",@"SHT_CUDA_INFO"
	.sectionflags	@""
	.align	4


	//----- nvinfo : EIATTR_CUDA_API_VERSION
	.align		4
        /*0000*/ 	.byte	0x04, 0x37
        /*0002*/ 	.short	(.L_3493 - .L_3492)
.L_3492:
        /*0004*/ 	.word	0x00000082


	//----- nvinfo : EIATTR_KPARAM_INFO
	.align		4
.L_3493:
        /*0008*/ 	.byte	0x04, 0x17
        /*000a*/ 	.short	(.L_3495 - .L_3494)
.L_3494:
        /*000c*/ 	.word	0x00000000
        /*0010*/ 	.short	0x0012
        /*0012*/ 	.short	0x0054
        /*0014*/ 	.byte	0x00, 0xf0, 0x11, 0x00


	//----- nvinfo : EIATTR_KPARAM_INFO
	.align		4
.L_3495:
        /*0018*/ 	.byte	0x04, 0x17
        /*001a*/ 	.short	(.L_3497 - .L_3496)
.L_3496:
        /*001c*/ 	.word	0x00000000
        /*0020*/ 	.short	0x0011
        /*0022*/ 	.short	0x0050
        /*0024*/ 	.byte	0x00, 0xf0, 0x11, 0x00


	//----- nvinfo : EIATTR_KPARAM_INFO
	.align		4
.L_3497:
        /*0028*/ 	.byte	0x04, 0x17
        /*002a*/ 	.short	(.L_3499 - .L_3498)
.L_3498:
        /*002c*/ 	.word	0x00000000
        /*0030*/ 	.short	0x0010
        /*0032*/ 	.short	0x004c
        /*0034*/ 	.byte	0x00, 0xf0, 0x11, 0x00


	//----- nvinfo : EIATTR_KPARAM_INFO
	.align		4
.L_3499:
        /*0038*/ 	.byte	0x04, 0x17
        /*003a*/ 	.short	(.L_3501 - .L_3500)
.L_3500:
        /*003c*/ 	.word	0x00000000
        /*0040*/ 	.short	0x000f
        /*0042*/ 	.short	0x0048
        /*0044*/ 	.byte	0x00, 0xf0, 0x11, 0x00


	//----- nvinfo : EIATTR_KPARAM_INFO
	.align		4
.L_3501:
        /*0048*/ 	.byte	0x04, 0x17
        /*004a*/ 	.short	(.L_3503 - .L_3502)
.L_3502:
        /*004c*/ 	.word	0x00000000
        /*0050*/ 	.short	0x000e
        /*0052*/ 	.short	0x0044
        /*0054*/ 	.byte	0x00, 0xf0, 0x11, 0x00


	//----- nvinfo : EIATTR_KPARAM_INFO
	.align		4
.L_3503:
        /*0058*/ 	.byte	0x04, 0x17
        /*005a*/ 	.short	(.L_3505 - .L_3504)
.L_3504:
        /*005c*/ 	.word	0x00000000
        /*0060*/ 	.short	0x000d
        /*0062*/ 	.short	0x0040
        /*0064*/ 	.byte	0x00, 0xf0, 0x11, 0x00


	//----- nvinfo : EIATTR_KPARAM_INFO
	.align		4
.L_3505:
        /*0068*/ 	.byte	0x04, 0x17
        /*006a*/ 	.short	(.L_3507 - .L_3506)
.L_3506:
        /*006c*/ 	.word	0x00000000
        /*0070*/ 	.short	0x000c
        /*0072*/ 	.short	0x003c
        /*0074*/ 	.byte	0x00, 0xf0, 0x11, 0x00


	//----- nvinfo : EIATTR_KPARAM_INFO
	.align		4
.L_3507:
        /*0078*/ 	.byte	0x04, 0x17
        /*007a*/ 	.short	(.L_3509 - .L_3508)
.L_3508:
        /*007c*/ 	.word	0x00000000
        /*0080*/ 	.short	0x000b
        /*0082*/ 	.short	0x0038
        /*0084*/ 	.byte	0x00, 0xf0, 0x11, 0x00


	//----- nvinfo : EIATTR_KPARAM_INFO
	.align		4
.L_3509:
        /*0088*/ 	.byte	0x04, 0x17
        /*008a*/ 	.short	(.L_3511 - .L_3510)
.L_3510:
        /*008c*/ 	.word	0x00000000
        /*0090*/ 	.short	0x000a
        /*0092*/ 	.short	0x0034
        /*0094*/ 	.byte	0x00, 0xf0, 0x11, 0x00


	//----- nvinfo : EIATTR_KPARAM_INFO
	.align		4
.L_3511:
        /*0098*/ 	.byte	0x04, 0x17
        /*009a*/ 	.short	(.L_3513 - .L_3512)
.L_3512:
        /*009c*/ 	.word	0x00000000
        /*00a0*/ 	.short	0x0009
        /*00a2*/ 	.short	0x0030
        /*00a4*/ 	.byte	0x00, 0xf0, 0x11, 0x00


	//----- nvinfo : EIATTR_KPARAM_INFO
	.align		4
.L_3513:
        /*00a8*/ 	.byte	0x04, 0x17
        /*00aa*/ 	.short	(.L_3515 - .L_3514)
.L_3514:
        /*00ac*/ 	.word	0x00000000
        /*00b0*/ 	.short	0x0008
        /*00b2*/ 	.short	0x002c
        /*00b4*/ 	.byte	0x00, 0xf0, 0x11, 0x00


	//----- nvinfo : EIATTR_KPARAM_INFO
	.align		4
.L_3515:
        /*00b8*/ 	.byte	0x04, 0x17
        /*00ba*/ 	.short	(.L_3517 - .L_3516)
.L_3516:
        /*00bc*/ 	.word	0x00000000
        /*00c0*/ 	.short	0x0007
        /*00c2*/ 	.short	0x0028
        /*00c4*/ 	.byte	0x00, 0xf0, 0x11, 0x00


	//----- nvinfo : EIATTR_KPARAM_INFO
	.align		4
.L_3517:
        /*00c8*/ 	.byte	0x04, 0x17
        /*00ca*/ 	.short	(.L_3519 - .L_3518)
.L_3518:
        /*00cc*/ 	.word	0x00000000
        /*00d0*/ 	.short	0x0006
        /*00d2*/ 	.short	0x0024
        /*00d4*/ 	.byte	0x00, 0xf0, 0x11, 0x00


	//----- nvinfo : EIATTR_KPARAM_INFO
	.align		4
.L_3519:
        /*00d8*/ 	.byte	0x04, 0x17
        /*00da*/ 	.short	(.L_3521 - .L_3520)
.L_3520:
        /*00dc*/ 	.word	0x00000000
        /*00e0*/ 	.short	0x0005
        /*00e2*/ 	.short	0x0020
        /*00e4*/ 	.byte	0x00, 0xf0, 0x11, 0x00


	//----- nvinfo : EIATTR_KPARAM_INFO
	.align		4
.L_3521:
        /*00e8*/ 	.byte	0x04, 0x17
        /*00ea*/ 	.short	(.L_3523 - .L_3522)
.L_3522:
        /*00ec*/ 	.word	0x00000000
        /*00f0*/ 	.short	0x0004
        /*00f2*/ 	.short	0x001c
        /*00f4*/ 	.byte	0x00, 0xf0, 0x11, 0x00


	//----- nvinfo : EIATTR_KPARAM_INFO
	.align		4
.L_3523:
        /*00f8*/ 	.byte	0x04, 0x17
        /*00fa*/ 	.short	(.L_3525 - .L_3524)
.L_3524:
        /*00fc*/ 	.word	0x00000000
        /*0100*/ 	.short	0x0003
        /*0102*/ 	.short	0x0018
        /*0104*/ 	.byte	0x00, 0xf0, 0x11, 0x00


	//----- nvinfo : EIATTR_KPARAM_INFO
	.align		4
.L_3525:
        /*0108*/ 	.byte	0x04, 0x17
        /*010a*/ 	.short	(.L_3527 - .L_3526)
.L_3526:
        /*010c*/ 	.word	0x00000000
        /*0110*/ 	.short	0x0002
        /*0112*/ 	.short	0x0010
        /*0114*/ 	.byte	0x00, 0xf5, 0x21, 0x00


	//----- nvinfo : EIATTR_KPARAM_INFO
	.align		4
.L_3527:
        /*0118*/ 	.byte	0x04, 0x17
        /*011a*/ 	.short	(.L_3529 - .L_3528)
.L_3528:
        /*011c*/ 	.word	0x00000000
        /*0120*/ 	.short	0x0001
        /*0122*/ 	.short	0x0008
        /*0124*/ 	.byte	0x00, 0xf5, 0x21, 0x00


	//----- nvinfo : EIATTR_KPARAM_INFO
	.align		4
.L_3529:
        /*0128*/ 	.byte	0x04, 0x17
        /*012a*/ 	.short	(.L_3531 - .L_3530)
.L_3530:
        /*012c*/ 	.word	0x00000000
        /*0130*/ 	.short	0x0000
        /*0132*/ 	.short	0x0000
        /*0134*/ 	.byte	0x00, 0xf5, 0x21, 0x00


	//----- nvinfo : EIATTR_SPARSE_MMA_MASK
	.align		4
.L_3531:
        /*0138*/ 	.byte	0x03, 0x50
        /*013a*/ 	.short	0x0000


	//----- nvinfo : EIATTR_MAXREG_COUNT
	.align		4
        /*013c*/ 	.byte	0x03, 0x1b
        /*013e*/ 	.short	0x00ff


	//----- nvinfo : EIATTR_MERCURY_ISA_VERSION
	.align		4
        /*0140*/ 	.byte	0x03, 0x5f
        /*0142*/ 	.short	0x0101


	//----- nvinfo : EIATTR_VRC_CTA_INIT_COUNT
	.align		4
        /*0144*/ 	.byte	0x02, 0x4a
	.zero		1
	.zero		1


	//----- nvinfo : EIATTR_EXIT_INSTR_OFFSETS
	.align		4
        /*0148*/ 	.byte	0x04, 0x1c
        /*014a*/ 	.short	(.L_3533 - .L_3532)


	//   ....[0]....
.L_3532:
        /*014c*/ 	.word	0x00000070


	//   ....[1]....
        /*0150*/ 	.word	0x00000b00


	//----- nvinfo : EIATTR_CRS_STACK_SIZE
	.align		4
.L_3533:
        /*0154*/ 	.byte	0x04, 0x1e
        /*0156*/ 	.short	(.L_3535 - .L_3534)
.L_3534:
        /*0158*/ 	.word	0x00000000


	//----- nvinfo : EIATTR_CBANK_PARAM_SIZE
	.align		4
.L_3535:
        /*015c*/ 	.byte	0x03, 0x19
        /*015e*/ 	.short	0x0058


	//----- nvinfo : EIATTR_PARAM_CBANK
	.align		4
        /*0160*/ 	.byte	0x04, 0x0a
        /*0162*/ 	.short	(.L_3537 - .L_3536)
	.align		4
.L_3536:
        /*0164*/ 	.word	index@(.nv.constant0._Z12_min_32_16_5PfS_S_iiiiiiiiiiiiiiii)
        /*0168*/ 	.short	0x0380
        /*016a*/ 	.short	0x0058


	//----- nvinfo : EIATTR_SW_WAR
	.align		4
.L_3537:
        /*016c*/ 	.byte	0x04, 0x36
        /*016e*/ 	.short	(.L_3539 - .L_3538)
.L_3538:
        /*0170*/ 	.word	0x00000008
.L_3539:


//--------------------- .nv.info._Z12_min_64_16_4PdS_S_iiiiiiiiiiiii --------------------------
	.section	.nv.info._Z12_min_64_16_4PdS_S_iiiiiiiiiiiii,"",@"SHT_CUDA_INFO"
	.sectionflags	@""
	.align	4


	//----- nvinfo : EIATTR_CUDA_API_VERSION
	.align		4
        /*0000*/ 	.byte	0x04, 0x37
        /*0002*/ 	.short	(.L_3541 - .L_3540)
.L_3540:
        /*0004*/ 	.word	0x00000082


	//----- nvinfo : EIATTR_KPARAM_INFO
	.align		4
.L_3541:
        /*0008*/ 	.byte	0x04, 0x17
        /*000a*/ 	.short	(.L_3543 - .L_3542)
.L_3542:
        /*000c*/ 	.word	0x00000000
        /*0010*/ 	.short	0x000f
        /*0012*/ 	.short	0x0048
        /*0014*/ 	.byte	0x00, 0xf0, 0x11, 0x00


	//----- nvinfo : EIATTR_KPARAM_INFO
	.align		4
.L_3543:
        /*0018*/ 	.byte	0x04, 0x17
        /*001a*/ 	.short	(.L_3545 - .L_3544)
.L_3544:
        /*001c*/ 	.word	0x00000000
        /*0020*/ 	.short	0x000e
        /*0022*/ 	.short	0x0044
        /*0024*/ 	.byte	0x00, 0xf0, 0x11, 0x00


	//----- nvinfo : EIATTR_KPARAM_INFO
	.align		4
.L_3545:
        /*0028*/ 	.byte	0x04, 0x17
        /*002a*/ 	.short	(.L_3547 - .L_3546)
.L_3546:
        /*002c*/ 	.word	0x00000000
        /*0030*/ 	.short	0x000d
        /*0032*/ 	.short	0x0040
        /*0034*/ 	.byte	0x00, 0xf0, 0x11, 0x00


	//----- nvinfo : EIATTR_KPARAM_INFO
	.align		4
.L_3547:
        /*0038*/ 	.byte	0x04, 0x17
        /*003a*/ 	.short	(.L_3549 - .L_3548)
.L_3548:
        /*003c*/ 	.word	0x00000000
        /*0040*/ 	.short	0x000c
        /*0042*/ 	.short	0x003c
        /*0044*/ 	.byte	0x00, 0xf0, 0x11, 0x00


	//----- nvinfo : EIATTR_KPARAM_INFO
	.align		4
.L_3549:
        /*0048*/ 	.byte	0x04, 0x17
        /*004a*/ 	.short	(.L_3551 - .L_3550)
.L_3550:
        /*004c*/ 	.word	0x00000000
        /*0050*/ 	.short	0x000b
        /*0052*/ 	.short	0x0038
        /*0054*/ 	.byte	0x00, 0xf0, 0x11, 0x00


	//----- nvinfo : EIATTR_KPARAM_INFO
	.align		4
.L_3551:
        /*0058*/ 	.byte	0x04, 0x17
        /*005a*/ 	.short	(.L_3553 - .L_3552)
.L_3552:
        /*005c*/ 	.word	0x00000000
        /*0060*/ 	.short	0x000a
        /*0062*/ 	.short	0x0034
        /*0064*/ 	.byte	0x00, 0xf0, 0x11, 0x00


	//----- nvinfo : EIATTR_KPARAM_INFO
	.align		4
.L_3553:
        /*0068*/ 	.byte	0x04, 0x17
        /*006a*/ 	.short	(.L_3555 - .L_3554)
.L_3554:
        /*006c*/ 	.word	0x00000000
        /*0070*/ 	.short	0x0009
        /*0072*/ 	.short	0x0030
        /*0074*/ 	.byte	0x00, 0xf0, 0x11, 0x00


	//----- nvinfo : EIATTR_KPARAM_INFO
	.align		4
.L_3555:
        /*0078*/ 	.byte	0x04, 0x17
        /*007a*/ 	.short	(.L_3557 - .L_3556)
.L_3556:
        /*007c*/ 	.word	0x00000000
        /*0080*/ 	.short	0x0008
        /*0082*/ 	.short	0x002c
        /*0084*/ 	.byte	0x00, 0xf0, 0x11, 0x00


	//----- nvinfo : EIATTR_KPARAM_INFO
	.align		4
.L_3557:
        /*0088*/ 	.byte	0x04, 0x17
        /*008a*/ 	.short	(.L_3559 - .L_3558)
.L_3558:
        /*008c*/ 	.word	0x00000000
        /*0090*/ 	.short	0x0007
        /*0092*/ 	.short	0x0028
        /*0094*/ 	.byte	0x00, 0xf0, 0x11, 0x00


	//----- nvinfo : EIATTR_KPARAM_INFO
	.align		4
.L_3559:
        /*0098*/ 	.byte	0x04, 0x17
        /*009a*/ 	.short	(.L_3561 - .L_3560)
.L_3560:
        /*009c*/ 	.word	0x00000000
        /*00a0*/ 	.short	0x0006
        /*00a2*/ 	.short	0x0024
        /*00a4*/ 	.byte	0x00, 0xf0, 0x11, 0x00


	//----- nvinfo : EIATTR_KPARAM_INFO
	.align		4
.L_3561:
        /*00a8*/ 	.byte	0x04, 0x17
        /*00aa*/ 	.short	(.L_3563 - .L_3562)
.L_3562:
        /*00ac*/ 	.word	0x00000000
        /*00b0*/ 	.short	0x0005
        /*00b2*/ 	.short	0x0020
        /*00b4*/ 	.byte	0x00, 0xf0, 0x11, 0x00


	//----- nvinfo : EIATTR_KPARAM_INFO
	.align		4
.L_3563:
        /*00b8*/ 	.byte	0x04, 0x17
        /*00ba*/ 	.short	(.L_3565 - .L_3564)
.L_3564:
        /*00bc*/ 	.word	0x00000000
        /*00c0*/ 	.short	0x0004
        /*00c2*/ 	.short	0x001c
        /*00c4*/ 	.byte	0x00, 0xf0, 0x11, 0x00


	//----- nvinfo : EIATTR_KPARAM_INFO
	.align		4
.L_3565:
        /*00c8*/ 	.byte	0x04, 0x17
        /*00ca*/ 	.short	(.L_3567 - .L_3566)
.L_3566:
        /*00cc*/ 	.word	0x00000000
        /*00d0*/ 	.short	0x0003
        /*00d2*/ 	.short	0x0018
        /*00d4*/ 	.byte	0x00, 0xf0, 0x11, 0x00


	//----- nvinfo : EIATTR_KPARAM_INFO
	.align		4
.L_3567:
        /*00d8*/ 	.byte	0x04, 0x17
        /*00da*/ 	.short	(.L_3569 - .L_3568)
.L_3568:
        /*00dc*/ 	.word	0x00000000
        /*00e0*/ 	.short	0x0002
        /*00e2*/ 	.short	0x0010
        /*00e4*/ 	.byte	0x00, 0xf5, 0x21, 0x00


	//----- nvinfo : EIATTR_KPARAM_INFO
	.align		4
.L_3569:
        /*00e8*/ 	.byte	0x04, 0x17
        /*00ea*/ 	.short	(.L_3571 - .L_3570)
.L_3570:
        /*00ec*/ 	.word	0x00000000
        /*00f0*/ 	.short	0x0001
        /*00f2*/ 	.short	0x0008
        /*00f4*/ 	.byte	0x00, 0xf5, 0x21, 0x00


	//----- nvinfo : EIATTR_KPARAM_INFO
	.align		4
.L_3571:
        /*00f8*/ 	.byte	0x04, 0x17
        /*00fa*/ 	.short	(.L_3573 - .L_3572)
.L_3572:
        /*00fc*/ 	.word	0x00000000
        /*0100*/ 	.short	0x0000
        /*0102*/ 	.short	0x0000
        /*0104*/ 	.byte	0x00, 0xf5, 0x21, 0x00


	//----- nvinfo : EIATTR_SPARSE_MMA_MASK
	.align		4
.L_3573:
        /*0108*/ 	.byte	0x03, 0x50
        /*010a*/ 	.short	0x0000


	//----- nvinfo : EIATTR_MAXREG_COUNT
	.align		4
        /*010c*/ 	.byte	0x03, 0x1b
        /*010e*/ 	.short	0x00ff


	//----- nvinfo : EIATTR_MERCURY_ISA_VERSION
	.align		4
        /*0110*/ 	.byte	0x03, 0x5f
        /*0112*/ 	.short	0x0101


	//----- nvinfo : EIATTR_VRC_CTA_INIT_COUNT
	.align		4
        /*0114*/ 	.byte	0x02, 0x4a
	.zero		1
	.zero		1


	//----- nvinfo : EIATTR_EXIT_INSTR_OFFSETS
	.align		4
        /*0118*/ 	.byte	0x04, 0x1c
        /*011a*/ 	.short	(.L_3575 - .L_3574)


	//   ....[0]....
.L_3574:
        /*011c*/ 	.word	0x00000070


	//   ....[1]....
        /*0120*/ 	.word	0x00000930


	//----- nvinfo : EIATTR_CRS_STACK_SIZE
	.align		4
.L_3575:
        /*0124*/ 	.byte	0x04, 0x1e
        /*0126*/ 	.short	(.L_3577 - .L_3576)
.L_3576:
        /*0128*/ 	.word	0x00000000


	//----- nvinfo : EIATTR_CBANK_PARAM_SIZE
	.align		4
.L_3577:
        /*012c*/ 	.byte	0x03, 0x19
        /*012e*/ 	.short	0x004c


	//----- nvinfo : EIATTR_PARAM_CBANK
	.align		4
        /*0130*/ 	.byte	0x04, 0x0a
        /*0132*/ 	.short	(.L_3579 - .L_3578)
	.align		4
.L_3578:
        /*0134*/ 	.word	index@(.nv.constant0._Z12_min_64_16_4PdS_S_iiiiiiiiiiiii)
        /*0138*/ 	.short	0x0380
        /*013a*/ 	.short	0x004c


	//----- nvinfo : EIATTR_SW_WAR
	.align		4
.L_3579:
        /*013c*/ 	.byte	0x04, 0x36
        /*013e*/ 	.short	(.L_3581 - .L_3580)
.L_3580:
        /*0140*/ 	.word	0x00000008
.L_3581:


//--------------------- .nv.info._Z12_min_32_16_4PfS_S_iiiiiiiiiiiii --------------------------
	.section	.nv.info._Z12_min_32_16_4PfS_S_iiiiiiiiiiiii,"",@"SHT_CUDA_INFO"
	.sectionflags	@""
	.align	4


	//----- nvinfo : EIATTR_CUDA_API_VERSION
	.align		4
        /*0000*/ 	.byte	0x04, 0x37
        /*0002*/ 	.short	(.L_3583 - .L_3582)
.L_3582:
        /*0004*/ 	.word	0x00000082


	//----- nvinfo : EIATTR_KPARAM_INFO
	.align		4
.L_3583:
        /*0008*/ 	.byte	0x04, 0x17
        /*000a*/ 	.short	(.L_3585 - .L_3584)
.L_3584:
        /*000c*/ 	.word	0x00000000
        /*0010*/ 	.short	0x000f
        /*0012*/ 	.short	0x0048
        /*0014*/ 	.byte	0x00, 0xf0, 0x11, 0x00


	//----- nvinfo : EIATTR_KPARAM_INFO
	.align		4
.L_3585:
        /*0018*/ 	.byte	0x04, 0x17
        /*001a*/ 	.short	(.L_3587 - .L_3586)
.L_3586:
        /*001c*/ 	.word	0x00000000
        /*0020*/ 	.short	0x000e
        /*0022*/ 	.short	0x0044
        /*0024*/ 	.byte	0x00, 0xf0, 0x11, 0x00


	//----- nvinfo : EIATTR_KPARAM_INFO
	.align		4
.L_3587:
        /*0028*/ 	.byte	0x04, 0x17
        /*002a*/ 	.short	(.L_3589 - .L_3588)
.L_3588:
        /*002c*/ 	.word	0x00000000
        /*0030*/ 	.short	0x000d
        /*0032*/ 	.short	0x0040
        /*0034*/ 	.byte	0x00, 0xf0, 0x11, 0x00


	//----- nvinfo : EIATTR_KPARAM_INFO
	.align		4
.L_3589:
        /*0038*/ 	.byte	0x04, 0x17
        /*003a*/ 	.short	(.L_3591 - .L_3590)
.L_3590:
        /*003c*/ 	.word	0x00000000
        /*0040*/ 	.short	0x000c
        /*0042*/ 	.short	0x003c
        /*0044*/ 	.byte	0x00, 0xf0, 0x11, 0x00


	//----- nvinfo : EIATTR_KPARAM_INFO
	.align		4
.L_3591:
        /*0048*/ 	.byte	0x04, 0x17
        /*004a*/ 	.short	(.L_3593 - .L_3592)
.L_3592:
        /*004c*/ 	.word	0x00000000
        /*0050*/ 	.short	0x000b
        /*0052*/ 	.short	0x0038
        /*0054*/ 	.byte	0x00, 0xf0, 0x11, 0x00


	//----- nvinfo : EIATTR_KPARAM_INFO
	.align		4
.L_3593:
        /*0058*/ 	.byte	0x04, 0x17
        /*005a*/ 	.short	(.L_3595 - .L_3594)
.L_3594:
        /*005c*/ 	.word	0x00000000
        /*0060*/ 	.short	0x000a
        /*0062*/ 	.short	0x0034
        /*0064*/ 	.byte	0x00, 0xf0, 0x11, 0x00


	//----- nvinfo : EIATTR_KPARAM_INFO
	.align		4
.L_3595:
        /*0068*/ 	.byte	0x04, 0x17
        /*006a*/ 	.short	(.L_3597 - .L_3596)
.L_3596:
        /*006c*/ 	.word	0x00000000
        /*0070*/ 	.short	0x0009
        /*0072*/ 	.short	0x0030
        /*0074*/ 	.byte	0x00, 0xf0, 0x11, 0x00


	//----- nvinfo : EIATTR_KPARAM_INFO
	.align		4
.L_3597:
        /*0078*/ 	.byte	0x04, 0x17
        /*007a*/ 	.short	(.L_3599 - .L_3598)
.L_3598:
        /*007c*/ 	.word	0x00000000
        /*0080*/ 	.short	0x0008
        /*0082*/ 	.short	0x002c
        /*0084*/ 	.byte	0x00, 0xf0, 0x11, 0x00


	//----- nvinfo : EIATTR_KPARAM_INFO
	.align		4
.L_3599:
        /*0088*/ 	.byte	0x04, 0x17
        /*008a*/ 	.short	(.L_3601 - .L_3600)
.L_3600:
        /*008c*/ 	.word	0x00000000
        /*0090*/ 	.short	0x0007
        /*0092*/ 	.short	0x0028
        /*0094*/ 	.byte	0x00, 0xf0, 0x11, 0x00


	//----- nvinfo : EIATTR_KPARAM_INFO
	.align		4
.L_3601:
        /*0098*/ 	.byte	0x04, 0x17
        /*009a*/ 	.short	(.L_3603 - .L_3602)
.L_3602:
        /*009c*/ 	.word	0x00000000
        /*00a0*/ 	.short	0x0006
        /*00a2*/ 	.short	0x0024
        /*00a4*/ 	.byte	0x00, 0xf0, 0x11, 0x00


	//----- nvinfo : EIATTR_KPARAM_INFO
	.align		4
.L_3603:
        /*00a8*/ 	.byte	0x04, 0x17
        /*00aa*/ 	.short	(.L_3605 - .L_3604)
.L_3604:
        /*00ac*/ 	.word	0x00000000
        /*00b0*/ 	.short	0x0005
        /*00b2*/ 	.short	0x0020
        /*00b4*/ 	.byte	0x00, 0xf0, 0x11, 0x00


	//----- nvinfo : EIATTR_KPARAM_INFO
	.align		4
.L_3605:
        /*00b8*/ 	.byte	0x04, 0x17
        /*00ba*/ 	.short	(.L_3607 - .L_3606)
.L_3606:
        /*00bc*/ 	.word	0x00000000
        /*00c0*/ 	.short	0x0004
        /*00c2*/ 	.short	0x001c
        /*00c4*/ 	.byte	0x00, 0xf0, 0x11, 0x00


	//----- nvinfo : EIATTR_KPARAM_INFO
	.align		4
.L_3607:
        /*00c8*/ 	.byte	0x04, 0x17
        /*00ca*/ 	.short	(.L_3609 - .L_3608)
.L_3608:
        /*00cc*/ 	.word	0x00000000
        /*00d0*/ 	.short	0x0003
        /*00d2*/ 	.short	0x0018
        /*00d4*/ 	.byte	0x00, 0xf0, 0x11, 0x00


	//----- nvinfo : EIATTR_KPARAM_INFO
	.align		4
.L_3609:
        /*00d8*/ 	.byte	0x04, 0x17
        /*00da*/ 	.short	(.L_3611 - .L_3610)
.L_3610:
        /*00dc*/ 	.word	0x00000000
        /*00e0*/ 	.short	0x0002
        /*00e2*/ 	.short	0x0010
        /*00e4*/ 	.byte	0x00, 0xf5, 0x21, 0x00


	//----- nvinfo : EIATTR_KPARAM_INFO
	.align		4
.L_3611:
        /*00e8*/ 	.byte	0x04, 0x17
        /*00ea*/ 	.short	(.L_3613 - .L_3612)
.L_3612:
        /*00ec*/ 	.word	0x00000000
        /*00f0*/ 	.short	0x0001
        /*00f2*/ 	.short	0x0008
        /*00f4*/ 	.byte	0x00, 0xf5, 0x21, 0x00


	//----- nvinfo : EIATTR_KPARAM_INFO
	.align		4
.L_3613:
        /*00f8*/ 	.byte	0x04, 0x17
        /*00fa*/ 	.short	(.L_3615 - .L_3614)
.L_3614:
        /*00fc*/ 	.word	0x00000000
        /*0100*/ 	.short	0x0000
        /*0102*/ 	.short	0x0000
        /*0104*/ 	.byte	0x00, 0xf5, 0x21, 0x00


	//----- nvinfo : EIATTR_SPARSE_MMA_MASK
	.align		4
.L_3615:
        /*0108*/ 	.byte	0x03, 0x50
        /*010a*/ 	.short	0x0000


	//----- nvinfo : EIATTR_MAXREG_COUNT
	.align		4
        /*010c*/ 	.byte	0x03, 0x1b
        /*010e*/ 	.short	0x00ff


	//----- nvinfo : EIATTR_MERCURY_ISA_VERSION
	.align		4
        /*0110*/ 	.byte	0x03, 0x5f
        /*0112*/ 	.short	0x0101


	//----- nvinfo : EIATTR_VRC_CTA_INIT_COUNT
	.align		4
        /*0114*/ 	.byte	0x02, 0x4a
	.zero		1
	.zero		1


	//----- nvinfo : EIATTR_EXIT_INSTR_OFFSETS
	.align		4
        /*0118*/ 	.byte	0x04, 0x1c
        /*011a*/ 	.short	(.L_3617 - .L_3616)


	//   ....[0]....
.L_3616:
        /*011c*/ 	.word	0x00000070


	//   ....[1]....
        /*0120*/ 	.word	0x00000920


	//----- nvinfo : EIATTR_CRS_STACK_SIZE
	.align		4
.L_3617:
        /*0124*/ 	.byte	0x04, 0x1e
        /*0126*/ 	.short	(.L_3619 - .L_3618)
.L_3618:
        /*0128*/ 	.word	0x00000000


	//----- nvinfo : EIATTR_CBANK_PARAM_SIZE
	.align		4
.L_3619:
        /*012c*/ 	.byte	0x03, 0x19
        /*012e*/ 	.short	0x004c


	//----- nvinfo : EIATTR_PARAM_CBANK
	.align		4
        /*0130*/ 	.byte	0x04, 0x0a
        /*0132*/ 	.short	(.L_3621 - .L_3620)
	.align		4
.L_3620:
        /*0134*/ 	.word	index@(.nv.constant0._Z12_min_32_16_4PfS_S_iiiiiiiiiiiii)
        /*0138*/ 	.short	0x0380
        /*013a*/ 	.short	0x004c


	//----- nvinfo : EIATTR_SW_WAR
	.align		4
.L_3621:
        /*013c*/ 	.byte	0x04, 0x36
        /*013e*/ 	.short	(.L_3623 - .L_3622)
.L_3622:
        /*0140*/ 	.word	0x00000008
.L_3623:


//--------------------- .nv.info._Z12_min_64_16_3PdS_S_iiiiiiiiii --------------------------
	.section	.nv.info._Z12_min_64_16_3PdS_S_iiiiiiiiii,"",@"SHT_CUDA_INFO"
	.sectionflags	@""
	.align	4


	//----- nvinfo : EIATTR_CUDA_API_VERSION
	.align		4
        /*0000*/ 	.byte	0x04, 0x37
        /*0002*/ 	.short	(.L_3625 - .L_3624)
.L_3624:
        /*0004*/ 	.word	0x00000082


	//----- nvinfo : EIATTR_KPARAM_INFO
	.align		4
.L_3625:
        /*0008*/ 	.byte	0x04, 0x17
        /*000a*/ 	.short	(.L_3627 - .L_3626)
.L_3626:
        /*000c*/ 	.word	0x00000000
        /*0010*/ 	.short	0x000c
        /*0012*/ 	.short	0x003c
        /*0014*/ 	.byte	0x00, 0xf0, 0x11, 0x00


	//----- nvinfo : EIATTR_KPARAM_INFO
	.align		4
.L_3627:
        /*0018*/ 	.byte	0x04, 0x17
        /*001a*/ 	.short	(.L_3629 - .L_3628)
.L_3628:
        /*001c*/ 	.word	0x00000000
        /*0020*/ 	.short	0x000b
        /*0022*/ 	.short	0x0038
        /*0024*/ 	.byte	0x00, 0xf0, 0x11, 0x00


	//----- nvinfo : EIATTR_KPARAM_INFO
	.align		4
.L_3629:
        /*0028*/ 	.byte	0x04, 0x17
        /*002a*/ 	.short	(.L_3631 - .L_3630)
.L_3630:
        /*002c*/ 	.word	0x00000000
        /*0030*/ 	.short	0x000a
        /*0032*/ 	.short	0x0034
        /*0034*/ 	.byte	0x00, 0xf0, 0x11, 0x00


	//----- nvinfo : EIATTR_KPARAM_INFO
	.align		4
.L_3631:
        /*0038*/ 	.byte	0x04, 0x17
        /*003a*/ 	.short	(.L_3633 - .L_3632)
.L_3632:
        /*003c*/ 	.word	0x00000000
        /*0040*/ 	.short	0x0009
        /*0042*/ 	.short	0x0030
        /*0044*/ 	.byte	0x00, 0xf0, 0x11, 0x00


	//----- nvinfo : EIATTR_KPARAM_INFO
	.align		4
.L_3633:
        /*0048*/ 	.byte	0x04, 0x17
        /*004a*/ 	.short	(.L_3635 - .L_3634)
.L_3634:
        /*004c*/ 	.word	0x00000000
        /*0050*/ 	.short	0x0008
        /*0052*/ 	.short	0x002c
        /*0054*/ 	.byte	0x00, 0xf0, 0x11, 0x00


	//----- nvinfo : EIATTR_KPARAM_INFO
	.align		4
.L_3635:
        /*0058*/ 	.byte	0x04, 0x17
        /*005a*/ 	.short	(.L_3637 - .L_3636)
.L_3636:
        /*005c*/ 	.word	0x00000000
        /*0060*/ 	.short	0x0007
        /*0062*/ 	.short	0x0028
        /*0064*/ 	.byte	0x00, 0xf0, 0x11, 0x00


	//----- nvinfo : EIATTR_KPARAM_INFO
	.align		4
.L_3637:
        /*0068*/ 	.byte	0x04, 0x17
        /*006a*/ 	.short	(.L_3639 - .L_3638)
.L_3638:
        /*006c*/ 	.word	0x00000000
        /*0070*/ 	.short	0x0006
        /*0072*/ 	.short	0x0024
        /*0074*/ 	.byte	0x00, 0xf0, 0x11, 0x00


	//----- nvinfo : EIATTR_KPARAM_INFO
	.align		4
.L_3639:
        /*0078*/ 	.byte	0x04, 0x17
        /*007a*/ 	.short	(.L_3641 - .L_3640)
.L_3640:
        /*007c*/ 	.word	0x00000000
        /*0080*/ 	.short	0x0005
        /*0082*/ 	.short	0x0020
        /*0084*/ 	.byte	0x00, 0xf0, 0x11, 0x00


	//----- nvinfo : EIATTR_KPARAM_INFO
	.align		4
.L_3641:
        /*0088*/ 	.byte	0x04, 0x17
        /*008a*/ 	.short	(.L_3643 - .L_3642)
.L_3642:
        /*008c*/ 	.word	0x00000000
        /*0090*/ 	.short	0x0004
        /*0092*/ 	.short	0x001c
        /*0094*/ 	.byte	0x00, 0xf0, 0x11, 0x00


	//----- nvinfo : EIATTR_KPARAM_INFO
	.align		4
.L_3643:
        /*0098*/ 	.byte	0x04, 0x17
        /*009a*/ 	.short	(.L_3645 - .L_3644)
.L_3644:
        /*009c*/ 	.word	0x00000000
        /*00a0*/ 	.short	0x0003
        /*00a2*/ 	.short	0x0018
        /*00a4*/ 	.byte	0x00, 0xf0, 0x11, 0x00


	//----- nvinfo : EIATTR_KPARAM_INFO
	.align		4
.L_3645:
        /*00a8*/ 	.byte	0x04, 0x17
        /*00aa*/ 	.short	(.L_3647 - .L_3646)
.L_3646:
        /*00ac*/ 	.word	0x00000000
        /*00b0*/ 	.short	0x0002
        /*00b2*/ 	.short	0x0010
        /*00b4*/ 	.byte	0x00, 0xf5, 0x21, 0x00


	//----- nvinfo : EIATTR_KPARAM_INFO
	.align		4
.L_3647:
        /*00b8*/ 	.byte	0x04, 0x17
        /*00ba*/ 	.short	(.L_3649 - .L_3648)
.L_3648:
        /*00bc*/ 	.word	0x00000000
        /*00c0*/ 	.short	0x0001
        /*00c2*/ 	.short	0x0008
        /*00c4*/ 	.byte	0x00, 0xf5, 0x21, 0x00


	//----- nvinfo : EIATTR_KPARAM_INFO
	.align		4
.L_3649:
        /*00c8*/ 	.byte	0x04, 0x17
        /*00ca*/ 	.short	(.L_3651 - .L_3650)
.L_3650:
        /*00cc*/ 	.word	0x00000000
        /*00d0*/ 	.short	0x0000
        /*00d2*/ 	.short	0x0000
        /*00d4*/ 	.byte	0x00, 0xf5, 0x21, 0x00


	//----- nvinfo : EIATTR_SPARSE_MMA_MASK
	.align		4
.L_3651:
        /*00d8*/ 	.byte	0x03, 0x50
        /*00da*/ 	.short	0x0000


	//----- nvinfo : EIATTR_MAXREG_COUNT
	.align		4
        /*00dc*/ 	.byte	0x03, 0x1b
        /*00de*/ 	.short	0x00ff


	//----- nvinfo : EIATTR_MERCURY_ISA_VERSION
	.align		4
        /*00e0*/ 	.byte	0x03, 0x5f
        /*00e2*/ 	.short	0x0101


	//----- nvinfo : EIATTR_VRC_CTA_INIT_COUNT
	.align		4
        /*00e4*/ 	.byte	0x02, 0x4a
	.zero		1
	.zero		1


	//----- nvinfo : EIATTR_EXIT_INSTR_OFFSETS
	.align		4
        /*00e8*/ 	.byte	0x04, 0x1c
        /*00ea*/ 	.short	(.L_3653 - .L_3652)


	//   ....[0]....
.L_3652:
        /*00ec*/ 	.word	0x00000070


	//   ....[1]....
        /*00f0*/ 	.word	0x00000760


	//----- nvinfo : EIATTR_CRS_STACK_SIZE
	.align		4
.L_3653:
        /*00f4*/ 	.byte	0x04, 0x1e
        /*00f6*/ 	.short	(.L_3655 - .L_3654)
.L_3654:
        /*00f8*/ 	.word	0x00000000


	//----- nvinfo : EIATTR_CBANK_PARAM_SIZE
	.align		4
.L_3655:
        /*00fc*/ 	.byte	0x03, 0x19
        /*00fe*/ 	.short	0x0040


	//----- nvinfo : EIATTR_PARAM_CBANK
	.align		4
        /*0100*/ 	.byte	0x04, 0x0a
        /*0102*/ 	.short	(.L_3657 - .L_3656)
	.align		4
.L_3656:
        /*0104*/ 	.word	index@(.nv.constant0._Z12_min_64_16_3PdS_S_iiiiiiiiii)
        /*0108*/ 	.short	0x0380
        /*010a*/ 	.short	0x0040


	//----- nvinfo : EIATTR_SW_WAR
	.align		4
.L_3657:
        /*010c*/ 	.byte	0x04, 0x36
        /*010e*/ 	.short	(.L_3659 - .L_3658)
.L_3658:
        /*0110*/ 	.word	0x00000008
.L_3659:


//--------------------- .nv.info._Z12_min_32_16_3PfS_S_iiiiiiiiii --------------------------
	.section	.nv.info._Z12_min_32_16_3PfS_S_iiiiiiiiii,"",@"SHT_CUDA_INFO"
	.sectionflags	@""
	.align	4


	//----- nvinfo : EIATTR_CUDA_API_VERSION
	.align		4
        /*0000*/ 	.byte	0x04, 0x37
        /*0002*/ 	.short	(.L_3661 - .L_3660)
.L_3660:
        /*0004*/ 	.word	0x00000082


	//----- nvinfo : EIATTR_KPARAM_INFO
	.align		4
.L_3661:
        /*0008*/ 	.byte	0x04, 0x17
        /*000a*/ 	.short	(.L_3663 - .L_3662)
.L_3662:
        /*000c*/ 	.word	0x00000000
        /*0010*/ 	.short	0x000c
        /*0012*/ 	.short	0x003c
        /*0014*/ 	.byte	0x00, 0xf0, 0x11, 0x00


	//----- nvinfo : EIATTR_KPARAM_INFO
	.align		4
.L_3663:
        /*0018*/ 	.byte	0x04, 0x17
        /*001a*/ 	.short	(.L_3665 - .L_3664)
.L_3664:
        /*001c*/ 	.word	0x00000000
        /*0020*/ 	.short	0x000b
        /*0022*/ 	.short	0x0038
        /*0024*/ 	.byte	0x00, 0xf0, 0x11, 0x00


	//----- nvinfo : EIATTR_KPARAM_INFO
	.align		4
.L_3665:
        /*0028*/ 	.byte	0x04, 0x17
        /*002a*/ 	.short	(.L_3667 - .L_3666)
.L_3666:
        /*002c*/ 	.word	0x00000000
        /*0030*/ 	.short	0x000a
        /*0032*/ 	.short	0x0034
        /*0034*/ 	.byte	0x00, 0xf0, 0x11, 0x00


	//----- nvinfo : EIATTR_KPARAM_INFO
	.align		4
.L_3667:
        /*0038*/ 	.byte	0x04, 0x17
        /*003a*/ 	.short	(.L_3669 - .L_3668)
.L_3668:
        /*003c*/ 	.word	0x00000000
        /*0040*/ 	.short	0x0009
        /*0042*/ 	.short	0x0030
        /*0044*/ 	.byte	0x00, 0xf0, 0x11, 0x00


	//----- nvinfo : EIATTR_KPARAM_INFO
	.align		4
.L_3669:
        /*0048*/ 	.byte	0x04, 0x17
        /*004a*/ 	.short	(.L_3671 - .L_3670)
.L_3670:
        /*004c*/ 	.word	0x00000000
        /*0050*/ 	.short	0x0008
        /*0052*/ 	.short	0x002c
        /*0054*/ 	.byte	0x00, 0xf0, 0x11, 0x00


	//----- nvinfo : EIATTR_KPARAM_INFO
	.align		4
.L_3671:
        /*0058*/ 	.byte	0x04, 0x17
        /*005a*/ 	.short	(.L_3673 - .L_3672)
.L_3672:
        /*005c*/ 	.word	0x00000000
        /*0060*/ 	.short	0x0007
        /*0062*/ 	.short	0x0028
        /*0064*/ 	.byte	0x00, 0xf0, 0x11, 0x00


	//----- nvinfo : EIATTR_KPARAM_INFO
	.align		4
.L_3673:
        /*0068*/ 	.byte	0x04, 0x17
        /*006a*/ 	.short	(.L_3675 - .L_3674)
.L_3674:
        /*006c*/ 	.word	0x00000000
        /*0070*/ 	.short	0x0006
        /*0072*/ 	.short	0x0024
        /*0074*/ 	.byte	0x00, 0xf0, 0x11, 0x00


	//----- nvinfo : EIATTR_KPARAM_INFO
	.align		4
.L_3675:
        /*0078*/ 	.byte	0x04, 0x17
        /*007a*/ 	.short	(.L_3677 - .L_3676)
.L_3676:
        /*007c*/ 	.word	0x00000000
        /*0080*/ 	.short	0x0005
        /*0082*/ 	.short	0x0020
        /*0084*/ 	.byte	0x00, 0xf0, 0x11, 0x00


	//----- nvinfo : EIATTR_KPARAM_INFO
	.align		4
.L_3677:
        /*0088*/ 	.byte	0x04, 0x17
        /*008a*/ 	.short	(.L_3679 - .L_3678)
.L_3678:
        /*008c*/ 	.word	0x00000000
        /*0090*/ 	.short	0x0004
        /*0092*/ 	.short	0x001c
        /*0094*/ 	.byte	0x00, 0xf0, 0x11, 0x00


	//----- nvinfo : EIATTR_KPARAM_INFO
	.align		4
.L_3679:
        /*0098*/ 	.byte	0x04, 0x17
        /*009a*/ 	.short	(.L_3681 - .L_3680)
.L_3680:
        /*009c*/ 	.word	0x00000000
        /*00a0*/ 	.short	0x0003
        /*00a2*/ 	.short	0x0018
        /*00a4*/ 	.byte	0x00, 0xf0, 0x11, 0x00


	//----- nvinfo : EIATTR_KPARAM_INFO
	.align		4
.L_3681:
        /*00a8*/ 	.byte	0x04, 0x17
        /*00aa*/ 	.short	(.L_3683 - .L_3682)
.L_3682:
        /*00ac*/ 	.word	0x00000000
        /*00b0*/ 	.short	0x0002
        /*00b2*/ 	.short	0x0010
        /*00b4*/ 	.byte	0x00, 0xf5, 0x21, 0x00


	//----- nvinfo : EIATTR_KPARAM_INFO
	.align		4
.L_3683:
        /*00b8*/ 	.byte	0x04, 0x17
        /*00ba*/ 	.short	(.L_3685 - .L_3684)
.L_3684:
        /*00bc*/ 	.word	0x00000000
        /*00c0*/ 	.short	0x0001
        /*00c2*/ 	.short	0x0008
        /*00c4*/ 	.byte	0x00, 0xf5, 0x21, 0x00


	//----- nvinfo : EIATTR_KPARAM_INFO
	.align		4
.L_3685:
        /*00c8*/ 	.byte	0x04, 0x17
        /*00ca*/ 	.short	(.L_3687 - .L_3686)
.L_3686:
        /*00cc*/ 	.word	0x00000000
        /*00d0*/ 	.short	0x0000
        /*00d2*/ 	.short	0x0000
        /*00d4*/ 	.byte	0x00, 0xf5, 0x21, 0x00


	//----- nvinfo : EIATTR_SPARSE_MMA_MASK
	.align		4
.L_3687:
        /*00d8*/ 	.byte	0x03, 0x50
        /*00da*/ 	.short	0x0000


	//----- nvinfo : EIATTR_MAXREG_COUNT
	.align		4
        /*00dc*/ 	.byte	0x03, 0x1b
        /*00de*/ 	.short	0x00ff


	//----- nvinfo : EIATTR_MERCURY_ISA_VERSION
	.align		4
        /*00e0*/ 	.byte	0x03, 0x5f
        /*00e2*/ 	.short	0x0101


	//----- nvinfo : EIATTR_VRC_CTA_INIT_COUNT
	.align		4
        /*00e4*/ 	.byte	0x02, 0x4a
	.zero		1
	.zero		1


	//----- nvinfo : EIATTR_EXIT_INSTR_OFFSETS
	.align		4
        /*00e8*/ 	.byte	0x04, 0x1c
        /*00ea*/ 	.short	(.L_3689 - .L_3688)


	//   ....[0]....
.L_3688:
        /*00ec*/ 	.word	0x00000070


	//   ....[1]....
        /*00f0*/ 	.word	0x00000750


	//----- nvinfo : EIATTR_CRS_STACK_SIZE
	.align		4
.L_3689:
        /*00f4*/ 	.byte	0x04, 0x1e
        /*00f6*/ 	.short	(.L_3691 - .L_3690)
.L_3690:
        /*00f8*/ 	.word	0x00000000


	//----- nvinfo : EIATTR_CBANK_PARAM_SIZE
	.align		4
.L_3691:
        /*00fc*/ 	.byte	0x03, 0x19
        /*00fe*/ 	.short	0x0040


	//----- nvinfo : EIATTR_PARAM_CBANK
	.align		4
        /*0100*/ 	.byte	0x04, 0x0a
        /*0102*/ 	.short	(.L_3693 - .L_3692)
	.align		4
.L_3692:
        /*0104*/ 	.word	index@(.nv.constant0._Z12_min_32_16_3PfS_S_iiiiiiiiii)
        /*0108*/ 	.short	0x0380
        /*010a*/ 	.short	0x0040


	//----- nvinfo : EIATTR_SW_WAR
	.align		4
.L_3693:
        /*010c*/ 	.byte	0x04, 0x36
        /*010e*/ 	.short	(.L_3695 - .L_3694)
.L_3694:
        /*0110*/ 	.word	0x00000008
.L_3695:


//--------------------- .nv.info._Z12_max_64_16_5PdS_S_iiiiiiiiiiiiiiii --------------------------
	.section	.nv.info._Z12_max_64_16_5PdS_S_iiiiiiiiiiiiiiii,"",@"SHT_CUDA_INFO"
	.sectionflags	@""
	.align	4


	//----- nvinfo : EIATTR_CUDA_API_VERSION
	.align		4
        /*0000*/ 	.byte	0x04, 0x37
        /*0002*/ 	.short	(.L_3697 - .L_3696)
.L_3696:
        /*0004*/ 	.word	0x00000082


	//----- nvinfo : EIATTR_KPARAM_INFO
	.align		4
.L_3697:
        /*0008*/ 	.byte	0x04, 0x17
        /*000a*/ 	.short	(.L_3699 - .L_3698)
.L_3698:
        /*000c*/ 	.word	0x00000000
        /*0010*/ 	.short	0x0012
        /*0012*/ 	.short	0x0054
        /*0014*/ 	.byte	0x00, 0xf0, 0x11, 0x00


	//----- nvinfo : EIATTR_KPARAM_INFO
	.align		4
.L_3699:
        /*0018*/ 	.byte	0x04, 0x17
        /*001a*/ 	.short	(.L_3701 - .L_3700)
.L_3700:
        /*001c*/ 	.word	0x00000000
        /*0020*/ 	.short	0x0011
        /*0022*/ 	.short	0x0050
        /*0024*/ 	.byte	0x00, 0xf0, 0x11, 0x00


	//----- nvinfo : EIATTR_KPARAM_INFO
	.align		4
.L_3701:
        /*0028*/ 	.byte	0x04, 0x17
        /*002a*/ 	.short	(.L_3703 - .L_3702)
.L_3702:
        /*002c*/ 	.word	0x00000000
        /*0030*/ 	.short	0x0010
        /*0032*/ 	.short	0x004c
        /*0034*/ 	.byte	0x00, 0xf0, 0x11, 0x00


	//----- nvinfo : EIATTR_KPARAM_INFO
	.align		4
.L_3703:
        /*0038*/ 	.byte	0x04, 0x17
        /*003a*/ 	.short	(.L_3705 - .L_3704)
.L_3704:
        /*003c*/ 	.word	0x00000000
        /*0040*/ 	.short	0x000f
        /*0042*/ 	.short	0x0048
        /*0044*/ 	.byte	0x00, 0xf0, 0x11, 0x00


	//----- nvinfo : EIATTR_KPARAM_INFO
	.align		4
.L_3705:
        /*0048*/ 	.byte	0x04, 0x17
        /*004a*/ 	.short	(.L_3707 - .L_3706)
.L_3706:
        /*004c*/ 	.word	0x00000000
        /*0050*/ 	.short	0x000e
        /*0052*/ 	.short	0x0044
        /*0054*/ 	.byte	0x00, 0xf0, 0x11, 0x00


	//----- nvinfo : EIATTR_KPARAM_INFO
	.align		4
.L_3707:
        /*0058*/ 	.byte	0x04, 0x17
        /*005a*/ 	.short	(.L_3709 - .L_3708)
.L_3708:
        /*005c*/ 	.word	0x00000000
        /*0060*/ 	.short	0x000d
        /*0062*/ 	.short	0x0040
        /*0064*/ 	.byte	0x00, 0xf0, 0x11, 0x00


	//----- nvinfo : EIATTR_KPARAM_INFO
	.align		4
.L_3709:
        /*0068*/ 	.byte	0x04, 0x17
        /*006a*/ 	.short	(.L_3711 - .L_3710)
.L_3710:
        /*006c*/ 	.word	0x00000000
        /*0070*/ 	.short	0x000c
        /*0072*/ 	.short	0x003c
        /*0074*/ 	.byte	0x00, 0xf0, 0x11, 0x00


	//----- nvinfo : EIATTR_KPARAM_INFO
	.align		4
.L_3711:
        /*0078*/ 	.byte	0x04, 0x17
        /*007a*/ 	.short	(.L_3713 - .L_3712)
.L_3712:
        /*007c*/ 	.word	0x00000000
        /*0080*/ 	.short	0x000b
        /*0082*/ 	.short	0x0038
        /*0084*/ 	.byte	0x00, 0xf0, 0x11, 0x00


	//----- nvinfo : EIATTR_KPARAM_INFO
	.align		4
.L_3713:
        /*0088*/ 	.byte	0x04, 0x17
        /*008a*/ 	.short	(.L_3715 - .L_3714)
.L_3714:
        /*008c*/ 	.word	0x00000000
        /*0090*/ 	.short	0x000a
        /*0092*/ 	.short	0x0034
        /*0094*/ 	.byte	0x00, 0xf0, 0x11, 0x00


	//----- nvinfo : EIATTR_KPARAM_INFO
	.align		4
.L_3715:
        /*0098*/ 	.byte	0x04, 0x17
        /*009a*/ 	.short	(.L_3717 - .L_3716)
.L_3716:
        /*009c*/ 	.word	0x00000000
        /*00a0*/ 	.short	0x0009
        /*00a2*/ 	.short	0x0030
        /*00a4*/ 	.byte	0x00, 0xf0, 0x11, 0x00


	//----- nvinfo : EIATTR_KPARAM_INFO
	.align		4
.L_3717:
        /*00a8*/ 	.byte	0x04, 0x17
        /*00aa*/ 	.short	(.L_3719 - .L_3718)
.L_3718:
        /*00ac*/ 	.word	0x00000000
        /*00b0*/ 	.short	0x0008
        /*00b2*/ 	.short	0x002c
        /*00b4*/ 	.byte	0x00, 0xf0, 0x11, 0x00


	//----- nvinfo : EIATTR_KPARAM_INFO
	.align		4
.L_3719:
        /*00b8*/ 	.byte	0x04, 0x17
        /*00ba*/ 	.short	(.L_3721 - .L_3720)
.L_3720:
        /*00bc*/ 	.word	0x00000000
        /*00c0*/ 	.short	0x0007
        /*00c2*/ 	.short	0x0028
        /*00c4*/ 	.byte	0x00, 0xf0, 0x11, 0x00


	//----- nvinfo : EIATTR_KPARAM_INFO
	.align		4
.L_3721:
        /*00c8*/ 	.byte	0x04, 0x17
        /*00ca*/ 	.short	(.L_3723 - .L_3722)
.L_3722:
        /*00cc*/ 	.word	0x00000000
        /*00d0*/ 	.short	0x0006
        /*00d2*/ 	.short	0x0024
        /*00d4*/ 	.byte	0x00, 0xf0, 0x11, 0x00


	//----- nvinfo : EIATTR_KPARAM_INFO
	.align		4
.L_3723:
        /*00d8*/ 	.byte	0x04, 0x17
        /*00da*/ 	.short	(.L_3725 - .L_3724)
.L_3724:
        /*00dc*/ 	.word	0x00000000
        /*00e0*/ 	.short	0x0005
        /*00e2*/ 	.short	0x0020
        /*00e4*/ 	.byte	0x00, 0xf0, 0x11, 0x00


	//----- nvinfo : EIATTR_KPARAM_INFO
	.align		4
.L_3725:
        /*00e8*/ 	.byte	0x04, 0x17
        /*00ea*/ 	.short	(.L_3727 - .L_3726)
.L_3726:
        /*00ec*/ 	.word	0x00000000
        /*00f0*/ 	.short	0x0004
        /*00f2*/ 	.short	0x001c
        /*00f4*/ 	.byte	0x00, 0xf0, 0x11, 0x00


	//----- nvinfo : EIATTR_KPARAM_INFO
	.align		4
.L_3727:
        /*00f8*/ 	.byte	0x04, 0x17
        /*00fa*/ 	.short	(.L_3729 - .L_3728)
.L_3728:
        /*00fc*/ 	.word	0x00000000
        /*0100*/ 	.short	0x0003
        /*0102*/ 	.short	0x0018
        /*0104*/ 	.byte	0x00, 0xf0, 0x11, 0x00


	//----- nvinfo : EIATTR_KPARAM_INFO
	.align		4
.L_3729:
        /*0108*/ 	.byte	0x04, 0x17
        /*010a*/ 	.short	(.L_3731 - .L_3730)
.L_3730:
        /*010c*/ 	.word	0x00000000
        /*0110*/ 	.short	0x0002
        /*0112*/ 	.short	0x0010
        /*0114*/ 	.byte	0x00, 0xf5, 0x21, 0x00


	//----- nvinfo : EIATTR_KPARAM_INFO
	.align		4
.L_3731:
        /*0118*/ 	.byte	0x04, 0x17
        /*011a*/ 	.short	(.L_3733 - .L_3732)
.L_3732:
        /*011c*/ 	.word	0x00000000
        /*0120*/ 	.short	0x0001
        /*0122*/ 	.short	0x0008
        /*0124*/ 	.byte	0x00, 0xf5, 0x21, 0x00


	//----- nvinfo : EIATTR_KPARAM_INFO
	.align		4
.L_3733:
        /*0128*/ 	.byte	0x04, 0x17
        /*012a*/ 	.short	(.L_3735 - .L_3734)
.L_3734:
        /*012c*/ 	.word	0x00000000
        /*0130*/ 	.short	0x0000
        /*0132*/ 	.short	0x0000
        /*0134*/ 	.byte	0x00, 0xf5, 0x21, 0x00


	//----- nvinfo : EIATTR_SPARSE_MMA_MASK
	.align		4
.L_3735:
        /*0138*/ 	.byte	0x03, 0x50
        /*013a*/ 	.short	0x0000


	//----- nvinfo : EIATTR_MAXREG_COUNT
	.align		4
        /*013c*/ 	.byte	0x03, 0x1b
        /*013e*/ 	.short	0x00ff


	//----- nvinfo : EIATTR_MERCURY_ISA_VERSION
	.align		4
        /*0140*/ 	.byte	0x03, 0x5f
        /*0142*/ 	.short	0x0101


	//----- nvinfo : EIATTR_VRC_CTA_INIT_COUNT
	.align		4
        /*0144*/ 	.byte	0x02, 0x4a
	.zero		1
	.zero		1


	//----- nvinfo : EIATTR_EXIT_INSTR_OFFSETS
	.align		4
        /*0148*/ 	.byte	0x04, 0x1c
        /*014a*/ 	.short	(.L_3737 - .L_3736)


	//   ....[0]....
.L_3736:
        /*014c*/ 	.word	0x00000070


	//   ....[1]....
        /*0150*/ 	.word	0x00000b20


	//----- nvinfo : EIATTR_CRS_STACK_SIZE
	.align		4
.L_3737:
        /*0154*/ 	.byte	0x04, 0x1e
        /*0156*/ 	.short	(.L_3739 - .L_3738)
.L_3738:
        /*0158*/ 	.word	0x00000000


	//----- nvinfo : EIATTR_CBANK_PARAM_SIZE
	.align		4
.L_3739:
        /*015c*/ 	.byte	0x03, 0x19
        /*015e*/ 	.short	0x0058


	//----- nvinfo : EIATTR_PARAM_CBANK
	.align		4
        /*0160*/ 	.byte	0x04, 0x0a
        /*0162*/ 	.short	(.L_3741 - .L_3740)
	.align		4
.L_3740:
        /*0164*/ 	.word	index@(.nv.constant0._Z12_max_64_16_5PdS_S_iiiiiiiiiiiiiiii)
        /*0168*/ 	.short	0x0380
        /*016a*/ 	.short	0x0058


	//----- nvinfo : EIATTR_SW_WAR
	.align		4
.L_3741:
        /*016c*/ 	.byte	0x04, 0x36
        /*016e*/ 	.short	(.L_3743 - .L_3742)
.L_3742:
        /*0170*/ 	.word	0x00000008
.L_3743:


//--------------------- .nv.info._Z12_max_32_16_5PfS_S_iiiiiiiiiiiiiiii --------------------------
	.section	.nv.info._Z12_max_32_16_5PfS_S_iiiiiiiiiiiiiiii,"",@"SHT_CUDA_INFO"
	.sectionflags	@""
	.align	4


	//----- nvinfo : EIATTR_CUDA_API_VERSION
	.align		4
        /*0000*/ 	.byte	0x04, 0x37
        /*0002*/ 	.short	(.L_3745 - .L_3744)
.L_3744:
        /*0004*/ 	.word	0x00000082


	//----- nvinfo : EIATTR_KPARAM_INFO
	.align		4
.L_3745:
        /*0008*/ 	.byte	0x04, 0x17
        /*000a*/ 	.short	(.L_3747 - .L_3746)
.L_3746:
        /*000c*/ 	.word	0x00000000
        /*0010*/ 	.short	0x0012
        /*0012*/ 	.short	0x0054
        /*0014*/ 	.byte	0x00, 0xf0, 0x11, 0x00


	//----- nvinfo : EIATTR_KPARAM_INFO
	.align		4
.L_3747:
        /*0018*/ 	.byte	0x04, 0x17
        /*001a*/ 	.short	(.L_3749 - .L_3748)
.L_3748:
        /*001c*/ 	.word	0x00000000
        /*0020*/ 	.short	0x0011
        /*0022*/ 	.short	0x0050
        /*0024*/ 	.byte	0x00, 0xf0, 0x11, 0x00


	//----- nvinfo : EIATTR_KPARAM_INFO
	.align		4
.L_3749:
        /*0028*/ 	.byte	0x04, 0x17
        /*002a*/ 	.short	(.L_3751 - .L_3750)
.L_3750:
        /*002c*/ 	.word	0x00000000
        /*0030*/ 	.short	0x0010
        /*0032*/ 	.short	0x004c
        /*0034*/ 	.byte	0x00, 0xf0, 0x11, 0x00


	//----- nvinfo : EIATTR_KPARAM_INFO
	.align		4
.L_3751:
        /*0038*/ 	.byte	0x04, 0x17
        /*003a*/ 	.short	(.L_3753 - .L_3752)
.L_3752:
        /*003c*/ 	.word	0x00000000
        /*0040*/ 	.short	0x000f
        /*0042*/ 	.short	0x0048
        /*0044*/ 	.byte	0x00, 0xf0, 0x11, 0x00


	//----- nvinfo : EIATTR_KPARAM_INFO
	.align		4
.L_3753:
        /*0048*/ 	.byte	0x04, 0x17
        /*004a*/ 	.short	(.L_3755 - .L_3754)
.L_3754:
        /*004c*/ 	.word	0x00000000
        /*0050*/ 	.short	0x000e
        /*0052*/ 	.short	0x0044
        /*0054*/ 	.byte	0x00, 0xf0, 0x11, 0x00


	//----- nvinfo : EIATTR_KPARAM_INFO
	.align		4
.L_3755:
        /*0058*/ 	.byte	0x04, 0x17
        /*005a*/ 	.short	(.L_3757 - .L_3756)
.L_3756:
        /*005c*/ 	.word	0x00000000
        /*0060*/ 	.short	0x000d
        /*0062*/ 	.short	0x0040
        /*0064*/ 	.byte	0x00, 0xf0, 0x11, 0x00


	//----- nvinfo : EIATTR_KPARAM_INFO
	.align		4
.L_3757:
        /*0068*/ 	.byte	0x04, 0x17
        /*006a*/ 	.short	(.L_3759 - .L_3758)
.L_3758:
        /*006c*/ 	.word	0x00000000
        /*0070*/ 	.short	0x000c
        /*0072*/ 	.short	0x003c
        /*0074*/ 	.byte	0x00, 0xf0, 0x11, 0x00


	//----- nvinfo : EIATTR_KPARAM_INFO
	.align		4
.L_3759:
        /*0078*/ 	.byte	0x04, 0x17
        /*007a*/ 	.short	(.L_3761 - .L_3760)
.L_3760:
        /*007c*/ 	.word	0x00000000
        /*0080*/ 	.short	0x000b
        /*0082*/ 	.short	0x0038
        /*0084*/ 	.byte	0x00, 0xf0, 0x11, 0x00


	//----- nvinfo : EIATTR_KPARAM_INFO
	.align		4
.L_3761:
        /*0088*/ 	.byte	0x04, 0x17
        /*008a*/ 	.short	(.L_3763 - .L_3762)
.L_3762:
        /*008c*/ 	.word	0x00000000
        /*0090*/ 	.short	0x000a
        /*0092*/ 	.short	0x0034
        /*0094*/ 	.byte	0x00, 0xf0, 0x11, 0x00


	//----- nvinfo : EIATTR_KPARAM_INFO
	.align		4
.L_3763:
        /*0098*/ 	.byte	0x04, 0x17
        /*009a*/ 	.short	(.L_3765 - .L_3764)
.L_3764:
        /*009c*/ 	.word	0x00000000
        /*00a0*/ 	.short	0x0009
        /*00a2*/ 	.short	0x0030
        /*00a4*/ 	.byte	0x00, 0xf0, 0x11, 0x00


	//----- nvinfo : EIATTR_KPARAM_INFO
	.align		4
.L_3765:
        /*00a8*/ 	.byte	0x04, 0x17
        /*00aa*/ 	.short	(.L_3767 - .L_3766)
.L_3766:
        /*00ac*/ 	.word	0x00000000
        /*00b0*/ 	.short	0x0008
        /*00b2*/ 	.short	0x002c
        /*00b4*/ 	.byte	0x00, 0xf0, 0x11, 0x00


	//----- nvinfo : EIATTR_KPARAM_INFO
	.align		4
.L_3767:
        /*00b8*/ 	.byte	0x04, 0x17
        /*00ba*/ 	.short	(.L_3769 - .L_3768)
.L_3768:
        /*00bc*/ 	.word	0x00000000
        /*00c0*/ 	.short	0x0007
        /*00c2*/ 	.short	0x0028
        /*00c4*/ 	.byte	0x00, 0xf0, 0x11, 0x00


	//----- nvinfo : EIATTR_KPARAM_INFO
	.align		4
.L_3769:
        /*00c8*/ 	.byte	0x04, 0x17
        /*00ca*/ 	.short	(.L_3771 - .L_3770)
.L_3770:
        /*00cc*/ 	.word	0x00000000
        /*00d0*/ 	.short	0x0006
        /*00d2*/ 	.short	0x0024
        /*00d4*/ 	.byte	0x00, 0xf0, 0x11, 0x00


	//----- nvinfo : EIATTR_KPARAM_INFO
	.align		4
.L_3771:
        /*00d8*/ 	.byte	0x04, 0x17
        /*00da*/ 	.short	(.L_3773 - .L_3772)
.L_3772:
        /*00dc*/ 	.word	0x00000000
        /*00e0*/ 	.short	0x0005
        /*00e2*/ 	.short	0x0020
        /*00e4*/ 	.byte	0x00, 0xf0, 0x11, 0x00


	//----- nvinfo : EIATTR_KPARAM_INFO
	.align		4
.L_3773:
        /*00e8*/ 	.byte	0x04, 0x17
        /*00ea*/ 	.short	(.L_3775 - .L_3774)
.L_3774:
        /*00ec*/ 	.word	0x00000000
        /*00f0*/ 	.short	0x0004
        /*00f2*/ 	.short	0x001c
        /*00f4*/ 	.byte	0x00, 0xf0, 0x11, 0x00


	//----- nvinfo : EIATTR_KPARAM_INFO
	.align		4
.L_3775:
        /*00f8*/ 	.byte	0x04, 0x17
        /*00fa*/ 	.short	(.L_3777 - .L_3776)
.L_3776:
        /*00fc*/ 	.word	0x00000000
        /*0100*/ 	.short	0x0003
        /*0102*/ 	.short	0x0018
        /*0104*/ 	.byte	0x00, 0xf0, 0x11, 0x00


	//----- nvinfo : EIATTR_KPARAM_INFO
	.align		4
.L_3777:
        /*0108*/ 	.byte	0x04, 0x17
        /*010a*/ 	.short	(.L_3779 - .L_3778)
.L_3778:
        /*010c*/ 	.word	0x00000000
        /*0110*/ 	.short	0x0002
        /*0112*/ 	.short	0x0010
        /*0114*/ 	.byte	0x00, 0xf5, 0x21, 0x00


	//----- nvinfo : EIATTR_KPARAM_INFO
	.align		4
.L_3779:
        /*0118*/ 	.byte	0x04, 0x17
        /*011a*/ 	.short	(.L_3781 - .L_3780)
.L_3780:
        /*011c*/ 	.word	0x00000000
        /*0120*/ 	.short	0x0001
        /*0122*/ 	.short	0x0008
        /*0124*/ 	.byte	0x00, 0xf5, 0x21, 0x00


	//----- nvinfo : EIATTR_KPARAM_INFO
	.align		4
.L_3781:
        /*0128*/ 	.byte	0x04, 0x17
        /*012a*/ 	.short	(.L_3783 - .L_3782)
.L_3782:
        /*012c*/ 	.word	0x00000000
        /*0130*/ 	.short	0x0000
        /*0132*/ 	.short	0x0000
        /*0134*/ 	.byte	0x00, 0xf5, 0x21, 0x00


	//----- nvinfo : EIATTR_SPARSE_MMA_MASK
	.align		4
.L_3783:
        /*0138*/ 	.byte	0x03, 0x50
        /*013a*/ 	.short	0x0000


	//----- nvinfo : EIATTR_MAXREG_COUNT
	.align		4
        /*013c*/ 	.byte	0x03, 0x1b
        /*013e*/ 	.short	0x00ff


	//----- nvinfo : EIATTR_MERCURY_ISA_VERSION
	.align		4
        /*0140*/ 	.byte	0x03, 0x5f
        /*0142*/ 	.short	0x0101


	//----- nvinfo : EIATTR_VRC_CTA_INIT_COUNT
	.align		4
        /*0144*/ 	.byte	0x02, 0x4a
	.zero		1
	.zero		1


	//----- nvinfo : EIATTR_EXIT_INSTR_OFFSETS
	.align		4
        /*0148*/ 	.byte	0x04, 0x1c
        /*014a*/ 	.short	(.L_3785 - .L_3784)


	//   ....[0]....
.L_3784:
        /*014c*/ 	.word	0x00000070


	//   ....[1]....
        /*0150*/ 	.word	0x00000b00


	//----- nvinfo : EIATTR_CRS_STACK_SIZE
	.align		4
.L_3785:
        /*0154*/ 	.byte	0x04, 0x1e
        /*0156*/ 	.short	(.L_3787 - .L_3786)
.L_3786:
        /*0158*/ 	.word	0x00000000


	//----- nvinfo : EIATTR_CBANK_PARAM_SIZE
	.align		4
.L_3787:
        /*015c*/ 	.byte	0x03, 0x19
        /*015e*/ 	.short	0x0058


	//----- nvinfo : EIATTR_PARAM_CBANK
	.align		4
        /*0160*/ 	.byte	0x04, 0x0a
        /*0162*/ 	.short	(.L_3789 - .L_3788)
	.align		4
.L_3788:
        /*0164*/ 	.word	index@(.nv.constant0._Z12_max_32_16_5PfS_S_iiiiiiiiiiiiiiii)
        /*0168*/ 	.short	0x0380
        /*016a*/ 	.short	0x0058


	//----- nvinfo : EIATTR_SW_WAR
	.align		4
.L_3789:
        /*016c*/ 	.byte	0x04, 0x36
        /*016e*/ 	.short	(.L_3791 - .L_3790)
.L_3790:
        /*0170*/ 	.word	0x00000008
.L_3791:


//--------------------- .nv.info._Z12_max_64_16_4PdS_S_iiiiiiiiiiiii --------------------------
	.section	.nv.info._Z12_max_64_16_4PdS_S_iiiiiiiiiiiii,"",@"SHT_CUDA_INFO"
	.sectionflags	@""
	.align	4


	//----- nvinfo : EIATTR_CUDA_API_VERSION
	.align		4
        /*0000*/ 	.byte	0x04, 0x37
        /*0002*/ 	.short	(.L_3793 - .L_3792)
.L_3792:
        /*0004*/ 	.word	0x00000082


	//----- nvinfo : EIATTR_KPARAM_INFO
	.align		4
.L_3793:
        /*0008*/ 	.byte	0x04, 0x17
        /*000a*/ 	.short	(.L_3795 - .L_3794)
.L_3794:
        /*000c*/ 	.word	0x00000000
        /*0010*/ 	.short	0x000f
        /*0012*/ 	.short	0x0048
        /*0014*/ 	.byte	0x00, 0xf0, 0x11, 0x00


	//----- nvinfo : EIATTR_KPARAM_INFO
	.align		4
.L_3795:
        /*0018*/ 	.byte	0x04, 0x17
        /*001a*/ 	.short	(.L_3797 - .L_3796)
.L_3796:
        /*001c*/ 	.word	0x00000000
        /*0020*/ 	.short	0x000e
        /*0022*/ 	.short	0x0044
        /*0024*/ 	.byte	0x00, 0xf0, 0x11, 0x00


	//----- nvinfo : EIATTR_KPARAM_INFO
	.align		4
.L_3797:
        /*0028*/ 	.byte	0x04, 0x17
        /*002a*/ 	.short	(.L_3799 - .L_3798)
.L_3798:
        /*002c*/ 	.word	0x00000000
        /*0030*/ 	.short	0x000d
        /*0032*/ 	.short	0x0040
        /*0034*/ 	.byte	0x00, 0xf0, 0x11, 0x00


	//----- nvinfo : EIATTR_KPARAM_INFO
	.align		4
.L_3799:
        /*0038*/ 	.byte	0x04, 0x17
        /*003a*/ 	.short	(.L_3801 - .L_3800)
.L_3800:
        /*003c*/ 	.word	0x00000000
        /*0040*/ 	.short	0x000c
        /*0042*/ 	.short	0x003c
        /*0044*/ 	.byte	0x00, 0xf0, 0x11, 0x00


	//----- nvinfo : EIATTR_KPARAM_INFO
	.align		4
.L_3801:
        /*0048*/ 	.byte	0x04, 0x17
        /*004a*/ 	.short	(.L_3803 - .L_3802)
.L_3802:
        /*004c*/ 	.word	0x00000000
        /*0050*/ 	.short	0x000b
        /*0052*/ 	.short	0x0038
        /*0054*/ 	.byte	0x00, 0xf0, 0x11, 0x00


	//----- nvinfo : EIATTR_KPARAM_INFO
	.align		4
.L_3803:
        /*0058*/ 	.byte	0x04, 0x17
        /*005a*/ 	.short	(.L_3805 - .L_3804)
.L_3804:
        /*005c*/ 	.word	0x00000000
        /*0060*/ 	.short	0x000a
        /*0062*/ 	.short	0x0034
        /*0064*/ 	.byte	0x00, 0xf0, 0x11, 0x00


	//----- nvinfo : EIATTR_KPARAM_INFO
	.align		4
.L_3805:
        /*0068*/ 	.byte	0x04, 0x17
        /*006a*/ 	.short	(.L_3807 - .L_3806)
.L_3806:
        /*006c*/ 	.word	0x00000000
        /*0070*/ 	.short	0x0009
        /*0072*/ 	.short	0x0030
        /*0074*/ 	.byte	0x00, 0xf0, 0x11, 0x00


	//----- nvinfo : EIATTR_KPARAM_INFO
	.align		4
.L_3807:
        /*0078*/ 	.byte	0x04, 0x17
        /*007a*/ 	.short	(.L_3809 - .L_3808)
.L_3808:
        /*007c*/ 	.word	0x00000000
        /*0080*/ 	.short	0x0008
        /*0082*/ 	.short	0x002c
        /*0084*/ 	.byte	0x00, 0xf0, 0x11, 0x00


	//----- nvinfo : EIATTR_KPARAM_INFO
	.align		4
.L_3809:
        /*0088*/ 	.byte	0x04, 0x17
        /*008a*/ 	.short	(.L_3811 - .L_3810)
.L_3810:
        /*008c*/ 	.word	0x00000000
        /*0090*/ 	.short	0x0007
        /*0092*/ 	.short	0x0028
        /*0094*/ 	.byte	0x00, 0xf0, 0x11, 0x00


	//----- nvinfo : EIATTR_KPARAM_INFO
	.align		4
.L_3811:
        /*0098*/ 	.byte	0x04, 0x17
        /*009a*/ 	.short	(.L_3813 - .L_3812)
.L_3812:
        /*009c*/ 	.word	0x00000000
        /*00a0*/ 	.short	0x0006
        /*00a2*/ 	.short	0x0024
        /*00a4*/ 	.byte	0x00, 0xf0, 0x11, 0x00


	//----- nvinfo : EIATTR_KPARAM_INFO
	.align		4
.L_3813:
        /*00a8*/ 	.byte	0x04, 0x17
        /*00aa*/ 	.short	(.L_3815 - .L_3814)
.L_3814:
        /*00ac*/ 	.word	0x00000000
        /*00b0*/ 	.short	0x0005
        /*00b2*/ 	.short	0x0020
        /*00b4*/ 	.byte	0x00, 0xf0, 0x11, 0x00


	//----- nvinfo : EIATTR_KPARAM_INFO
	.align		4
.L_3815:
        /*00b8*/ 	.byte	0x04, 0x17
        /*00ba*/ 	.short	(.L_3817 - .L_3816)
.L_3816:
        /*00bc*/ 	.word	0x00000000
        /*00c0*/ 	.short	0x0004
        /*00c2*/ 	.short	0x001c
        /*00c4*/ 	.byte	0x00, 0xf0, 0x11, 0x00


	//----- nvinfo : EIATTR_KPARAM_INFO
	.align		4
.L_3817:
        /*00c8*/ 	.byte	0x04, 0x17
        /*00ca*/ 	.short	(.L_3819 - .L_3818)
.L_3818:
        /*00cc*/ 	.word	0x00000000
        /*00d0*/ 	.short	0x0003
        /*00d2*/ 	.short	0x0018
        /*00d4*/ 	.byte	0x00, 0xf0, 0x11, 0x00


	//----- nvinfo : EIATTR_KPARAM_INFO
	.align		4
.L_3819:
        /*00d8*/ 	.byte	0x04, 0x17
        /*00da*/ 	.short	(.L_3821 - .L_3820)
.L_3820:
        /*00dc*/ 	.word	0x00000000
        /*00e0*/ 	.short	0x0002
        /*00e2*/ 	.short	0x0010
        /*00e4*/ 	.byte	0x00, 0xf5, 0x21, 0x00


	//----- nvinfo : EIATTR_KPARAM_INFO
	.align		4
.L_3821:
        /*00e8*/ 	.byte	0x04, 0x17
        /*00ea*/ 	.short	(.L_3823 - .L_3822)
.L_3822:
        /*00ec*/ 	.word	0x00000000
        /*00f0*/ 	.short	0x0001
        /*00f2*/ 	.short	0x0008
        /*00f4*/ 	.byte	0x00, 0xf5, 0x21, 0x00


	//----- nvinfo : EIATTR_KPARAM_INFO
	.align		4
.L_3823:
        /*00f8*/ 	.byte	0x04, 0x17
        /*00fa*/ 	.short	(.L_3825 - .L_3824)
.L_3824:
        /*00fc*/ 	.word	0x00000000
        /*0100*/ 	.short	0x0000
        /*0102*/ 	.short	0x0000
        /*0104*/ 	.byte	0x00, 0xf5, 0x21, 0x00


	//----- nvinfo : EIATTR_SPARSE_MMA_MASK
	.align		4
.L_3825:
        /*0108*/ 	.byte	0x03, 0x50
        /*010a*/ 	.short	0x0000


	//----- nvinfo : EIATTR_MAXREG_COUNT
	.align		4
        /*010c*/ 	.byte	0x03, 0x1b
        /*010e*/ 	.short	0x00ff


	//----- nvinfo : EIATTR_MERCURY_ISA_VERSION
	.align		4
        /*0110*/ 	.byte	0x03, 0x5f
        /*0112*/ 	.short	0x0101


	//----- nvinfo : EIATTR_VRC_CTA_INIT_COUNT
	.align		4
        /*0114*/ 	.byte	0x02, 0x4a
	.zero		1
	.zero		1


	//----- nvinfo : EIATTR_EXIT_INSTR_OFFSETS
	.align		4
        /*0118*/ 	.byte	0x04, 0x1c
        /*011a*/ 	.short	(.L_3827 - .L_3826)


	//   ....[0]....
.L_3826:
        /*011c*/ 	.word	0x00000070


	//   ....[1]....
        /*0120*/ 	.word	0x00000930


	//----- nvinfo : EIATTR_CRS_STACK_SIZE
	.align		4
.L_3827:
        /*0124*/ 	.byte	0x04, 0x1e
        /*0126*/ 	.short	(.L_3829 - .L_3828)
.L_3828:
        /*0128*/ 	.word	0x00000000


	//----- nvinfo : EIATTR_CBANK_PARAM_SIZE
	.align		4
.L_3829:
        /*012c*/ 	.byte	0x03, 0x19
        /*012e*/ 	.short	0x004c


	//----- nvinfo : EIATTR_PARAM_CBANK
	.align		4
        /*0130*/ 	.byte	0x04, 0x0a
        /*0132*/ 	.short	(.L_3831 - .L_3830)
	.align		4
.L_3830:
        /*0134*/ 	.word	index@(.nv.constant0._Z12_max_64_16_4PdS_S_iiiiiiiiiiiii)
        /*0138*/ 	.short	0x0380
        /*013a*/ 	.short	0x004c


	//----- nvinfo : EIATTR_SW_WAR
	.align		4
.L_3831:
        /*013c*/ 	.byte	0x04, 0x36
        /*013e*/ 	.short	(.L_3833 - .L_3832)
.L_3832:
        /*0140*/ 	.word	0x00000008
.L_3833:


//--------------------- .nv.info._Z12_max_32_16_4PfS_S_iiiiiiiiiiiii --------------------------
	.section	.nv.info._Z12_max_32_16_4PfS_S_iiiiiiiiiiiii,"",@"SHT_CUDA_INFO"
	.sectionflags	@""
	.align	4


	//----- nvinfo : EIATTR_CUDA_API_VERSION
	.align		4
        /*0000*/ 	.byte	0x04, 0x37
        /*0002*/ 	.short	(.L_3835 - .L_3834)
.L_3834:
        /*0004*/ 	.word	0x00000082


	//----- nvinfo : EIATTR_KPARAM_INFO
	.align		4
.L_3835:
        /*0008*/ 	.byte	0x04, 0x17
        /*000a*/ 	.short	(.L_3837 - .L_3836)
.L_3836:
        /*000c*/ 	.word	0x00000000
        /*0010*/ 	.short	0x000f
        /*0012*/ 	.short	0x0048
        /*0014*/ 	.byte	0x00, 0xf0, 0x11, 0x00


	//----- nvinfo : EIATTR_KPARAM_INFO
	.align		4
.L_3837:
        /*0018*/ 	.byte	0x04, 0x17
        /*001a*/ 	.short	(.L_3839 - .L_3838)
.L_3838:
        /*001c*/ 	.word	0x00000000
        /*0020*/ 	.short	0x000e
        /*0022*/ 	.short	0x0044
        /*0024*/ 	.byte	0x00, 0xf0, 0x11, 0x00


	//----- nvinfo : EIATTR_KPARAM_INFO
	.align		4
.L_3839:
        /*0028*/ 	.byte	0x04, 0x17
        /*002a*/ 	.short	(.L_3841 - .L_3840)
.L_3840:
        /*002c*/ 	.word	0x00000000
        /*0030*/ 	.short	0x000d
        /*0032*/ 	.short	0x0040
        /*0034*/ 	.byte	0x00, 0xf0, 0x11, 0x00


	//----- nvinfo : EIATTR_KPARAM_INFO
	.align		4
.L_3841:
        /*0038*/ 	.byte	0x04, 0x17
        /*003a*/ 	.short	(.L_3843 - .L_3842)
.L_3842:
        /*003c*/ 	.word	0x00000000
        /*0040*/ 	.short	0x000c
        /*0042*/ 	.short	0x003c
        /*0044*/ 	.byte	0x00, 0xf0, 0x11, 0x00


	//----- nvinfo : EIATTR_KPARAM_INFO
	.align		4
.L_3843:
        /*0048*/ 	.byte	0x04, 0x17
        /*004a*/ 	.short	(.L_3845 - .L_3844)
.L_3844:
        /*004c*/ 	.word	0x00000000
        /*0050*/ 	.short	0x000b
        /*0052*/ 	.short	0x0038
        /*0054*/ 	.byte	0x00, 0xf0, 0x11, 0x00


	//----- nvinfo : EIATTR_KPARAM_INFO
	.align		4
.L_3845:
        /*0058*/ 	.byte	0x04, 0x17
        /*005a*/ 	.short	(.L_3847 - .L_3846)
.L_3846:
        /*005c*/ 	.word	0x00000000
        /*0060*/ 	.short	0x000a
        /*0062*/ 	.short	0x0034
        /*0064*/ 	.byte	0x00, 0xf0, 0x11, 0x00


	//----- nvinfo : EIATTR_KPARAM_INFO
	.align		4
.L_3847:
        /*0068*/ 	.byte	0x04, 0x17
        /*006a*/ 	.short	(.L_3849 - .L_3848)
.L_3848:
        /*006c*/ 	.word	0x00000000
        /*0070*/ 	.short	0x0009
        /*0072*/ 	.short	0x0030
        /*0074*/ 	.byte	0x00, 0xf0, 0x11, 0x00


	//----- nvinfo : EIATTR_KPARAM_INFO
	.align		4
.L_3849:
        /*0078*/ 	.byte	0x04, 0x17
        /*007a*/ 	.short	(.L_3851 - .L_3850)
.L_3850:
        /*007c*/ 	.word	0x00000000
        /*0080*/ 	.short	0x0008
        /*0082*/ 	.short	0x002c
        /*0084*/ 	.byte	0x00, 0xf0, 0x11, 0x00


	//----- nvinfo : EIATTR_KPARAM_INFO
	.align		4
.L_3851:
        /*0088*/ 	.byte	0x04, 0x17
        /*008a*/ 	.short	(.L_3853 - .L_3852)
.L_3852:
        /*008c*/ 	.word	0x00000000
        /*0090*/ 	.short	0x0007
        /*0092*/ 	.short	0x0028
        /*0094*/ 	.byte	0x00, 0xf0, 0x11, 0x00


	//----- nvinfo : EIATTR_KPARAM_INFO
	.align		4
.L_3853:
        /*0098*/ 	.byte	0x04, 0x17
        /*009a*/ 	.short	(.L_3855 - .L_3854)
.L_3854:
        /*009c*/ 	.word	0x00000000
        /*00a0*/ 	.short	0x0006
        /*00a2*/ 	.short	0x0024
        /*00a4*/ 	.byte	0x00, 0xf0, 0x11, 0x00


	//----- nvinfo : EIATTR_KPARAM_INFO
	.align		4
.L_3855:
        /*00a8*/ 	.byte	0x04, 0x17
        /*00aa*/ 	.short	(.L_3857 - .L_3856)
.L_3856:
        /*00ac*/ 	.word	0x00000000
        /*00b0*/ 	.short	0x0005
        /*00b2*/ 	.short	0x0020
        /*00b4*/ 	.byte	0x00, 0xf0, 0x11, 0x00


	//----- nvinfo : EIATTR_KPARAM_INFO
	.align		4
.L_3857:
        /*00b8*/ 	.byte	0x04, 0x17
        /*00ba*/ 	.short	(.L_3859 - .L_3858)
.L_3858:
        /*00bc*/ 	.word	0x00000000
        /*00c0*/ 	.short	0x0004
        /*00c2*/ 	.short	0x001c
        /*00c4*/ 	.byte	0x00, 0xf0, 0x11, 0x00


	//----- nvinfo : EIATTR_KPARAM_INFO
	.align		4
.L_3859:
        /*00c8*/ 	.byte	0x04, 0x17
        /*00ca*/ 	.short	(.L_3861 - .L_3860)
.L_3860:
        /*00cc*/ 	.word	0x00000000
        /*00d0*/ 	.short	0x0003
        /*00d2*/ 	.short	0x0018
        /*00d4*/ 	.byte	0x00, 0xf0, 0x11, 0x00


	//----- nvinfo : EIATTR_KPARAM_INFO
	.align		4
.L_3861:
        /*00d8*/ 	.byte	0x04, 0x17
        /*00da*/ 	.short	(.L_3863 - .L_3862)
.L_3862:
        /*00dc*/ 	.word	0x00000000
        /*00e0*/ 	.short	0x0002
        /*00e2*/ 	.short	0x0010
        /*00e4*/ 	.byte	0x00, 0xf5, 0x21, 0x00


	//----- nvinfo : EIATTR_KPARAM_INFO
	.align		4
.L_3863:
        /*00e8*/ 	.byte	0x04, 0x17
        /*00ea*/ 	.short	(.L_3865 - .L_3864)
.L_3864:
        /*00ec*/ 	.word	0x00000000
        /*00f0*/ 	.short	0x0001
        /*00f2*/ 	.short	0x0008
        /*00f4*/ 	.byte	0x00, 0xf5, 0x21, 0x00


	//----- nvinfo : EIATTR_KPARAM_INFO
	.align		4
.L_3865:
        /*00f8*/ 	.byte	0x04, 0x17
        /*00fa*/ 	.short	(.L_3867 - .L_3866)
.L_3866:
        /*00fc*/ 	.word	0x00000000
        /*0100*/ 	.short	0x0000
        /*0102*/ 	.short	0x0000
        /*0104*/ 	.byte	0x00, 0xf5, 0x21, 0x00


	//----- nvinfo : EIATTR_SPARSE_MMA_MASK
	.align		4
.L_3867:
        /*0108*/ 	.byte	0x03, 0x50
        /*010a*/ 	.short	0x0000


	//----- nvinfo : EIATTR_MAXREG_COUNT
	.align		4
        /*010c*/ 	.byte	0x03, 0x1b
        /*010e*/ 	.short	0x00ff


	//----- nvinfo : EIATTR_MERCURY_ISA_VERSION
	.align		4
        /*0110*/ 	.byte	0x03, 0x5f
        /*0112*/ 	.short	0x0101


	//----- nvinfo : EIATTR_VRC_CTA_INIT_COUNT
	.align		4
        /*0114*/ 	.byte	0x02, 0x4a
	.zero		1
	.zero		1


	//----- nvinfo : EIATTR_EXIT_INSTR_OFFSETS
	.align		4
        /*0118*/ 	.byte	0x04, 0x1c
        /*011a*/ 	.short	(.L_3869 - .L_3868)


	//   ....[0]....
.L_3868:
        /*011c*/ 	.word	0x00000070


	//   ....[1]....
        /*0120*/ 	.word	0x00000920


	//----- nvinfo : EIATTR_CRS_STACK_SIZE
	.align		4
.L_3869:
        /*0124*/ 	.byte	0x04, 0x1e
        /*0126*/ 	.short	(.L_3871 - .L_3870)
.L_3870:
        /*0128*/ 	.word	0x00000000


	//----- nvinfo : EIATTR_CBANK_PARAM_SIZE
	.align		4
.L_3871:
        /*012c*/ 	.byte	0x03, 0x19
        /*012e*/ 	.short	0x004c


	//----- nvinfo : EIATTR_PARAM_CBANK
	.align		4
        /*0130*/ 	.byte	0x04, 0x0a
        /*0132*/ 	.short	(.L_3873 - .L_3872)
	.align		4
.L_3872:
        /*0134*/ 	.word	index@(.nv.constant0._Z12_max_32_16_4PfS_S_iiiiiiiiiiiii)
        /*0138*/ 	.short	0x0380
        /*013a*/ 	.short	0x004c


	//----- nvinfo : EIATTR_SW_WAR
	.align		4
.L_3873:
        /*013c*/ 	.byte	0x04, 0x36
        /*013e*/ 	.short	(.L_3875 - .L_3874)
.L_3874:
        /*0140*/ 	.word	0x00000008
.L_3875:


//--------------------- .nv.info._Z12_max_64_16_3PdS_S_iiiiiiiiii --------------------------
	.section	.nv.info._Z12_max_64_16_3PdS_S_iiiiiiiiii,"",@"SHT_CUDA_INFO"
	.sectionflags	@""
	.align	4


	//----- nvinfo : EIATTR_CUDA_API_VERSION
	.align		4
        /*0000*/ 	.byte	0x04, 0x37
        /*0002*/ 	.short	(.L_3877 - .L_3876)
.L_3876:
        /*0004*/ 	.word	0x00000082


	//----- nvinfo : EIATTR_KPARAM_INFO
	.align		4
.L_3877:
        /*0008*/ 	.byte	0x04, 0x17
        /*000a*/ 	.short	(.L_3879 - .L_3878)
.L_3878:
        /*000c*/ 	.word	0x00000000
        /*0010*/ 	.short	0x000c
        /*0012*/ 	.short	0x003c
        /*0014*/ 	.byte	0x00, 0xf0, 0x11, 0x00


	//----- nvinfo : EIATTR_KPARAM_INFO
	.align		4
.L_3879:
        /*0018*/ 	.byte	0x04, 0x17
        /*001a*/ 	.short	(.L_3881 - .L_3880)
.L_3880:
        /*001c*/ 	.word	0x00000000
        /*0020*/ 	.short	0x000b
        /*0022*/ 	.short	0x0038
        /*0024*/ 	.byte	0x00, 0xf0, 0x11, 0x00


	//----- nvinfo : EIATTR_KPARAM_INFO
	.align		4
.L_3881:
        /*0028*/ 	.byte	0x04, 0x17
        /*002a*/ 	.short	(.L_3883 - .L_3882)
.L_3882:
        /*002c*/ 	.word	0x00000000
        /*0030*/ 	.short	0x000a
        /*0032*/ 	.short	0x0034
        /*0034*/ 	.byte	0x00, 0xf0, 0x11, 0x00


	//----- nvinfo : EIATTR_KPARAM_INFO
	.align		4
.L_3883:
        /*0038*/ 	.byte	0x04, 0x17
        /*003a*/ 	.short	(.L_3885 - .L_3884)
.L_3884:
        /*003c*/ 	.word	0x00000000
        /*0040*/ 	.short	0x0009
        /*0042*/ 	.short	0x0030
        /*0044*/ 	.byte	0x00, 0xf0, 0x11, 0x00


	//----- nvinfo : EIATTR_KPARAM_INFO
	.align		4
.L_3885:
        /*0048*/ 	.byte	0x04, 0x17
        /*004a*/ 	.short	(.L_3887 - .L_3886)
.L_3886:
        /*004c*/ 	.word	0x00000000
        /*0050*/ 	.short	0x0008
        /*0052*/ 	.short	0x002c
        /*0054*/ 	.byte	0x00, 0xf0, 0x11, 0x00


	//----- nvinfo : EIATTR_KPARAM_INFO
	.align		4
.L_3887:
        /*0058*/ 	.byte	0x04, 0x17
        /*005a*/ 	.short	(.L_3889 - .L_3888)
.L_3888:
        /*005c*/ 	.word	0x00000000
        /*0060*/ 	.short	0x0007
        /*0062*/ 	.short	0x0028
        /*0064*/ 	.byte	0x00, 0xf0, 0x11, 0x00


	//----- nvinfo : EIATTR_KPARAM_INFO
	.align		4
.L_3889:
        /*0068*/ 	.byte	0x04, 0x17
        /*006a*/ 	.short	(.L_3891 - .L_3890)
.L_3890:
        /*006c*/ 	.word	0x00000000
        /*0070*/ 	.short	0x0006
        /*0072*/ 	.short	0x0024
        /*0074*/ 	.byte	0x00, 0xf0, 0x11, 0x00


	//----- nvinfo : EIATTR_KPARAM_INFO
	.align		4
.L_3891:
        /*0078*/ 	.byte	0x04, 0x17
        /*007a*/ 	.short	(.L_3893 - .L_3892)
.L_3892:
        /*007c*/ 	.word	0x00000000
        /*0080*/ 	.short	0x0005
        /*0082*/ 	.short	0x0020
        /*0084*/ 	.byte	0x00, 0xf0, 0x11, 0x00


	//----- nvinfo : EIATTR_KPARAM_INFO
	.align		4
.L_3893:
        /*0088*/ 	.byte	0x04, 0x17
        /*008a*/ 	.short	(.L_3895 - .L_3894)
.L_3894:
        /*008c*/ 	.word	0x00000000
        /*0090*/ 	.short	0x0004
        /*0092*/ 	.short	0x001c
        /*0094*/ 	.byte	0x00, 0xf0, 0x11, 0x00


	//----- nvinfo : EIATTR_KPARAM_INFO
	.align		4
.L_3895:
        /*0098*/ 	.byte	0x04, 0x17
        /*009a*/ 	.short	(.L_3897 - .L_3896)
.L_3896:
        /*009c*/ 	.word	0x00000000
        /*00a0*/ 	.short	0x0003
        /*00a2*/ 	.short	0x0018
        /*00a4*/ 	.byte	0x00, 0xf0, 0x11, 0x00


	//----- nvinfo : EIATTR_KPARAM_INFO
	.align		4
.L_3897:
        /*00a8*/ 	.byte	0x04, 0x17
        /*00aa*/ 	.short	(.L_3899 - .L_3898)
.L_3898:
        /*00ac*/ 	.word	0x00000000
        /*00b0*/ 	.short	0x0002
        /*00b2*/ 	.short	0x0010
        /*00b4*/ 	.byte	0x00, 0xf5, 0x21, 0x00


	//----- nvinfo : EIATTR_KPARAM_INFO
	.align		4
.L_3899:
        /*00b8*/ 	.byte	0x04, 0x17
        /*00ba*/ 	.short	(.L_3901 - .L_3900)
.L_3900:
        /*00bc*/ 	.word	0x00000000
        /*00c0*/ 	.short	0x0001
        /*00c2*/ 	.short	0x0008
        /*00c4*/ 	.byte	0x00, 0xf5, 0x21, 0x00


	//----- nvinfo : EIATTR_KPARAM_INFO
	.align		4
.L_3901:
        /*00c8*/ 	.byte	0x04, 0x17
        /*00ca*/ 	.short	(.L_3903 - .L_3902)
.L_3902:
        /*00cc*/ 	.word	0x00000000
        /*00d0*/ 	.short	0x0000
        /*00d2*/ 	.short	0x0000
        /*00d4*/ 	.byte	0x00, 0xf5, 0x21, 0x00


	//----- nvinfo : EIATTR_SPARSE_MMA_MASK
	.align		4
.L_3903:
        /*00d8*/ 	.byte	0x03, 0x50
        /*00da*/ 	.short	0x0000


	//----- nvinfo : EIATTR_MAXREG_COUNT
	.align		4
        /*00dc*/ 	.byte	0x03, 0x1b
        /*00de*/ 	.short	0x00ff


	//----- nvinfo : EIATTR_MERCURY_ISA_VERSION
	.align		4
        /*00e0*/ 	.byte	0x03, 0x5f
        /*00e2*/ 	.short	0x0101


	//----- nvinfo : EIATTR_VRC_CTA_INIT_COUNT
	.align		4
        /*00e4*/ 	.byte	0x02, 0x4a
	.zero		1
	.zero		1


	//----- nvinfo : EIATTR_EXIT_INSTR_OFFSETS
	.align		4
        /*00e8*/ 	.byte	0x04, 0x1c
        /*00ea*/ 	.short	(.L_3905 - .L_3904)


	//   ....[0]....
.L_3904:
        /*00ec*/ 	.word	0x00000070


	//   ....[1]....
        /*00f0*/ 	.word	0x00000760


	//----- nvinfo : EIATTR_CRS_STACK_SIZE
	.align		4
.L_3905:
        /*00f4*/ 	.byte	0x04, 0x1e
        /*00f6*/ 	.short	(.L_3907 - .L_3906)
.L_3906:
        /*00f8*/ 	.word	0x00000000


	//----- nvinfo : EIATTR_CBANK_PARAM_SIZE
	.align		4
.L_3907:
        /*00fc*/ 	.byte	0x03, 0x19
        /*00fe*/ 	.short	0x0040


	//----- nvinfo : EIATTR_PARAM_CBANK
	.align		4
        /*0100*/ 	.byte	0x04, 0x0a
        /*0102*/ 	.short	(.L_3909 - .L_3908)
	.align		4
.L_3908:
        /*0104*/ 	.word	index@(.nv.constant0._Z12_max_64_16_3PdS_S_iiiiiiiiii)
        /*0108*/ 	.short	0x0380
        /*010a*/ 	.short	0x0040


	//----- nvinfo : EIATTR_SW_WAR
	.align		4
.L_3909:
        /*010c*/ 	.byte	0x04, 0x36
        /*010e*/ 	.short	(.L_3911 - .L_3910)
.L_3910:
        /*0110*/ 	.word	0x00000008
.L_3911:


//--------------------- .nv.info._Z12_max_32_16_3PfS_S_iiiiiiiiii --------------------------
	.section	.nv.info._Z12_max_32_16_3PfS_S_iiiiiiiiii,"",@"SHT_CUDA_INFO"
	.sectionflags	@""
	.align	4


	//----- nvinfo : EIATTR_CUDA_API_VERSION
	.align		4
        /*0000*/ 	.byte	0x04, 0x37
        /*0002*/ 	.short	(.L_3913 - .L_3912)
.L_3912:
        /*0004*/ 	.word	0x00000082


	//----- nvinfo : EIATTR_KPARAM_INFO
	.align		4
.L_3913:
        /*0008*/ 	.byte	0x04, 0x17
        /*000a*/ 	.short	(.L_3915 - .L_3914)
.L_3914:
        /*000c*/ 	.word	0x00000000
        /*0010*/ 	.short	0x000c
        /*0012*/ 	.short	0x003c
        /*0014*/ 	.byte	0x00, 0xf0, 0x11, 0x00


	//----- nvinfo : EIATTR_KPARAM_INFO
	.align		4
.L_3915:
        /*0018*/ 	.byte	0x04, 0x17
        /*001a*/ 	.short	(.L_3917 - .L_3916)
.L_3916:
        /*001c*/ 	.word	0x00000000
        /*0020*/ 	.short	0x000b
        /*0022*/ 	.short	0x0038
        /*0024*/ 	.byte	0x00, 0xf0, 0x11, 0x00


	//----- nvinfo : EIATTR_KPARAM_INFO
	.align		4
.L_3917:
        /*0028*/ 	.byte	0x04, 0x17
        /*002a*/ 	.short	(.L_3919 - .L_3918)
.L_3918:
        /*002c*/ 	.word	0x00000000
        /*0030*/ 	.short	0x000a
        /*0032*/ 	.short	0x0034
        /*0034*/ 	.byte	0x00, 0xf0, 0x11, 0x00


	//----- nvinfo : EIATTR_KPARAM_INFO
	.align		4
.L_3919:
        /*0038*/ 	.byte	0x04, 0x17
        /*003a*/ 	.short	(.L_3921 - .L_3920)
.L_3920:
        /*003c*/ 	.word	0x00000000
        /*0040*/ 	.short	0x0009
        /*0042*/ 	.short	0x0030
        /*0044*/ 	.byte	0x00, 0xf0, 0x11, 0x00


	//----- nvinfo : EIATTR_KPARAM_INFO
	.align		4
.L_3921:
        /*0048*/ 	.byte	0x04, 0x17
        /*004a*/ 	.short	(.L_3923 - .L_3922)
.L_3922:
        /*004c*/ 	.word	0x00000000
        /*0050*/ 	.short	0x0008
        /*0052*/ 	.short	0x002c
        /*0054*/ 	.byte	0x00, 0xf0, 0x11, 0x00


	//----- nvinfo : EIATTR_KPARAM_INFO
	.align		4
.L_3923:
        /*0058*/ 	.byte	0x04, 0x17
        /*005a*/ 	.short	(.L_3925 - .L_3924)
.L_3924:
        /*005c*/ 	.word	0x00000000
        /*0060*/ 	.short	0x0007
        /*0062*/ 	.short	0x0028
        /*0064*/ 	.byte	0x00, 0xf0, 0x11, 0x00


	//----- nvinfo : EIATTR_KPARAM_INFO
	.align		4
.L_3925:
        /*0068*/ 	.byte	0x04, 0x17
        /*006a*/ 	.short	(.L_3927 - .L_3926)
.L_3926:
        /*006c*/ 	.word	0x00000000
        /*0070*/ 	.short	0x0006
        /*0072*/ 	.short	0x0024
        /*0074*/ 	.byte	0x00, 0xf0, 0x11, 0x00


	//----- nvinfo : EIATTR_KPARAM_INFO
	.align		4
.L_3927:
        /*0078*/ 	.byte	0x04, 0x17
        /*007a*/ 	.short	(.L_3929 - .L_3928)
.L_3928:
        /*007c*/ 	.word	0x00000000
        /*0080*/ 	.short	0x0005
        /*0082*/ 	.short	0x0020
        /*0084*/ 	.byte	0x00, 0xf0, 0x11, 0x00


	//----- nvinfo : EIATTR_KPARAM_INFO
	.align		4
.L_3929:
        /*0088*/ 	.byte	0x04, 0x17
        /*008a*/ 	.short	(.L_3931 - .L_3930)
.L_3930:
        /*008c*/ 	.word	0x00000000
        /*0090*/ 	.short	0x0004
        /*0092*/ 	.short	0x001c
        /*0094*/ 	.byte	0x00, 0xf0, 0x11, 0x00


	//----- nvinfo : EIATTR_KPARAM_INFO
	.align		4
.L_3931:
        /*0098*/ 	.byte	0x04, 0x17
        /*009a*/ 	.short	(.L_3933 - .L_3932)
.L_3932:
        /*009c*/ 	.word	0x00000000
        /*00a0*/ 	.short	0x0003
        /*00a2*/ 	.short	0x0018
        /*00a4*/ 	.byte	0x00, 0xf0, 0x11, 0x00


	//----- nvinfo : EIATTR_KPARAM_INFO
	.align		4
.L_3933:
        /*00a8*/ 	.byte	0x04, 0x17
        /*00aa*/ 	.short	(.L_3935 - .L_3934)
.L_3934:
        /*00ac*/ 	.word	0x00000000
        /*00b0*/ 	.short	0x0002
        /*00b2*/ 	.short	0x0010
        /*00b4*/ 	.byte	0x00, 0xf5, 0x21, 0x00


	//----- nvinfo : EIATTR_KPARAM_INFO
	.align		4
.L_3935:
        /*00b8*/ 	.byte	0x04, 0x17
        /*00ba*/ 	.short	(.L_3937 - .L_3936)
.L_3936:
        /*00bc*/ 	.word	0x00000000
        /*00c0*/ 	.short	0x0001
        /*00c2*/ 	.short	0x0008
        /*00c4*/ 	.byte	0x00, 0xf5, 0x21, 0x00


	//----- nvinfo : EIATTR_KPARAM_INFO
	.align		4
.L_3937:
        /*00c8*/ 	.byte	0x04, 0x17
        /*00ca*/ 	.short	(.L_3939 - .L_3938)
.L_3938:
        /*00cc*/ 	.word	0x00000000
        /*00d0*/ 	.short	0x0000
        /*00d2*/ 	.short	0x0000
        /*00d4*/ 	.byte	0x00, 0xf5, 0x21, 0x00


	//----- nvinfo : EIATTR_SPARSE_MMA_MASK
	.align		4
.L_3939:
        /*00d8*/ 	.byte	0x03, 0x50
        /*00da*/ 	.short	0x0000


	//----- nvinfo : EIATTR_MAXREG_COUNT
	.align		4
        /*00dc*/ 	.byte	0x03, 0x1b
        /*00de*/ 	.short	0x00ff


	//----- nvinfo : EIATTR_MERCURY_ISA_VERSION
	.align		4
        /*00e0*/ 	.byte	0x03, 0x5f
        /*00e2*/ 	.short	0x0101


	//----- nvinfo : EIATTR_VRC_CTA_INIT_COUNT
	.align		4
        /*00e4*/ 	.byte	0x02, 0x4a
	.zero		1
	.zero		1


	//----- nvinfo : EIATTR_EXIT_INSTR_OFFSETS
	.align		4
        /*00e8*/ 	.byte	0x04, 0x1c
        /*00ea*/ 	.short	(.L_3941 - .L_3940)


	//   ....[0]....
.L_3940:
        /*00ec*/ 	.word	0x00000070


	//   ....[1]....
        /*00f0*/ 	.word	0x00000750


	//----- nvinfo : EIATTR_CRS_STACK_SIZE
	.align		4
.L_3941:
        /*00f4*/ 	.byte	0x04, 0x1e
        /*00f6*/ 	.short	(.L_3943 - .L_3942)
.L_3942:
        /*00f8*/ 	.word	0x00000000


	//----- nvinfo : EIATTR_CBANK_PARAM_SIZE
	.align		4
.L_3943:
        /*00fc*/ 	.byte	0x03, 0x19
        /*00fe*/ 	.short	0x0040


	//----- nvinfo : EIATTR_PARAM_CBANK
	.align		4
        /*0100*/ 	.byte	0x04, 0x0a
        /*0102*/ 	.short	(.L_3945 - .L_3944)
	.align		4
.L_3944:
        /*0104*/ 	.word	index@(.nv.constant0._Z12_max_32_16_3PfS_S_iiiiiiiiii)
        /*0108*/ 	.short	0x0380
        /*010a*/ 	.short	0x0040


	//----- nvinfo : EIATTR_SW_WAR
	.align		4
.L_3945:
        /*010c*/ 	.byte	0x04, 0x36
        /*010e*/ 	.short	(.L_3947 - .L_3946)
.L_3946:
        /*0110*/ 	.word	0x00000008
.L_3947:


//--------------------- .nv.info._Z12_pow_64_16_5PdS_S_iiiiiiiiiiiiiiii --------------------------
	.section	.nv.info._Z12_pow_64_16_5PdS_S_iiiiiiiiiiiiiiii,"",@"SHT_CUDA_INFO"
	.sectionflags	@""
	.align	4


	//----- nvinfo : EIATTR_CUDA_API_VERSION
	.align		4
        /*0000*/ 	.byte	0x04, 0x37
        /*0002*/ 	.short	(.L_3949 - .L_3948)
.L_3948:
        /*0004*/ 	.word	0x00000082


	//----- nvinfo : EIATTR_KPARAM_INFO
	.align		4
.L_3949:
        /*0008*/ 	.byte	0x04, 0x17
        /*000a*/ 	.short	(.L_3951 - .L_3950)
.L_3950:
        /*000c*/ 	.word	0x00000000
        /*0010*/ 	.short	0x0012
        /*0012*/ 	.short	0x0054
        /*0014*/ 	.byte	0x00, 0xf0, 0x11, 0x00


	//----- nvinfo : EIATTR_KPARAM_INFO
	.align		4
.L_3951:
        /*0018*/ 	.byte	0x04, 0x17
        /*001a*/ 	.short	(.L_3953 - .L_3952)
.L_3952:
        /*001c*/ 	.word	0x00000000
        /*0020*/ 	.short	0x0011
        /*0022*/ 	.short	0x0050
        /*0024*/ 	.byte	0x00, 0xf0, 0x11, 0x00


	//----- nvinfo : EIATTR_KPARAM_INFO
	.align		4
.L_3953:
        /*0028*/ 	.byte	0x04, 0x17
        /*002a*/ 	.short	(.L_3955 - .L_3954)
.L_3954:
        /*002c*/ 	.word	0x00000000
        /*0030*/ 	.short	0x0010
        /*0032*/ 	.short	0x004c
        /*0034*/ 	.byte	0x00, 0xf0, 0x11, 0x00


	//----- nvinfo : EIATTR_KPARAM_INFO
	.align		4
.L_3955:
        /*0038*/ 	.byte	0x04, 0x17
        /*003a*/ 	.short	(.L_3957 - .L_3956)
.L_3956:
        /*003c*/ 	.word	0x00000000
        /*0040*/ 	.short	0x000f
        /*0042*/ 	.short	0x0048
        /*0044*/ 	.byte	0x00, 0xf0, 0x11, 0x00


	//----- nvinfo : EIATTR_KPARAM_INFO
	.align		4
.L_3957:
        /*0048*/ 	.byte	0x04, 0x17
        /*004a*/ 	.short	(.L_3959 - .L_3958)
.L_3958:
        /*004c*/ 	.word	0x00000000
        /*0050*/ 	.short	0x000e
        /*0052*/ 	.short	0x0044
        /*0054*/ 	.byte	0x00, 0xf0, 0x11, 0x00


	//----- nvinfo : EIATTR_KPARAM_INFO
	.align		4
.L_3959:
        /*0058*/ 	.byte	0x04, 0x17
        /*005a*/ 	.short	(.L_3961 - .L_3960)
.L_3960:
        /*005c*/ 	.word	0x00000000
        /*0060*/ 	.short	0x000d
        /*0062*/ 	.short	0x0040
        /*0064*/ 	.byte	0x00, 0xf0, 0x11, 0x00


	//----- nvinfo : EIATTR_KPARAM_INFO
	.align		4
.L_3961:
        /*0068*/ 	.byte	0x04, 0x17
        /*006a*/ 	.short	(.L_3963 - .L_3962)
.L_3962:
        /*006c*/ 	.word	0x00000000
        /*0070*/ 	.short	0x000c
        /*0072*/ 	.short	0x003c
        /*0074*/ 	.byte	0x00, 0xf0, 0x11, 0x00


	//----- nvinfo : EIATTR_KPARAM_INFO
	.align		4
.L_3963:
        /*0078*/ 	.byte	0x04, 0x17
        /*007a*/ 	.short	(.L_3965 - .L_3964)
.L_3964:
        /*007c*/ 	.word	0x00000000
        /*0080*/ 	.short	0x000b
        /*0082*/ 	.short	0x0038
        /*0084*/ 	.byte	0x00, 0xf0, 0x11, 0x00


	//----- nvinfo : EIATTR_KPARAM_INFO
	.align		4
.L_3965:
        /*0088*/ 	.byte	0x04, 0x17
        /*008a*/ 	.short	(.L_3967 - .L_3966)
.L_3966:
        /*008c*/ 	.word	0x00000000
        /*0090*/ 	.short	0x000a
        /*0092*/ 	.short	0x0034
        /*0094*/ 	.byte	0x00, 0xf0, 0x11, 0x00


	//----- nvinfo : EIATTR_KPARAM_INFO
	.align		4
.L_3967:
        /*0098*/ 	.byte	0x04, 0x17
        /*009a*/ 	.short	(.L_3969 - .L_3968)
.L_3968:
        /*009c*/ 	.word	0x00000000
        /*00a0*/ 	.short	0x0009
        /*00a2*/ 	.short	0x0030
        /*00a4*/ 	.byte	0x00, 0xf0, 0x11, 0x00


	//----- nvinfo : EIATTR_KPARAM_INFO
	.align		4
.L_3969:
        /*00a8*/ 	.byte	0x04, 0x17
        /*00aa*/ 	.short	(.L_3971 - .L_3970)
.L_3970:
        /*00ac*/ 	.word	0x00000000
        /*00b0*/ 	.short	0x0008
        /*00b2*/ 	.short	0x002c
        /*00b4*/ 	.byte	0x00, 0xf0, 0x11, 0x00


	//----- nvinfo : EIATTR_KPARAM_INFO
	.align		4
.L_3971:
        /*00b8*/ 	.byte	0x04, 0x17
        /*00ba*/ 	.short	(.L_3973 - .L_3972)
.L_3972:
        /*00bc*/ 	.word	0x00000000
        /*00c0*/ 	.short	0x0007
        /*00c2*/ 	.short	0x0028
        /*00c4*/ 	.byte	0x00, 0xf0, 0x11, 0x00


	//----- nvinfo : EIATTR_KPARAM_INFO
	.align		4
.L_3973:
        /*00c8*/ 	.byte	0x04, 0x17
        /*00ca*/ 	.short	(.L_3975 - .L_3974)
.L_3974:
        /*00cc*/ 	.word	0x00000000
        /*00d0*/ 	.short	0x0006
        /*00d2*/ 	.short	0x0024
        /*00d4*/ 	.byte	0x00, 0xf0, 0x11, 0x00


	//----- nvinfo : EIATTR_KPARAM_INFO
	.align		4
.L_3975:
        /*00d8*/ 	.byte	0x04, 0x17
        /*00da*/ 	.short	(.L_3977 - .L_3976)
.L_3976:
        /*00dc*/ 	.word	0x00000000
        /*00e0*/ 	.short	0x0005
        /*00e2*/ 	.short	0x0020
        /*00e4*/ 	.byte	0x00, 0xf0, 0x11, 0x00


	//----- nvinfo : EIATTR_KPARAM_INFO
	.align		4
.L_3977:
        /*00e8*/ 	.byte	0x04, 0x17
        /*00ea*/ 	.short	(.L_3979 - .L_3978)
.L_3978:
        /*00ec*/ 	.word	0x00000000
        /*00f0*/ 	.short	0x0004
        /*00f2*/ 	.short	0x001c
        /*00f4*/ 	.byte	0x00, 0xf0, 0x11, 0x00


	//----- nvinfo : EIATTR_KPARAM_INFO
	.align		4
.L_3979:
        /*00f8*/ 	.byte	0x04, 0x17
        /*00fa*/ 	.short	(.L_3981 - .L_3980)
.L_3980:
        /*00fc*/ 	.word	0x00000000
        /*0100*/ 	.short	0x0003
        /*0102*/ 	.short	0x0018
        /*0104*/ 	.byte	0x00, 0xf0, 0x11, 0x00


	//----- nvinfo : EIATTR_KPARAM_INFO
	.align		4
.L_3981:
        /*0108*/ 	.byte	0x04, 0x17
        /*010a*/ 	.short	(.L_3983 - .L_3982)
.L_3982:
        /*010c*/ 	.word	0x00000000
        /*0110*/ 	.short	0x0002
        /*0112*/ 	.short	0x0010
        /*0114*/ 	.byte	0x00, 0xf5, 0x21, 0x00


	//----- nvinfo : EIATTR_KPARAM_INFO
	.align		4
.L_3983:
        /*0118*/ 	.byte	0x04, 0x17
        /*011a*/ 	.short	(.L_3985 - .L_3984)
.L_3984:
        /*011c*/ 	.word	0x00000000
        /*0120*/ 	.short	0x0001
        /*0122*/ 	.short	0x0008
        /*0124*/ 	.byte	0x00, 0xf5, 0x21, 0x00


	//----- nvinfo : EIATTR_KPARAM_INFO
	.align		4
.L_3985:
        /*0128*/ 	.byte	0x04, 0x17
        /*012a*/ 	.short	(.L_3987 - .L_3986)
.L_3986:
        /*012c*/ 	.word	0x00000000
        /*0130*/ 	.short	0x0000
        /*0132*/ 	.short	0x0000
        /*0134*/ 	.byte	0x00, 0xf5, 0x21, 0x00


	//----- nvinfo : EIATTR_SPARSE_MMA_MASK
	.align		4
.L_3987:
        /*0138*/ 	.byte	0x03, 0x50
        /*013a*/ 	.short	0x0000


	//----- nvinfo : EIATTR_MAXREG_COUNT
	.align		4
        /*013c*/ 	.byte	0x03, 0x1b
        /*013e*/ 	.short	0x00ff


	//----- nvinfo : EIATTR_MERCURY_ISA_VERSION
	.align		4
        /*0140*/ 	.byte	0x03, 0x5f
        /*0142*/ 	.short	0x0101


	//----- nvinfo : EIATTR_VRC_CTA_INIT_COUNT
	.align		4
        /*0144*/ 	.byte	0x02, 0x4a
	.zero		1
	.zero		1


	//----- nvinfo : EIATTR_EXIT_INSTR_OFFSETS
	.align		4
        /*0148*/ 	.byte	0x04, 0x1c
        /*014a*/ 	.short	(.L_3989 - .L_3988)


	//   ....[0]....
.L_3988:
        /*014c*/ 	.word	0x00000070


	//   ....[1]....
        /*0150*/ 	.word	0x00000f40


	//----- nvinfo : EIATTR_CRS_STACK_SIZE
	.align		4
.L_3989:
        /*0154*/ 	.byte	0x04, 0x1e
        /*0156*/ 	.short	(.L_3991 - .L_3990)
.L_3990:
        /*0158*/ 	.word	0x00000000


	//----- nvinfo : EIATTR_CBANK_PARAM_SIZE
	.align		4
.L_3991:
        /*015c*/ 	.byte	0x03, 0x19
        /*015e*/ 	.short	0x0058


	//----- nvinfo : EIATTR_PARAM_CBANK
	.align		4
        /*0160*/ 	.byte	0x04, 0x0a
        /*0162*/ 	.short	(.L_3993 - .L_3992)
	.align		4
.L_3992:
        /*0164*/ 	.word	index@(.nv.constant0._Z12_pow_64_16_5PdS_S_iiiiiiiiiiiiiiii)
        /*0168*/ 	.short	0x0380
        /*016a*/ 	.short	0x0058


	//----- nvinfo : EIATTR_SW_WAR
	.align		4
.L_3993:
        /*016c*/ 	.byte	0x04, 0x36
        /*016e*/ 	.short	(.L_3995 - .L_3994)
.L_3994:
        /*0170*/ 	.word	0x00000008
.L_3995:


//--------------------- .nv.info._Z12_pow_32_16_5PfS_S_iiiiiiiiiiiiiiii --------------------------
	.section	.nv.info._Z12_pow_32_16_5PfS_S_iiiiiiiiiiiiiiii,"",@"SHT_CUDA_INFO"
	.sectionflags	@""
	.align	4


	//----- nvinfo : EIATTR_CUDA_API_VERSION
	.align		4
        /*0000*/ 	.byte	0x04, 0x37
        /*0002*/ 	.short	(.L_3997 - .L_3996)
.L_3996:
        /*0004*/ 	.word	0x00000082


	//----- nvinfo : EIATTR_KPARAM_INFO
	.align		4
.L_3997:
        /*0008*/ 	.byte	0x04, 0x17
        /*000a*/ 	.short	(.L_3999 - .L_3998)
.L_3998:
        /*000c*/ 	.word	0x00000000
        /*0010*/ 	.short	0x0012
        /*0012*/ 	.short	0x0054
        /*0014*/ 	.byte	0x00, 0xf0, 0x11, 0x00


	//----- nvinfo : EIATTR_KPARAM_INFO
	.align		4
.L_3999:
        /*0018*/ 	.byte	0x04, 0x17
        /*001a*/ 	.short	(.L_4001 - .L_4000)
.L_4000:
        /*001c*/ 	.word	0x00000000
        /*0020*/ 	.short	0x0011
        /*0022*/ 	.short	0x0050
        /*0024*/ 	.byte	0x00, 0xf0, 0x11, 0x00


	//----- nvinfo : EIATTR_KPARAM_INFO
	.align		4
.L_4001:
        /*0028*/ 	.byte	0x04, 0x17
        /*002a*/ 	.short	(.L_4003 - .L_4002)
.L_4002:
        /*002c*/ 	.word	0x00000000
        /*0030*/ 	.short	0x0010
        /*0032*/ 	.short	0x004c
        /*0034*/ 	.byte	0x00, 0xf0, 0x11, 0x00


	//----- nvinfo : EIATTR_KPARAM_INFO
	.align		4
.L_4003:
        /*0038*/ 	.byte	0x04, 0x17
        /*003a*/ 	.short	(.L_4005 - .L_4004)
.L_4004:
        /*003c*/ 	.word	0x00000000
        /*0040*/ 	.short	0x000f
        /*0042*/ 	.short	0x0048
        /*0044*/ 	.byte	0x00, 0xf0, 0x11, 0x00


	//----- nvinfo : EIATTR_KPARAM_INFO
	.align		4
.L_4005:
        /*0048*/ 	.byte	0x04, 0x17
        /*004a*/ 	.short	(.L_4007 - .L_4006)
.L_4006:
        /*004c*/ 	.word	0x00000000
        /*0050*/ 	.short	0x000e
        /*0052*/ 	.short	0x0044
        /*0054*/ 	.byte	0x00, 0xf0, 0x11, 0x00


	//----- nvinfo : EIATTR_KPARAM_INFO
	.align		4
.L_4007:
        /*0058*/ 	.byte	0x04, 0x17
        /*005a*/ 	.short	(.L_4009 - .L_4008)
.L_4008:
        /*005c*/ 	.word	0x00000000
        /*0060*/ 	.short	0x000d
        /*0062*/ 	.short	0x0040
        /*0064*/ 	.byte	0x00, 0xf0, 0x11, 0x00


	//----- nvinfo : EIATTR_KPARAM_INFO
	.align		4
.L_4009:
        /*0068*/ 	.byte	0x04, 0x17
        /*006a*/ 	.short	(.L_4011 - .L_4010)
.L_4010:
        /*006c*/ 	.word	0x00000000
        /*0070*/ 	.short	0x000c
        /*0072*/ 	.short	0x003c
        /*0074*/ 	.byte	0x00, 0xf0, 0x11, 0x00


	//----- nvinfo : EIATTR_KPARAM_INFO
	.align		4
.L_4011:
        /*0078*/ 	.byte	0x04, 0x17
        /*007a*/ 	.short	(.L_4013 - .L_4012)
.L_4012:
        /*007c*/ 	.word	0x00000000
        /*0080*/ 	.short	0x000b
        /*0082*/ 	.short	0x0038
        /*0084*/ 	.byte	0x00, 0xf0, 0x11, 0x00


	//----- nvinfo : EIATTR_KPARAM_INFO
	.align		4
.L_4013:
        /*0088*/ 	.byte	0x04, 0x17
        /*008a*/ 	.short	(.L_4015 - .L_4014)
.L_4014:
        /*008c*/ 	.word	0x00000000
        /*0090*/ 	.short	0x000a
        /*0092*/ 	.short	0x0034
        /*0094*/ 	.byte	0x00, 0xf0, 0x11, 0x00


	//----- nvinfo : EIATTR_KPARAM_INFO
	.align		4
.L_4015:
        /*0098*/ 	.byte	0x04, 0x17
        /*009a*/ 	.short	(.L_4017 - .L_4016)
.L_4016:
        /*009c*/ 	.word	0x00000000
        /*00a0*/ 	.short	0x0009
        /*00a2*/ 	.short	0x0030
        /*00a4*/ 	.byte	0x00, 0xf0, 0x11, 0x00


	//----- nvinfo : EIATTR_KPARAM_INFO
	.align		4
.L_4017:
        /*00a8*/ 	.byte	0x04, 0x17
        /*00aa*/ 	.short	(.L_4019 - .L_4018)
.L_4018:
        /*00ac*/ 	.word	0x00000000
        /*00b0*/ 	.short	0x0008
        /*00b2*/ 	.short	0x002c
        /*00b4*/ 	.byte	0x00, 0xf0, 0x11, 0x00


	//----- nvinfo : EIATTR_KPARAM_INFO
	.align		4
.L_4019:
        /*00b8*/ 	.byte	0x04, 0x17
        /*00ba*/ 	.short	(.L_4021 - .L_4020)
.L_4020:
        /*00bc*/ 	.word	0x00000000
        /*00c0*/ 	.short	0x0007
        /*00c2*/ 	.short	0x0028
        /*00c4*/ 	.byte	0x00, 0xf0, 0x11, 0x00


	//----- nvinfo : EIATTR_KPARAM_INFO
	.align		4
.L_4021:
        /*00c8*/ 	.byte	0x04, 0x17
        /*00ca*/ 	.short	(.L_4023 - .L_4022)
.L_4022:
        /*00cc*/ 	.word	0x00000000
        /*00d0*/ 	.short	0x0006
        /*00d2*/ 	.short	0x0024
        /*00d4*/ 	.byte	0x00, 0xf0, 0x11, 0x00


	//----- nvinfo : EIATTR_KPARAM_INFO
	.align		4
.L_4023:
        /*00d8*/ 	.byte	0x04, 0x17
        /*00da*/ 	.short	(.L_4025 - .L_4024)
.L_4024:
        /*00dc*/ 	.word	0x00000000
        /*00e0*/ 	.short	0x0005
        /*00e2*/ 	.short	0x0020
        /*00e4*/ 	.byte	0x00, 0xf0, 0x11, 0x00


	//----- nvinfo : EIATTR_KPARAM_INFO
	.align		4
.L_4025:
        /*00e8*/ 	.byte	0x04, 0x17
        /*00ea*/ 	.short	(.L_4027 - .L_4026)
.L_4026:
        /*00ec*/ 	.word	0x00000000
        /*00f0*/ 	.short	0x0004
        /*00f2*/ 	.short	0x001c
        /*00f4*/ 	.byte	0x00, 0xf0, 0x11, 0x00


	//----- nvinfo : EIATTR_KPARAM_INFO
	.align		4
.L_4027:
        /*00f8*/ 	.byte	0x04, 0x17
        /*00fa*/ 	.short	(.L_4029 - .L_4028)
.L_4028:
        /*00fc*/ 	.word	0x00000000
        /*0100*/ 	.short	0x0003
        /*0102*/ 	.short	0x0018
        /*0104*/ 	.byte	0x00, 0xf0, 0x11, 0x00


	//----- nvinfo : EIATTR_KPARAM_INFO
	.align		4
.L_4029:
        /*0108*/ 	.byte	0x04, 0x17
        /*010a*/ 	.short	(.L_4031 - .L_4030)
.L_4030:
        /*010c*/ 	.word	0x00000000
        /*0110*/ 	.short	0x0002
        /*0112*/ 	.short	0x0010
        /*0114*/ 	.byte	0x00, 0xf5, 0x21, 0x00


	//----- nvinfo : EIATTR_KPARAM_INFO
	.align		4
.L_4031:
        /*0118*/ 	.byte	0x04, 0x17
        /*011a*/ 	.short	(.L_4033 - .L_4032)
.L_4032:
        /*011c*/ 	.word	0x00000000
        /*0120*/ 	.short	0x0001
        /*0122*/ 	.short	0x0008
        /*0124*/ 	.byte	0x00, 0xf5, 0x21, 0x00


	//----- nvinfo : EIATTR_KPARAM_INFO
	.align		4
.L_4033:
        /*0128*/ 	.byte	0x04, 0x17
        /*012a*/ 	.short	(.L_4035 - .L_4034)
.L_4034:
        /*012c*/ 	.word	0x00000000
        /*0130*/ 	.short	0x0000
        /*0132*/ 	.short	0x0000
        /*0134*/ 	.byte	0x00, 0xf5, 0x21, 0x00


	//----- nvinfo : EIATTR_SPARSE_MMA_MASK
	.align		4
.L_4035:
        /*0138*/ 	.byte	0x03, 0x50
        /*013a*/ 	.short	0x0000


	//----- nvinfo : EIATTR_MAXREG_COUNT
	.align		4
        /*013c*/ 	.byte	0x03, 0x1b
        /*013e*/ 	.short	0x00ff


	//----- nvinfo : EIATTR_MERCURY_ISA_VERSION
	.align		4
        /*0140*/ 	.byte	0x03, 0x5f
        /*0142*/ 	.short	0x0101


	//----- nvinfo : EIATTR_VRC_CTA_INIT_COUNT
	.align		4
        /*0144*/ 	.byte	0x02, 0x4a
	.zero		1
	.zero		1


	//----- nvinfo : EIATTR_EXIT_INSTR_OFFSETS
	.align		4
        /*0148*/ 	.byte	0x04, 0x1c
        /*014a*/ 	.short	(.L_4037 - .L_4036)


	//   ....[0]....
.L_4036:
        /*014c*/ 	.word	0x00000070


	//   ....[1]....
        /*0150*/ 	.word	0x00001090


	//----- nvinfo : EIATTR_CRS_STACK_SIZE
	.align		4
.L_4037:
        /*0154*/ 	.byte	0x04, 0x1e
        /*0156*/ 	.short	(.L_4039 - .L_4038)
.L_4038:
        /*0158*/ 	.word	0x00000000


	//----- nvinfo : EIATTR_CBANK_PARAM_SIZE
	.align		4
.L_4039:
        /*015c*/ 	.byte	0x03, 0x19
        /*015e*/ 	.short	0x0058


	//----- nvinfo : EIATTR_PARAM_CBANK
	.align		4
        /*0160*/ 	.byte	0x04, 0x0a
        /*0162*/ 	.short	(.L_4041 - .L_4040)
	.align		4
.L_4040:
        /*0164*/ 	.word	index@(.nv.constant0._Z12_pow_32_16_5PfS_S_iiiiiiiiiiiiiiii)
        /*0168*/ 	.short	0x0380
        /*016a*/ 	.short	0x0058


	//----- nvinfo : EIATTR_SW_WAR
	.align		4
.L_4041:
        /*016c*/ 	.byte	0x04, 0x36
        /*016e*/ 	.short	(.L_4043 - .L_4042)
.L_4042:
        /*0170*/ 	.word	0x00000008
.L_4043:


//--------------------- .nv.info._Z12_pow_64_16_4PdS_S_iiiiiiiiiiiii --------------------------
	.section	.nv.info._Z12_pow_64_16_4PdS_S_iiiiiiiiiiiii,"",@"SHT_CUDA_INFO"
	.sectionflags	@""
	.align	4


	//----- nvinfo : EIATTR_CUDA_API_VERSION
	.align		4
        /*0000*/ 	.byte	0x04, 0x37
        /*0002*/ 	.short	(.L_4045 - .L_4044)
.L_4044:
        /*0004*/ 	.word	0x00000082


	//----- nvinfo : EIATTR_KPARAM_INFO
	.align		4
.L_4045:
        /*0008*/ 	.byte	0x04, 0x17
        /*000a*/ 	.short	(.L_4047 - .L_4046)
.L_4046:
        /*000c*/ 	.word	0x00000000
        /*0010*/ 	.short	0x000f
        /*0012*/ 	.short	0x0048
        /*0014*/ 	.byte	0x00, 0xf0, 0x11, 0x00


	//----- nvinfo : EIATTR_KPARAM_INFO
	.align		4
.L_4047:
        /*0018*/ 	.byte	0x04, 0x17
        /*001a*/ 	.short	(.L_4049 - .L_4048)
.L_4048:
        /*001c*/ 	.word	0x00000000
        /*0020*/ 	.short	0x000e
        /*0022*/ 	.short	0x0044
        /*0024*/ 	.byte	0x00, 0xf0, 0x11, 0x00


	//----- nvinfo : EIATTR_KPARAM_INFO
	.align		4
.L_4049:
        /*0028*/ 	.byte	0x04, 0x17
        /*002a*/ 	.short	(.L_4051 - .L_4050)
.L_4050:
        /*002c*/ 	.word	0x00000000
        /*0030*/ 	.short	0x000d
        /*0032*/ 	.short	0x0040
        /*0034*/ 	.byte	0x00, 0xf0, 0x11, 0x00


	//----- nvinfo : EIATTR_KPARAM_INFO
	.align		4
.L_4051:
        /*0038*/ 	.byte	0x04, 0x17
        /*003a*/ 	.short	(.L_4053 - .L_4052)
.L_4052:
        /*003c*/ 	.word	0x00000000
        /*0040*/ 	.short	0x000c
        /*0042*/ 	.short	0x003c
        /*0044*/ 	.byte	0x00, 0xf0, 0x11, 0x00


	//----- nvinfo : EIATTR_KPARAM_INFO
	.align		4
.L_4053:
        /*0048*/ 	.byte	0x04, 0x17
        /*004a*/ 	.short	(.L_4055 - .L_4054)
.L_4054:
        /*004c*/ 	.word	0x00000000
        /*0050*/ 	.short	0x000b
        /*0052*/ 	.short	0x0038
        /*0054*/ 	.byte	0x00, 0xf0, 0x11, 0x00


	//----- nvinfo : EIATTR_KPARAM_INFO
	.align		4
.L_4055:
        /*0058*/ 	.byte	0x04, 0x17
        /*005a*/ 	.short	(.L_4057 - .L_4056)
.L_4056:
        /*005c*/ 	.word	0x00000000
        /*0060*/ 	.short	0x000a
        /*0062*/ 	.short	0x0034
        /*0064*/ 	.byte	0x00, 0xf0, 0x11, 0x00


	//----- nvinfo : EIATTR_KPARAM_INFO
	.align		4
.L_4057:
        /*0068*/ 	.byte	0x04, 0x17
        /*006a*/ 	.short	(.L_4059 - .L_4058)
.L_4058:
        /*006c*/ 	.word	0x00000000
        /*0070*/ 	.short	0x0009
        /*0072*/ 	.short	0x0030
        /*0074*/ 	.byte	0x00, 0xf0, 0x11, 0x00


	//----- nvinfo : EIATTR_KPARAM_INFO
	.align		4
.L_4059:
        /*0078*/ 	.byte	0x04, 0x17
        /*007a*/ 	.short	(.L_4061 - .L_4060)
.L_4060:
        /*007c*/ 	.word	0x00000000
        /*0080*/ 	.short	0x0008
        /*0082*/ 	.short	0x002c
        /*0084*/ 	.byte	0x00, 0xf0, 0x11, 0x00


	//----- nvinfo : EIATTR_KPARAM_INFO
	.align		4
.L_4061:
        /*0088*/ 	.byte	0x04, 0x17
        /*008a*/ 	.short	(.L_4063 - .L_4062)
.L_4062:
        /*008c*/ 	.word	0x00000000
        /*0090*/ 	.short	0x0007
        /*0092*/ 	.short	0x0028
        /*0094*/ 	.byte	0x00, 0xf0, 0x11, 0x00


	//----- nvinfo : EIATTR_KPARAM_INFO
	.align		4
.L_4063:
        /*0098*/ 	.byte	0x04, 0x17
        /*009a*/ 	.short	(.L_4065 - .L_4064)
.L_4064:
        /*009c*/ 	.word	0x00000000
        /*00a0*/ 	.short	0x0006
        /*00a2*/ 	.short	0x0024
        /*00a4*/ 	.byte	0x00, 0xf0, 0x11, 0x00


	//----- nvinfo : EIATTR_KPARAM_INFO
	.align		4
.L_4065:
        /*00a8*/ 	.byte	0x04, 0x17
        /*00aa*/ 	.short	(.L_4067 - .L_4066)
.L_4066:
        /*00ac*/ 	.word	0x00000000
        /*00b0*/ 	.short	0x0005
        /*00b2*/ 	.short	0x0020
        /*00b4*/ 	.byte	0x00, 0xf0, 0x11, 0x00


	//----- nvinfo : EIATTR_KPARAM_INFO
	.align		4
.L_4067:
        /*00b8*/ 	.byte	0x04, 0x17
        /*00ba*/ 	.short	(.L_4069 - .L_4068)
.L_4068:
        /*00bc*/ 	.word	0x00000000
        /*00c0*/ 	.short	0x0004
        /*00c2*/ 	.short	0x001c
        /*00c4*/ 	.byte	0x00, 0xf0, 0x11, 0x00


	//----- nvinfo : EIATTR_KPARAM_INFO
	.align		4
.L_4069:
        /*00c8*/ 	.byte	0x04, 0x17
        /*00ca*/ 	.short	(.L_4071 - .L_4070)
.L_4070:
        /*00cc*/ 	.word	0x00000000
        /*00d0*/ 	.short	0x0003
        /*00d2*/ 	.short	0x0018
        /*00d4*/ 	.byte	0x00, 0xf0, 0x11, 0x00


	//----- nvinfo : EIATTR_KPARAM_INFO
	.align		4
.L_4071:
        /*00d8*/ 	.byte	0x04, 0x17
        /*00da*/ 	.short	(.L_4073 - .L_4072)
.L_4072:
        /*00dc*/ 	.word	0x00000000
        /*00e0*/ 	.short	0x0002
        /*00e2*/ 	.short	0x0010
        /*00e4*/ 	.byte	0x00, 0xf5, 0x21, 0x00


	//----- nvinfo : EIATTR_KPARAM_INFO
	.align		4
.L_4073:
        /*00e8*/ 	.byte	0x04, 0x17
        /*00ea*/ 	.short	(.L_4075 - .L_4074)
.L_4074:
        /*00ec*/ 	.word	0x00000000
        /*00f0*/ 	.short	0x0001
        /*00f2*/ 	.short	0x0008
        /*00f4*/ 	.byte	0x00, 0xf5, 0x21, 0x00


	//----- nvinfo : EIATTR_KPARAM_INFO
	.align		4
.L_4075:
        /*00f8*/ 	.byte	0x04, 0x17
        /*00fa*/ 	.short	(.L_4077 - .L_4076)
.L_4076:
        /*00fc*/ 	.word	0x00000000
        /*0100*/ 	.short	0x0000
        /*0102*/ 	.short	0x0000
        /*0104*/ 	.byte	0x00, 0xf5, 0x21, 0x00


	//----- nvinfo : EIATTR_SPARSE_MMA_MASK
	.align		4
.L_4077:
        /*0108*/ 	.byte	0x03, 0x50
        /*010a*/ 	.short	0x0000


	//----- nvinfo : EIATTR_MAXREG_COUNT
	.align		4
        /*010c*/ 	.byte	0x03, 0x1b
        /*010e*/ 	.short	0x00ff


	//----- nvinfo : EIATTR_MERCURY_ISA_VERSION
	.align		4
        /*0110*/ 	.byte	0x03, 0x5f
        /*0112*/ 	.short	0x0101


	//----- nvinfo : EIATTR_VRC_CTA_INIT_COUNT
	.align		4
        /*0114*/ 	.byte	0x02, 0x4a
	.zero		1
	.zero		1


	//----- nvinfo : EIATTR_EXIT_INSTR_OFFSETS
	.align		4
        /*0118*/ 	.byte	0x04, 0x1c
        /*011a*/ 	.short	(.L_4079 - .L_4078)


	//   ....[0]....
.L_4078:
        /*011c*/ 	.word	0x00000070


	//   ....[1]....
        /*0120*/ 	.word	0x00000d50


	//----- nvinfo : EIATTR_CRS_STACK_SIZE
	.align		4
.L_4079:
        /*0124*/ 	.byte	0x04, 0x1e
        /*0126*/ 	.short	(.L_4081 - .L_4080)
.L_4080:
        /*0128*/ 	.word	0x00000000


	//----- nvinfo : EIATTR_CBANK_PARAM_SIZE
	.align		4
.L_4081:
        /*012c*/ 	.byte	0x03, 0x19
        /*012e*/ 	.short	0x004c


	//----- nvinfo : EIATTR_PARAM_CBANK
	.align		4
        /*0130*/ 	.byte	0x04, 0x0a
        /*0132*/ 	.short	(.L_4083 - .L_4082)
	.align		4
.L_4082:
        /*0134*/ 	.word	index@(.nv.constant0._Z12_pow_64_16_4PdS_S_iiiiiiiiiiiii)
        /*0138*/ 	.short	0x0380
        /*013a*/ 	.short	0x004c


	//----- nvinfo : EIATTR_SW_WAR
	.align		4
.L_4083:
        /*013c*/ 	.byte	0x04, 0x36
        /*013e*/ 	.short	(.L_4085 - .L_4084)
.L_4084:
        /*0140*/ 	.word	0x00000008
.L_4085:


//--------------------- .nv.info._Z12_pow_32_16_4PfS_S_iiiiiiiiiiiii --------------------------
	.section	.nv.info._Z12_pow_32_16_4PfS_S_iiiiiiiiiiiii,"",@"SHT_CUDA_INFO"
	.sectionflags	@""
	.align	4


	//----- nvinfo : EIATTR_CUDA_API_VERSION
	.align		4
        /*0000*/ 	.byte	0x04, 0x37
        /*0002*/ 	.short	(.L_4087 - .L_4086)
.L_4086:
        /*0004*/ 	.word	0x00000082


	//----- nvinfo : EIATTR_KPARAM_INFO
	.align		4
.L_4087:
        /*0008*/ 	.byte	0x04, 0x17
        /*000a*/ 	.short	(.L_4089 - .L_4088)
.L_4088:
        /*000c*/ 	.word	0x00000000
        /*0010*/ 	.short	0x000f
        /*0012*/ 	.short	0x0048
        /*0014*/ 	.byte	0x00, 0xf0, 0x11, 0x00


	//----- nvinfo : EIATTR_KPARAM_INFO
	.align		4
.L_4089:
        /*0018*/ 	.byte	0x04, 0x17
        /*001a*/ 	.short	(.L_4091 - .L_4090)
.L_4090:
        /*001c*/ 	.word	0x00000000
        /*0020*/ 	.short	0x000e
        /*0022*/ 	.short	0x0044
        /*0024*/ 	.byte	0x00, 0xf0, 0x11, 0x00


	//----- nvinfo : EIATTR_KPARAM_INFO
	.align		4
.L_4091:
        /*0028*/ 	.byte	0x04, 0x17
        /*002a*/ 	.short	(.L_4093 - .L_4092)
.L_4092:
        /*002c*/ 	.word	0x00000000
        /*0030*/ 	.short	0x000d
        /*0032*/ 	.short	0x0040
        /*0034*/ 	.byte	0x00, 0xf0, 0x11, 0x00


	//----- nvinfo : EIATTR_KPARAM_INFO
	.align		4
.L_4093:
        /*0038*/ 	.byte	0x04, 0x17
        /*003a*/ 	.short	(.L_4095 - .L_4094)
.L_4094:
        /*003c*/ 	.word	0x00000000
        /*0040*/ 	.short	0x000c
        /*0042*/ 	.short	0x003c
        /*0044*/ 	.byte	0x00, 0xf0, 0x11, 0x00


	//----- nvinfo : EIATTR_KPARAM_INFO
	.align		4
.L_4095:
        /*0048*/ 	.byte	0x04, 0x17
        /*004a*/ 	.short	(.L_4097 - .L_4096)
.L_4096:
        /*004c*/ 	.word	0x00000000
        /*0050*/ 	.short	0x000b
        /*0052*/ 	.short	0x0038
        /*0054*/ 	.byte	0x00, 0xf0, 0x11, 0x00


	//----- nvinfo : EIATTR_KPARAM_INFO
	.align		4
.L_4097:
        /*0058*/ 	.byte	0x04, 0x17
        /*005a*/ 	.short	(.L_4099 - .L_4098)
.L_4098:
        /*005c*/ 	.word	0x00000000
        /*0060*/ 	.short	0x000a
        /*0062*/ 	.short	0x0034
        /*0064*/ 	.byte	0x00, 0xf0, 0x11, 0x00


	//----- nvinfo : EIATTR_KPARAM_INFO
	.align		4
.L_4099:
        /*0068*/ 	.byte	0x04, 0x17
        /*006a*/ 	.short	(.L_4101 - .L_4100)
.L_4100:
        /*006c*/ 	.word	0x00000000
        /*0070*/ 	.short	0x0009
        /*0072*/ 	.short	0x0030
        /*0074*/ 	.byte	0x00, 0xf0, 0x11, 0x00


	//----- nvinfo : EIATTR_KPARAM_INFO
	.align		4
.L_4101:
        /*0078*/ 	.byte	0x04, 0x17
        /*007a*/ 	.short	(.L_4103 - .L_4102)
.L_4102:
        /*007c*/ 	.word	0x00000000
        /*0080*/ 	.short	0x0008
        /*0082*/ 	.short	0x002c
        /*0084*/ 	.byte	0x00, 0xf0, 0x11, 0x00


	//----- nvinfo : EIATTR_KPARAM_INFO
	.align		4
.L_4103:
        /*0088*/ 	.byte	0x04, 0x17
        /*008a*/ 	.short	(.L_4105 - .L_4104)
.L_4104:
        /*008c*/ 	.word	0x00000000
        /*0090*/ 	.short	0x0007
        /*0092*/ 	.short	0x0028
        /*0094*/ 	.byte	0x00, 0xf0, 0x11, 0x00


	//----- nvinfo : EIATTR_KPARAM_INFO
	.align		4
.L_4105:
        /*0098*/ 	.byte	0x04, 0x17
        /*009a*/ 	.short	(.L_4107 - .L_4106)
.L_4106:
        /*009c*/ 	.word	0x00000000
        /*00a0*/ 	.short	0x0006
        /*00a2*/ 	.short	0x0024
        /*00a4*/ 	.byte	0x00, 0xf0, 0x11, 0x00


	//----- nvinfo : EIATTR_KPARAM_INFO
	.align		4
.L_4107:
        /*00a8*/ 	.byte	0x04, 0x17
        /*00aa*/ 	.short	(.L_4109 - .L_4108)
.L_4108:
        /*00ac*/ 	.word	0x00000000
        /*00b0*/ 	.short	0x0005
        /*00b2*/ 	.short	0x0020
        /*00b4*/ 	.byte	0x00, 0xf0, 0x11, 0x00


	//----- nvinfo : EIATTR_KPARAM_INFO
	.align		4
.L_4109:
        /*00b8*/ 	.byte	0x04, 0x17
        /*00ba*/ 	.short	(.L_4111 - .L_4110)
.L_4110:
        /*00bc*/ 	.word	0x00000000
        /*00c0*/ 	.short	0x0004
        /*00c2*/ 	.short	0x001c
        /*00c4*/ 	.byte	0x00, 0xf0, 0x11, 0x00


	//----- nvinfo : EIATTR_KPARAM_INFO
	.align		4
.L_4111:
        /*00c8*/ 	.byte	0x04, 0x17
        /*00ca*/ 	.short	(.L_4113 - .L_4112)
.L_4112:
        /*00cc*/ 	.word	0x00000000
        /*00d0*/ 	.short	0x0003
        /*00d2*/ 	.short	0x0018
        /*00d4*/ 	.byte	0x00, 0xf0, 0x11, 0x00


	//----- nvinfo : EIATTR_KPARAM_INFO
	.align		4
.L_4113:
        /*00d8*/ 	.byte	0x04, 0x17
        /*00da*/ 	.short	(.L_4115 - .L_4114)
.L_4114:
        /*00dc*/ 	.word	0x00000000
        /*00e0*/ 	.short	0x0002
        /*00e2*/ 	.short	0x0010
        /*00e4*/ 	.byte	0x00, 0xf5, 0x21, 0x00


	//----- nvinfo : EIATTR_KPARAM_INFO
	.align		4
.L_4115:
        /*00e8*/ 	.byte	0x04, 0x17
        /*00ea*/ 	.short	(.L_4117 - .L_4116)
.L_4116:
        /*00ec*/ 	.word	0x00000000
        /*00f0*/ 	.short	0x0001
        /*00f2*/ 	.short	0x0008
        /*00f4*/ 	.byte	0x00, 0xf5, 0x21, 0x00


	//----- nvinfo : EIATTR_KPARAM_INFO
	.align		4
.L_4117:
        /*00f8*/ 	.byte	0x04, 0x17
        /*00fa*/ 	.short	(.L_4119 - .L_4118)
.L_4118:
        /*00fc*/ 	.word	0x00000000
        /*0100*/ 	.short	0x0000
        /*0102*/ 	.short	0x0000
        /*0104*/ 	.byte	0x00, 0xf5, 0x21, 0x00


	//----- nvinfo : EIATTR_SPARSE_MMA_MASK
	.align		4
.L_4119:
        /*0108*/ 	.byte	0x03, 0x50
        /*010a*/ 	.short	0x0000


	//----- nvinfo : EIATTR_MAXREG_COUNT
	.align		4
        /*010c*/ 	.byte	0x03, 0x1b
        /*010e*/ 	.short	0x00ff


	//----- nvinfo : EIATTR_MERCURY_ISA_VERSION
	.align		4
        /*0110*/ 	.byte	0x03, 0x5f
        /*0112*/ 	.short	0x0101


	//----- nvinfo : EIATTR_VRC_CTA_INIT_COUNT
	.align		4
        /*0114*/ 	.byte	0x02, 0x4a
	.zero		1
	.zero		1


	//----- nvinfo : EIATTR_EXIT_INSTR_OFFSETS
	.align		4
        /*0118*/ 	.byte	0x04, 0x1c
        /*011a*/ 	.short	(.L_4121 - .L_4120)


	//   ....[0]....
.L_4120:
        /*011c*/ 	.word	0x00000070


	//   ....[1]....
        /*0120*/ 	.word	0x00000eb0


	//----- nvinfo : EIATTR_CRS_STACK_SIZE
	.align		4
.L_4121:
        /*0124*/ 	.byte	0x04, 0x1e
        /*0126*/ 	.short	(.L_4123 - .L_4122)
.L_4122:
        /*0128*/ 	.word	0x00000000


	//----- nvinfo : EIATTR_CBANK_PARAM_SIZE
	.align		4
.L_4123:
        /*012c*/ 	.byte	0x03, 0x19
        /*012e*/ 	.short	0x004c


	//----- nvinfo : EIATTR_PARAM_CBANK
	.align		4
        /*0130*/ 	.byte	0x04, 0x0a
        /*0132*/ 	.short	(.L_4125 - .L_4124)
	.align		4
.L_4124:
        /*0134*/ 	.word	index@(.nv.constant0._Z12_pow_32_16_4PfS_S_iiiiiiiiiiiii)
        /*0138*/ 	.short	0x0380
        /*013a*/ 	.short	0x004c


	//----- nvinfo : EIATTR_SW_WAR
	.align		4
.L_4125:
        /*013c*/ 	.byte	0x04, 0x36
        /*013e*/ 	.short	(.L_4127 - .L_4126)
.L_4126:
        /*0140*/ 	.word	0x00000008
.L_4127:


//--------------------- .nv.info._Z12_pow_64_16_3PdS_S_iiiiiiiiii --------------------------
	.section	.nv.info._Z12_pow_64_16_3PdS_S_iiiiiiiiii,"",@"SHT_CUDA_INFO"
	.sectionflags	@""
	.align	4


	//----- nvinfo : EIATTR_CUDA_API_VERSION
	.align		4
        /*0000*/ 	.byte	0x04, 0x37
        /*0002*/ 	.short	(.L_4129 - .L_4128)
.L_4128:
        /*0004*/ 	.word	0x00000082


	//----- nvinfo : EIATTR_KPARAM_INFO
	.align		4
.L_4129:
        /*0008*/ 	.byte	0x04, 0x17
        /*000a*/ 	.short	(.L_4131 - .L_4130)
.L_4130:
        /*000c*/ 	.word	0x00000000
        /*0010*/ 	.short	0x000c
        /*0012*/ 	.short	0x003c
        /*0014*/ 	.byte	0x00, 0xf0, 0x11, 0x00


	//----- nvinfo : EIATTR_KPARAM_INFO
	.align		4
.L_4131:
        /*0018*/ 	.byte	0x04, 0x17
        /*001a*/ 	.short	(.L_4133 - .L_4132)
.L_4132:
        /*001c*/ 	.word	0x00000000
        /*0020*/ 	.short	0x000b
        /*0022*/ 	.short	0x0038
        /*0024*/ 	.byte	0x00, 0xf0, 0x11, 0x00


	//----- nvinfo : EIATTR_KPARAM_INFO
	.align		4
.L_4133:
        /*0028*/ 	.byte	0x04, 0x17
        /*002a*/ 	.short	(.L_4135 - .L_4134)
.L_4134:
        /*002c*/ 	.word	0x00000000
        /*0030*/ 	.short	0x000a
        /*0032*/ 	.short	0x0034
        /*0034*/ 	.byte	0x00, 0xf0, 0x11, 0x00


	//----- nvinfo : EIATTR_KPARAM_INFO
	.align		4
.L_4135:
        /*0038*/ 	.byte	0x04, 0x17
        /*003a*/ 	.short	(.L_4137 - .L_4136)
.L_4136:
        /*003c*/ 	.word	0x00000000
        /*0040*/ 	.short	0x0009
        /*0042*/ 	.short	0x0030
        /*0044*/ 	.byte	0x00, 0xf0, 0x11, 0x00


	//----- nvinfo : EIATTR_KPARAM_INFO
	.align		4
.L_4137:
        /*0048*/ 	.byte	0x04, 0x17
        /*004a*/ 	.short	(.L_4139 - .L_4138)
.L_4138:
        /*004c*/ 	.word	0x00000000
        /*0050*/ 	.short	0x0008
        /*0052*/ 	.short	0x002c
        /*0054*/ 	.byte	0x00, 0xf0, 0x11, 0x00


	//----- nvinfo : EIATTR_KPARAM_INFO
	.align		4
.L_4139:
        /*0058*/ 	.byte	0x04, 0x17
        /*005a*/ 	.short	(.L_4141 - .L_4140)
.L_4140:
        /*005c*/ 	.word	0x00000000
        /*0060*/ 	.short	0x0007
        /*0062*/ 	.short	0x0028
        /*0064*/ 	.byte	0x00, 0xf0, 0x11, 0x00


	//----- nvinfo : EIATTR_KPARAM_INFO
	.align		4
.L_4141:
        /*0068*/ 	.byte	0x04, 0x17
        /*006a*/ 	.short	(.L_4143 - .L_4142)
.L_4142:
        /*006c*/ 	.word	0x00000000
        /*0070*/ 	.short	0x0006
        /*0072*/ 	.short	0x0024
        /*0074*/ 	.byte	0x00, 0xf0, 0x11, 0x00


	//----- nvinfo : EIATTR_KPARAM_INFO
	.align		4
.L_4143:
        /*0078*/ 	.byte	0x04, 0x17
        /*007a*/ 	.short	(.L_4145 - .L_4144)
.L_4144:
        /*007c*/ 	.word	0x00000000
        /*0080*/ 	.short	0x0005
        /*0082*/ 	.short	0x0020
        /*0084*/ 	.byte	0x00, 0xf0, 0x11, 0x00


	//----- nvinfo : EIATTR_KPARAM_INFO
	.align		4
.L_4145:
        /*0088*/ 	.byte	0x04, 0x17
        /*008a*/ 	.short	(.L_4147 - .L_4146)
.L_4146:
        /*008c*/ 	.word	0x00000000
        /*0090*/ 	.short	0x0004
        /*0092*/ 	.short	0x001c
        /*0094*/ 	.byte	0x00, 0xf0, 0x11, 0x00


	//----- nvinfo : EIATTR_KPARAM_INFO
	.align		4
.L_4147:
        /*0098*/ 	.byte	0x04, 0x17
        /*009a*/ 	.short	(.L_4149 - .L_4148)
.L_4148:
        /*009c*/ 	.word	0x00000000
        /*00a0*/ 	.short	0x0003
        /*00a2*/ 	.short	0x0018
        /*00a4*/ 	.byte	0x00, 0xf0, 0x11, 0x00


	//----- nvinfo : EIATTR_KPARAM_INFO
	.align		4
.L_4149:
        /*00a8*/ 	.byte	0x04, 0x17
        /*00aa*/ 	.short	(.L_4151 - .L_4150)
.L_4150:
        /*00ac*/ 	.word	0x00000000
        /*00b0*/ 	.short	0x0002
        /*00b2*/ 	.short	0x0010
        /*00b4*/ 	.byte	0x00, 0xf5, 0x21, 0x00


	//----- nvinfo : EIATTR_KPARAM_INFO
	.align		4
.L_4151:
        /*00b8*/ 	.byte	0x04, 0x17
        /*00ba*/ 	.short	(.L_4153 - .L_4152)
.L_4152:
        /*00bc*/ 	.word	0x00000000
        /*00c0*/ 	.short	0x0001
        /*00c2*/ 	.short	0x0008
        /*00c4*/ 	.byte	0x00, 0xf5, 0x21, 0x00


	//----- nvinfo : EIATTR_KPARAM_INFO
	.align		4
.L_4153:
        /*00c8*/ 	.byte	0x04, 0x17
        /*00ca*/ 	.short	(.L_4155 - .L_4154)
.L_4154:
        /*00cc*/ 	.word	0x00000000
        /*00d0*/ 	.short	0x0000
        /*00d2*/ 	.short	0x0000
        /*00d4*/ 	.byte	0x00, 0xf5, 0x21, 0x00


	//----- nvinfo : EIATTR_SPARSE_MMA_MASK
	.align		4
.L_4155:
        /*00d8*/ 	.byte	0x03, 0x50
        /*00da*/ 	.short	0x0000


	//----- nvinfo : EIATTR_MAXREG_COUNT
	.align		4
        /*00dc*/ 	.byte	0x03, 0x1b
        /*00de*/ 	.short	0x00ff


	//----- nvinfo : EIATTR_MERCURY_ISA_VERSION
	.align		4
        /*00e0*/ 	.byte	0x03, 0x5f
        /*00e2*/ 	.short	0x0101


	//----- nvinfo : EIATTR_VRC_CTA_INIT_COUNT
	.align		4
        /*00e4*/ 	.byte	0x02, 0x4a
	.zero		1
	.zero		1


	//----- nvinfo : EIATTR_EXIT_INSTR_OFFSETS
	.align		4
        /*00e8*/ 	.byte	0x04, 0x1c
        /*00ea*/ 	.short	(.L_4157 - .L_4156)


	//   ....[0]....
.L_4156:
        /*00ec*/ 	.word	0x00000070


	//   ....[1]....
        /*00f0*/ 	.word	0x00000b80


	//----- nvinfo : EIATTR_CRS_STACK_SIZE
	.align		4
.L_4157:
        /*00f4*/ 	.byte	0x04, 0x1e
        /*00f6*/ 	.short	(.L_4159 - .L_4158)
.L_4158:
        /*00f8*/ 	.word	0x00000000


	//----- nvinfo : EIATTR_CBANK_PARAM_SIZE
	.align		4
.L_4159:
        /*00fc*/ 	.byte	0x03, 0x19
        /*00fe*/ 	.short	0x0040


	//----- nvinfo : EIATTR_PARAM_CBANK
	.align		4
        /*0100*/ 	.byte	0x04, 0x0a
        /*0102*/ 	.short	(.L_4161 - .L_4160)
	.align		4
.L_4160:
        /*0104*/ 	.word	index@(.nv.constant0._Z12_pow_64_16_3PdS_S_iiiiiiiiii)
        /*0108*/ 	.short	0x0380
        /*010a*/ 	.short	0x0040


	//----- nvinfo : EIATTR_SW_WAR
	.align		4
.L_4161:
        /*010c*/ 	.byte	0x04, 0x36
        /*010e*/ 	.short	(.L_4163 - .L_4162)
.L_4162:
        /*0110*/ 	.word	0x00000008
.L_4163:


//--------------------- .nv.info._Z12_pow_32_16_3PfS_S_iiiiiiiiii --------------------------
	.section	.nv.info._Z12_pow_32_16_3PfS_S_iiiiiiiiii,"",@"SHT_CUDA_INFO"
	.sectionflags	@""
	.align	4


	//----- nvinfo : EIATTR_CUDA_API_VERSION
	.align		4
        /*0000*/ 	.byte	0x04, 0x37
        /*0002*/ 	.short	(.L_4165 - .L_4164)
.L_4164:
        /*0004*/ 	.word	0x00000082


	//----- nvinfo : EIATTR_KPARAM_INFO
	.align		4
.L_4165:
        /*0008*/ 	.byte	0x04, 0x17
        /*000a*/ 	.short	(.L_4167 - .L_4166)
.L_4166:
        /*000c*/ 	.word	0x00000000
        /*0010*/ 	.short	0x000c
        /*0012*/ 	.short	0x003c
        /*0014*/ 	.byte	0x00, 0xf0, 0x11, 0x00


	//----- nvinfo : EIATTR_KPARAM_INFO
	.align		4
.L_4167:
        /*0018*/ 	.byte	0x04, 0x17
        /*001a*/ 	.short	(.L_4169 - .L_4168)
.L_4168:
        /*001c*/ 	.word	0x00000000
        /*0020*/ 	.short	0x000b
        /*0022*/ 	.short	0x0038
        /*0024*/ 	.byte	0x00, 0xf0, 0x11, 0x00


	//----- nvinfo : EIATTR_KPARAM_INFO
	.align		4
.L_4169:
        /*0028*/ 	.byte	0x04, 0x17
        /*002a*/ 	.short	(.L_4171 - .L_4170)
.L_4170:
        /*002c*/ 	.word	0x00000000
        /*0030*/ 	.short	0x000a
        /*0032*/ 	.short	0x0034
        /*0034*/ 	.byte	0x00, 0xf0, 0x11, 0x00


	//----- nvinfo : EIATTR_KPARAM_INFO
	.align		4
.L_4171:
        /*0038*/ 	.byte	0x04, 0x17
        /*003a*/ 	.short	(.L_4173 - .L_4172)
.L_4172:
        /*003c*/ 	.word	0x00000000
        /*0040*/ 	.short	0x0009
        /*0042*/ 	.short	0x0030
        /*0044*/ 	.byte	0x00, 0xf0, 0x11, 0x00


	//----- nvinfo : EIATTR_KPARAM_INFO
	.align		4
.L_4173:
        /*0048*/ 	.byte	0x04, 0x17
        /*004a*/ 	.short	(.L_4175 - .L_4174)
.L_4174:
        /*004c*/ 	.word	0x00000000
        /*0050*/ 	.short	0x0008
        /*0052*/ 	.short	0x002c
        /*0054*/ 	.byte	0x00, 0xf0, 0x11, 0x00


	//----- nvinfo : EIATTR_KPARAM_INFO
	.align		4
.L_4175:
        /*0058*/ 	.byte	0x04, 0x17
        /*005a*/ 	.short	(.L_4177 - .L_4176)
.L_4176:
        /*005c*/ 	.word	0x00000000
        /*0060*/ 	.short	0x0007
        /*0062*/ 	.short	0x0028
        /*0064*/ 	.byte	0x00, 0xf0, 0x11, 0x00


	//----- nvinfo : EIATTR_KPARAM_INFO
	.align		4
.L_4177:
        /*0068*/ 	.byte	0x04, 0x17
        /*006a*/ 	.short	(.L_4179 - .L_4178)
.L_4178:
        /*006c*/ 	.word	0x00000000
        /*0070*/ 	.short	0x0006
        /*0072*/ 	.short	0x0024
        /*0074*/ 	.byte	0x00, 0xf0, 0x11, 0x00


	//----- nvinfo : EIATTR_KPARAM_INFO
	.align		4
.L_4179:
        /*0078*/ 	.byte	0x04, 0x17
        /*007a*/ 	.short	(.L_4181 - .L_4180)
.L_4180:
        /*007c*/ 	.word	0x00000000
        /*0080*/ 	.short	0x0005
        /*0082*/ 	.short	0x0020
        /*0084*/ 	.byte	0x00, 0xf0, 0x11, 0x00


	//----- nvinfo : EIATTR_KPARAM_INFO
	.align		4
.L_4181:
        /*0088*/ 	.byte	0x04, 0x17
        /*008a*/ 	.short	(.L_4183 - .L_4182)
.L_4182:
        /*008c*/ 	.word	0x00000000
        /*0090*/ 	.short	0x0004
        /*0092*/ 	.short	0x001c
        /*0094*/ 	.byte	0x00, 0xf0, 0x11, 0x00


	//----- nvinfo : EIATTR_KPARAM_INFO
	.align		4
.L_4183:
        /*0098*/ 	.byte	0x04, 0x17
        /*009a*/ 	.short	(.L_4185 - .L_4184)
.L_4184:
        /*009c*/ 	.word	0x00000000
        /*00a0*/ 	.short	0x0003
        /*00a2*/ 	.short	0x0018
        /*00a4*/ 	.byte	0x00, 0xf0, 0x11, 0x00


	//----- nvinfo : EIATTR_KPARAM_INFO
	.align		4
.L_4185:
        /*00a8*/ 	.byte	0x04, 0x17
        /*00aa*/ 	.short	(.L_4187 - .L_4186)
.L_4186:
        /*00ac*/ 	.word	0x00000000
        /*00b0*/ 	.short	0x0002
        /*00b2*/ 	.short	0x0010
        /*00b4*/ 	.byte	0x00, 0xf5, 0x21, 0x00


	//----- nvinfo : EIATTR_KPARAM_INFO
	.align		4
.L_4187:
        /*00b8*/ 	.byte	0x04, 0x17
        /*00ba*/ 	.short	(.L_4189 - .L_4188)
.L_4188:
        /*00bc*/ 	.word	0x00000000
        /*00c0*/ 	.short	0x0001
        /*00c2*/ 	.short	0x0008
        /*00c4*/ 	.byte	0x00, 0xf5, 0x21, 0x00


	//----- nvinfo : EIATTR_KPARAM_INFO
	.align		4
.L_4189:
        /*00c8*/ 	.byte	0x04, 0x17
        /*00ca*/ 	.short	(.L_4191 - .L_4190)
.L_4190:
        /*00cc*/ 	.word	0x00000000
        /*00d0*/ 	.short	0x0000
        /*00d2*/ 	.short	0x0000
        /*00d4*/ 	.byte	0x00, 0xf5, 0x21, 0x00


	//----- nvinfo : EIATTR_SPARSE_MMA_MASK
	.align		4
.L_4191:
        /*00d8*/ 	.byte	0x03, 0x50
        /*00da*/ 	.short	0x0000


	//----- nvinfo : EIATTR_MAXREG_COUNT
	.align		4
        /*00dc*/ 	.byte	0x03, 0x1b
        /*00de*/ 	.short	0x00ff


	//----- nvinfo : EIATTR_MERCURY_ISA_VERSION
	.align		4
        /*00e0*/ 	.byte	0x03, 0x5f
        /*00e2*/ 	.short	0x0101


	//----- nvinfo : EIATTR_VRC_CTA_INIT_COUNT
	.align		4
        /*00e4*/ 	.byte	0x02, 0x4a
	.zero		1
	.zero		1


	//----- nvinfo : EIATTR_EXIT_INSTR_OFFSETS
	.align		4
        /*00e8*/ 	.byte	0x04, 0x1c
        /*00ea*/ 	.short	(.L_4193 - .L_4192)


	//   ....[0]....
.L_4192:
        /*00ec*/ 	.word	0x00000070


	//   ....[1]....
        /*00f0*/ 	.word	0x00000cd0


	//----- nvinfo : EIATTR_CRS_STACK_SIZE
	.align		4
.L_4193:
        /*00f4*/ 	.byte	0x04, 0x1e
        /*00f6*/ 	.short	(.L_4195 - .L_4194)
.L_4194:
        /*00f8*/ 	.word	0x00000000


	//----- nvinfo : EIATTR_CBANK_PARAM_SIZE
	.align		4
.L_4195:
        /*00fc*/ 	.byte	0x03, 0x19
        /*00fe*/ 	.short	0x0040


	//----- nvinfo : EIATTR_PARAM_CBANK
	.align		4
        /*0100*/ 	.byte	0x04, 0x0a
        /*0102*/ 	.short	(.L_4197 - .L_4196)
	.align		4
.L_4196:
        /*0104*/ 	.word	index@(.nv.constant0._Z12_pow_32_16_3PfS_S_iiiiiiiiii)
        /*0108*/ 	.short	0x0380
        /*010a*/ 	.short	0x0040


	//----- nvinfo : EIATTR_SW_WAR
	.align		4
.L_4197:
        /*010c*/ 	.byte	0x04, 0x36
        /*010e*/ 	.short	(.L_4199 - .L_4198)
.L_4198:
        /*0110*/ 	.word	0x00000008
.L_4199:


//--------------------- .nv.info._Z12_div_64_16_5PdS_S_iiiiiiiiiiiiiiii --------------------------
	.section	.nv.info._Z12_div_64_16_5PdS_S_iiiiiiiiiiiiiiii,"",@"SHT_CUDA_INFO"
	.sectionflags	@""
	.align	4


	//----- nvinfo : EIATTR_CUDA_API_VERSION
	.align		4
        /*0000*/ 	.byte	0x04, 0x37
        /*0002*/ 	.short	(.L_4201 - .L_4200)
.L_4200:
        /*0004*/ 	.word	0x00000082


	//----- nvinfo : EIATTR_KPARAM_INFO
	.align		4
.L_4201:
        /*0008*/ 	.byte	0x04, 0x17
        /*000a*/ 	.short	(.L_4203 - .L_4202)
.L_4202:
        /*000c*/ 	.word	0x00000000
        /*0010*/ 	.short	0x0012
        /*0012*/ 	.short	0x0054
        /*0014*/ 	.byte	0x00, 0xf0, 0x11, 0x00


	//----- nvinfo : EIATTR_KPARAM_INFO
	.align		4
.L_4203:
        /*0018*/ 	.byte	0x04, 0x17
        /*001a*/ 	.short	(.L_4205 - .L_4204)
.L_4204:
        /*001c*/ 	.word	0x00000000
        /*0020*/ 	.short	0x0011
        /*0022*/ 	.short	0x0050
        /*0024*/ 	.byte	0x00, 0xf0, 0x11, 0x00


	//----- nvinfo : EIATTR_KPARAM_INFO
	.align		4
.L_4205:
        /*0028*/ 	.byte	0x04, 0x17
        /*002a*/ 	.short	(.L_4207 - .L_4206)
.L_4206:
        /*002c*/ 	.word	0x00000000
        /*0030*/ 	.short	0x0010
        /*0032*/ 	.short	0x004c
        /*0034*/ 	.byte	0x00, 0xf0, 0x11, 0x00


	//----- nvinfo : EIATTR_KPARAM_INFO
	.align		4
.L_4207:
        /*0038*/ 	.byte	0x04, 0x17
        /*003a*/ 	.short	(.L_4209 - .L_4208)
.L_4208:
        /*003c*/ 	.word	0x00000000
        /*0040*/ 	.short	0x000f
        /*0042*/ 	.short	0x0048
        /*0044*/ 	.byte	0x00, 0xf0, 0x11, 0x00


	//----- nvinfo : EIATTR_KPARAM_INFO
	.align		4
.L_4209:
        /*0048*/ 	.byte	0x04, 0x17
        /*004a*/ 	.short	(.L_4211 - .L_4210)
.L_4210:
        /*004c*/ 	.word	0x00000000
        /*0050*/ 	.short	0x000e
        /*0052*/ 	.short	0x0044
        /*0054*/ 	.byte	0x00, 0xf0, 0x11, 0x00


	//----- nvinfo : EIATTR_KPARAM_INFO
	.align		4
.L_4211:
        /*0058*/ 	.byte	0x04, 0x17
        /*005a*/ 	.short	(.L_4213 - .L_4212)
.L_4212:
        /*005c*/ 	.word	0x00000000
        /*0060*/ 	.short	0x000d
        /*0062*/ 	.short	0x0040
        /*0064*/ 	.byte	0x00, 0xf0, 0x11, 0x00


	//----- nvinfo : EIATTR_KPARAM_INFO
	.align		4
.L_4213:
        /*0068*/ 	.byte	0x04, 0x17
        /*006a*/ 	.short	(.L_4215 - .L_4214)
.L_4214:
        /*006c*/ 	.word	0x00000000
        /*0070*/ 	.short	0x000c
        /*0072*/ 	.short	0x003c
        /*0074*/ 	.byte	0x00, 0xf0, 0x11, 0x00


	//----- nvinfo : EIATTR_KPARAM_INFO
	.align		4
.L_4215:
        /*0078*/ 	.byte	0x04, 0x17
        /*007a*/ 	.short	(.L_4217 - .L_4216)
.L_4216:
        /*007c*/ 	.word	0x00000000
        /*0080*/ 	.short	0x000b
        /*0082*/ 	.short	0x0038
        /*0084*/ 	.byte	0x00, 0xf0, 0x11, 0x00


	//----- nvinfo : EIATTR_KPARAM_INFO
	.align		4
.L_4217:
        /*0088*/ 	.byte	0x04, 0x17
        /*008a*/ 	.short	(.L_4219 - .L_4218)
.L_4218:
        /*008c*/ 	.word	0x00000000
        /*0090*/ 	.short	0x000a
        /*0092*/ 	.short	0x0034
        /*0094*/ 	.byte	0x00, 0xf0, 0x11, 0x00


	//----- nvinfo : EIATTR_KPARAM_INFO
	.align		4
.L_4219:
        /*0098*/ 	.byte	0x04, 0x17
        /*009a*/ 	.short	(.L_4221 - .L_4220)
.L_4220:
        /*009c*/ 	.word	0x00000000
        /*00a0*/ 	.short	0x0009
        /*00a2*/ 	.short	0x0030
        /*00a4*/ 	.byte	0x00, 0xf0, 0x11, 0x00


	//----- nvinfo : EIATTR_KPARAM_INFO
	.align		4
.L_4221:
        /*00a8*/ 	.byte	0x04, 0x17
        /*00aa*/ 	.short	(.L_4223 - .L_4222)
.L_4222:
        /*00ac*/ 	.word	0x00000000
        /*00b0*/ 	.short	0x0008
        /*00b2*/ 	.short	0x002c
        /*00b4*/ 	.byte	0x00, 0xf0, 0x11, 0x00


	//----- nvinfo : EIATTR_KPARAM_INFO
	.align		4
.L_4223:
        /*00b8*/ 	.byte	0x04, 0x17
        /*00ba*/ 	.short	(.L_4225 - .L_4224)
.L_4224:
        /*00bc*/ 	.word	0x00000000
        /*00c0*/ 	.short	0x0007
        /*00c2*/ 	.short	0x0028
        /*00c4*/ 	.byte	0x00, 0xf0, 0x11, 0x00


	//----- nvinfo : EIATTR_KPARAM_INFO
	.align		4
.L_4225:
        /*00c8*/ 	.byte	0x04, 0x17
        /*00ca*/ 	.short	(.L_4227 - .L_4226)
.L_4226:
        /*00cc*/ 	.word	0x00000000
        /*00d0*/ 	.short	0x0006
        /*00d2*/ 	.short	0x0024
        /*00d4*/ 	.byte	0x00, 0xf0, 0x11, 0x00


	//----- nvinfo : EIATTR_KPARAM_INFO
	.align		4
.L_4227:
        /*00d8*/ 	.byte	0x04, 0x17
        /*00da*/ 	.short	(.L_4229 - .L_4228)
.L_4228:
        /*00dc*/ 	.word	0x00000000
        /*00e0*/ 	.short	0x0005
        /*00e2*/ 	.short	0x0020
        /*00e4*/ 	.byte	0x00, 0xf0, 0x11, 0x00


	//----- nvinfo : EIATTR_KPARAM_INFO
	.align		4
.L_4229:
        /*00e8*/ 	.byte	0x04, 0x17
        /*00ea*/ 	.short	(.L_4231 - .L_4230)
.L_4230:
        /*00ec*/ 	.word	0x00000000
        /*00f0*/ 	.short	0x0004
        /*00f2*/ 	.short	0x001c
        /*00f4*/ 	.byte	0x00, 0xf0, 0x11, 0x00


	//----- nvinfo : EIATTR_KPARAM_INFO
	.align		4
.L_4231:
        /*00f8*/ 	.byte	0x04, 0x17
        /*00fa*/ 	.short	(.L_4233 - .L_4232)
.L_4232:
        /*00fc*/ 	.word	0x00000000
        /*0100*/ 	.short	0x0003
        /*0102*/ 	.short	0x0018
        /*0104*/ 	.byte	0x00, 0xf0, 0x11, 0x00


	//----- nvinfo : EIATTR_KPARAM_INFO
	.align		4
.L_4233:
        /*0108*/ 	.byte	0x04, 0x17
        /*010a*/ 	.short	(.L_4235 - .L_4234)
.L_4234:
        /*010c*/ 	.word	0x00000000
        /*0110*/ 	.short	0x0002
        /*0112*/ 	.short	0x0010
        /*0114*/ 	.byte	0x00, 0xf5, 0x21, 0x00


	//----- nvinfo : EIATTR_KPARAM_INFO
	.align		4
.L_4235:
        /*0118*/ 	.byte	0x04, 0x17
        /*011a*/ 	.short	(.L_4237 - .L_4236)
.L_4236:
        /*011c*/ 	.word	0x00000000
        /*0120*/ 	.short	0x0001
        /*0122*/ 	.short	0x0008
        /*0124*/ 	.byte	0x00, 0xf5, 0x21, 0x00


	//----- nvinfo : EIATTR_KPARAM_INFO
	.align		4
.L_4237:
        /*0128*/ 	.byte	0x04, 0x17
        /*012a*/ 	.short	(.L_4239 - .L_4238)
.L_4238:
        /*012c*/ 	.word	0x00000000
        /*0130*/ 	.short	0x0000
        /*0132*/ 	.short	0x0000
        /*0134*/ 	.byte	0x00, 0xf5, 0x21, 0x00


	//----- nvinfo : EIATTR_SPARSE_MMA_MASK
	.align		4
.L_4239:
        /*0138*/ 	.byte	0x03, 0x50
        /*013a*/ 	.short	0x0000


	//----- nvinfo : EIATTR_MAXREG_COUNT
	.align		4
        /*013c*/ 	.byte	0x03, 0x1b
        /*013e*/ 	.short	0x00ff


	//----- nvinfo : EIATTR_MERCURY_ISA_VERSION
	.align		4
        /*0140*/ 	.byte	0x03, 0x5f
        /*0142*/ 	.short	0x0101


	//----- nvinfo : EIATTR_VRC_CTA_INIT_COUNT
	.align		4
        /*0144*/ 	.byte	0x02, 0x4a
	.zero		1
	.zero		1


	//----- nvinfo : EIATTR_EXIT_INSTR_OFFSETS
	.align		4
        /*0148*/ 	.byte	0x04, 0x1c
        /*014a*/ 	.short	(.L_4241 - .L_4240)


	//   ....[0]....
.L_4240:
        /*014c*/ 	.word	0x00000070


	//   ....[1]....
        /*0150*/ 	.word	0x00000c30


	//----- nvinfo : EIATTR_CRS_STACK_SIZE
	.align		4
.L_4241:
        /*0154*/ 	.byte	0x04, 0x1e
        /*0156*/ 	.short	(.L_4243 - .L_4242)
.L_4242:
        /*0158*/ 	.word	0x00000000


	//----- nvinfo : EIATTR_CBANK_PARAM_SIZE
	.align		4
.L_4243:
        /*015c*/ 	.byte	0x03, 0x19
        /*015e*/ 	.short	0x0058


	//----- nvinfo : EIATTR_PARAM_CBANK
	.align		4
        /*0160*/ 	.byte	0x04, 0x0a
        /*0162*/ 	.short	(.L_4245 - .L_4244)
	.align		4
.L_4244:
        /*0164*/ 	.word	index@(.nv.constant0._Z12_div_64_16_5PdS_S_iiiiiiiiiiiiiiii)
        /*0168*/ 	.short	0x0380
        /*016a*/ 	.short	0x0058


	//----- nvinfo : EIATTR_SW_WAR
	.align		4
.L_4245:
        /*016c*/ 	.byte	0x04, 0x36
        /*016e*/ 	.short	(.L_4247 - .L_4246)
.L_4246:
        /*0170*/ 	.word	0x00000008
.L_4247:


//--------------------- .nv.info._Z12_div_32_16_5PfS_S_iiiiiiiiiiiiiiii --------------------------
	.section	.nv.info._Z12_div_32_16_5PfS_S_iiiiiiiiiiiiiiii,"",@"SHT_CUDA_INFO"
	.sectionflags	@""
	.align	4


	//----- nvinfo : EIATTR_CUDA_API_VERSION
	.align		4
        /*0000*/ 	.byte	0x04, 0x37
        /*0002*/ 	.short	(.L_4249 - .L_4248)
.L_4248:
        /*0004*/ 	.word	0x00000082


	//----- nvinfo : EIATTR_KPARAM_INFO
	.align		4
.L_4249:
        /*0008*/ 	.byte	0x04, 0x17
        /*000a*/ 	.short	(.L_4251 - .L_4250)
.L_4250:
        /*000c*/ 	.word	0x00000000
        /*0010*/ 	.short	0x0012
        /*0012*/ 	.short	0x0054
        /*0014*/ 	.byte	0x00, 0xf0, 0x11, 0x00


	//----- nvinfo : EIATTR_KPARAM_INFO
	.align		4
.L_4251:
        /*0018*/ 	.byte	0x04, 0x17
        /*001a*/ 	.short	(.L_4253 - .L_4252)
.L_4252:
        /*001c*/ 	.word	0x00000000
        /*0020*/ 	.short	0x0011
        /*0022*/ 	.short	0x0050
        /*0024*/ 	.byte	0x00, 0xf0, 0x11, 0x00


	//----- nvinfo : EIATTR_KPARAM_INFO
	.align		4
.L_4253:
        /*0028*/ 	.byte	0x04, 0x17
        /*002a*/ 	.short	(.L_4255 - .L_4254)
.L_4254:
        /*002c*/ 	.word	0x00000000
        /*0030*/ 	.short	0x0010
        /*0032*/ 	.short	0x004c
        /*0034*/ 	.byte	0x00, 0xf0, 0x11, 0x00


	//----- nvinfo : EIATTR_KPARAM_INFO
	.align		4
.L_4255:
        /*0038*/ 	.byte	0x04, 0x17
        /*003a*/ 	.short	(.L_4257 - .L_4256)
.L_4256:
        /*003c*/ 	.word	0x00000000
        /*0040*/ 	.short	0x000f
        /*0042*/ 	.short	0x0048
        /*0044*/ 	.byte	0x00, 0xf0, 0x11, 0x00


	//----- nvinfo : EIATTR_KPARAM_INFO
	.align		4
.L_4257:
        /*0048*/ 	.byte	0x04, 0x17
        /*004a*/ 	.short	(.L_4259 - .L_4258)
.L_4258:
        /*004c*/ 	.word	0x00000000
        /*0050*/ 	.short	0x000e
        /*0052*/ 	.short	0x0044
        /*0054*/ 	.byte	0x00, 0xf0, 0x11, 0x00


	//----- nvinfo : EIATTR_KPARAM_INFO
	.align		4
.L_4259:
        /*0058*/ 	.byte	0x04, 0x17
        /*005a*/ 	.short	(.L_4261 - .L_4260)
.L_4260:
        /*005c*/ 	.word	0x00000000
        /*0060*/ 	.short	0x000d
        /*0062*/ 	.short	0x0040
        /*0064*/ 	.byte	0x00, 0xf0, 0x11, 0x00


	//----- nvinfo : EIATTR_KPARAM_INFO
	.align		4
.L_4261:
        /*0068*/ 	.byte	0x04, 0x17
        /*006a*/ 	.short	(.L_4263 - .L_4262)
.L_4262:
        /*006c*/ 	.word	0x00000000
        /*0070*/ 	.short	0x000c
        /*0072*/ 	.short	0x003c
        /*0074*/ 	.byte	0x00, 0xf0, 0x11, 0x00


	//----- nvinfo : EIATTR_KPARAM_INFO
	.align		4
.L_4263:
        /*0078*/ 	.byte	0x04, 0x17
        /*007a*/ 	.short	(.L_4265 - .L_4264)
.L_4264:
        /*007c*/ 	.word	0x00000000
        /*0080*/ 	.short	0x000b
        /*0082*/ 	.short	0x0038
        /*0084*/ 	.byte	0x00, 0xf0, 0x11, 0x00


	//----- nvinfo : EIATTR_KPARAM_INFO
	.align		4
.L_4265:
        /*0088*/ 	.byte	0x04, 0x17
        /*008a*/ 	.short	(.L_4267 - .L_4266)
.L_4266:
        /*008c*/ 	.word	0x00000000
        /*0090*/ 	.short	0x000a
        /*0092*/ 	.short	0x0034
        /*0094*/ 	.byte	0x00, 0xf0, 0x11, 0x00


	//----- nvinfo : EIATTR_KPARAM_INFO
	.align		4
.L_4267:
        /*0098*/ 	.byte	0x04, 0x17
        /*009a*/ 	.short	(.L_4269 - .L_4268)
.L_4268:
        /*009c*/ 	.word	0x00000000
        /*00a0*/ 	.short	0x0009
        /*00a2*/ 	.short	0x0030
        /*00a4*/ 	.byte	0x00, 0xf0, 0x11, 0x00


	//----- nvinfo : EIATTR_KPARAM_INFO
	.align		4
.L_4269:
        /*00a8*/ 	.byte	0x04, 0x17
        /*00aa*/ 	.short	(.L_4271 - .L_4270)
.L_4270:
        /*00ac*/ 	.word	0x00000000
        /*00b0*/ 	.short	0x0008
        /*00b2*/ 	.short	0x002c
        /*00b4*/ 	.byte	0x00, 0xf0, 0x11, 0x00


	//----- nvinfo : EIATTR_KPARAM_INFO
	.align		4
.L_4271:
        /*00b8*/ 	.byte	0x04, 0x17
        /*00ba*/ 	.short	(.L_4273 - .L_4272)
.L_4272:
        /*00bc*/ 	.word	0x00000000
        /*00c0*/ 	.short	0x0007
        /*00c2*/ 	.short	0x0028
        /*00c4*/ 	.byte	0x00, 0xf0, 0x11, 0x00


	//----- nvinfo : EIATTR_KPARAM_INFO
	.align		4
.L_4273:
        /*00c8*/ 	.byte	0x04, 0x17
        /*00ca*/ 	.short	(.L_4275 - .L_4274)
.L_4274:
        /*00cc*/ 	.word	0x00000000
        /*00d0*/ 	.short	0x0006
        /*00d2*/ 	.short	0x0024
        /*00d4*/ 	.byte	0x00, 0xf0, 0x11, 0x00


	//----- nvinfo : EIATTR_KPARAM_INFO
	.align		4
.L_4275:
        /*00d8*/ 	.byte	0x04, 0x17
        /*00da*/ 	.short	(.L_4277 - .L_4276)
.L_4276:
        /*00dc*/ 	.word	0x00000000
        /*00e0*/ 	.short	0x0005
        /*00e2*/ 	.short	0x0020
        /*00e4*/ 	.byte	0x00, 0xf0, 0x11, 0x00


	//----- nvinfo : EIATTR_KPARAM_INFO
	.align		4
.L_4277:
        /*00e8*/ 	.byte	0x04, 0x17
        /*00ea*/ 	.short	(.L_4279 - .L_4278)
.L_4278:
        /*00ec*/ 	.word	0x00000000
        /*00f0*/ 	.short	0x0004
        /*00f2*/ 	.short	0x001c
        /*00f4*/ 	.byte	0x00, 0xf0, 0x11, 0x00


	//----- nvinfo : EIATTR_KPARAM_INFO
	.align		4
.L_4279:
        /*00f8*/ 	.byte	0x04, 0x17
        /*00fa*/ 	.short	(.L_4281 - .L_4280)
.L_4280:
        /*00fc*/ 	.word	0x00000000
        /*0100*/ 	.short	0x0003
        /*0102*/ 	.short	0x0018
        /*0104*/ 	.byte	0x00, 0xf0, 0x11, 0x00


	//----- nvinfo : EIATTR_KPARAM_INFO
	.align		4
.L_4281:
        /*0108*/ 	.byte	0x04, 0x17
        /*010a*/ 	.short	(.L_4283 - .L_4282)
.L_4282:
        /*010c*/ 	.word	0x00000000
        /*0110*/ 	.short	0x0002
        /*0112*/ 	.short	0x0010
        /*0114*/ 	.byte	0x00, 0xf5, 0x21, 0x00


	//----- nvinfo : EIATTR_KPARAM_INFO
	.align		4
.L_4283:
        /*0118*/ 	.byte	0x04, 0x17
        /*011a*/ 	.short	(.L_4285 - .L_4284)
.L_4284:
        /*011c*/ 	.word	0x00000000
        /*0120*/ 	.short	0x0001
        /*0122*/ 	.short	0x0008
        /*0124*/ 	.byte	0x00, 0xf5, 0x21, 0x00


	//----- nvinfo : EIATTR_KPARAM_INFO
	.align		4
.L_4285:
        /*0128*/ 	.byte	0x04, 0x17
        /*012a*/ 	.short	(.L_4287 - .L_4286)
.L_4286:
        /*012c*/ 	.word	0x00000000
        /*0130*/ 	.short	0x0000
        /*0132*/ 	.short	0x0000
        /*0134*/ 	.byte	0x00, 0xf5, 0x21, 0x00


	//----- nvinfo : EIATTR_SPARSE_MMA_MASK
	.align		4
.L_4287:
        /*0138*/ 	.byte	0x03, 0x50
        /*013a*/ 	.short	0x0000


	//----- nvinfo : EIATTR_MAXREG_COUNT
	.align		4
        /*013c*/ 	.byte	0x03, 0x1b
        /*013e*/ 	.short	0x00ff


	//----- nvinfo : EIATTR_MERCURY_ISA_VERSION
	.align		4
        /*0140*/ 	.byte	0x03, 0x5f
        /*0142*/ 	.short	0x0101


	//----- nvinfo : EIATTR_VRC_CTA_INIT_COUNT
	.align		4
        /*0144*/ 	.byte	0x02, 0x4a
	.zero		1
	.zero		1


	//----- nvinfo : EIATTR_EXIT_INSTR_OFFSETS
	.align		4
        /*0148*/ 	.byte	0x04, 0x1c
        /*014a*/ 	.short	(.L_4289 - .L_4288)


	//   ....[0]....
.L_4288:
        /*014c*/ 	.word	0x00000070


	//   ....[1]....
        /*0150*/ 	.word	0x00000bb0


	//----- nvinfo : EIATTR_CRS_STACK_SIZE
	.align		4
.L_4289:
        /*0154*/ 	.byte	0x04, 0x1e
        /*0156*/ 	.short	(.L_4291 - .L_4290)
.L_4290:
        /*0158*/ 	.word	0x00000000


	//----- nvinfo : EIATTR_CBANK_PARAM_SIZE
	.align		4
.L_4291:
        /*015c*/ 	.byte	0x03, 0x19
        /*015e*/ 	.short	0x0058


	//----- nvinfo : EIATTR_PARAM_CBANK
	.align		4
        /*0160*/ 	.byte	0x04, 0x0a
        /*0162*/ 	.short	(.L_4293 - .L_4292)
	.align		4
.L_4292:
        /*0164*/ 	.word	index@(.nv.constant0._Z12_div_32_16_5PfS_S_iiiiiiiiiiiiiiii)
        /*0168*/ 	.short	0x0380
        /*016a*/ 	.short	0x0058


	//----- nvinfo : EIATTR_SW_WAR
	.align		4
.L_4293:
        /*016c*/ 	.byte	0x04, 0x36
        /*016e*/ 	.short	(.L_4295 - .L_4294)
.L_4294:
        /*0170*/ 	.word	0x00000008
.L_4295:


//--------------------- .nv.info._Z12_div_64_16_4PdS_S_iiiiiiiiiiiii --------------------------
	.section	.nv.info._Z12_div_64_16_4PdS_S_iiiiiiiiiiiii,"",@"SHT_CUDA_INFO"
	.sectionflags	@""
	.align	4


	//----- nvinfo : EIATTR_CUDA_API_VERSION
	.align		4
        /*0000*/ 	.byte	0x04, 0x37
        /*0002*/ 	.short	(.L_4297 - .L_4296)
.L_4296:
        /*0004*/ 	.word	0x00000082


	//----- nvinfo : EIATTR_KPARAM_INFO
	.align		4
.L_4297:
        /*0008*/ 	.byte	0x04, 0x17
        /*000a*/ 	.short	(.L_4299 - .L_4298)
.L_4298:
        /*000c*/ 	.word	0x00000000
        /*0010*/ 	.short	0x000f
        /*0012*/ 	.short	0x0048
        /*0014*/ 	.byte	0x00, 0xf0, 0x11, 0x00


	//----- nvinfo : EIATTR_KPARAM_INFO
	.align		4
.L_4299:
        /*0018*/ 	.byte	0x04, 0x17
        /*001a*/ 	.short	(.L_4301 - .L_4300)
.L_4300:
        /*001c*/ 	.word	0x00000000
        /*0020*/ 	.short	0x000e
        /*0022*/ 	.short	0x0044
        /*0024*/ 	.byte	0x00, 0xf0, 0x11, 0x00


	//----- nvinfo : EIATTR_KPARAM_INFO
	.align		4
.L_4301:
        /*0028*/ 	.byte	0x04, 0x17
        /*002a*/ 	.short	(.L_4303 - .L_4302)
.L_4302:
        /*002c*/ 	.word	0x00000000
        /*0030*/ 	.short	0x000d
        /*0032*/ 	.short	0x0040
        /*0034*/ 	.byte	0x00, 0xf0, 0x11, 0x00


	//----- nvinfo : EIATTR_KPARAM_INFO
	.align		4
.L_4303:
        /*0038*/ 	.byte	0x04, 0x17
        /*003a*/ 	.short	(.L_4305 - .L_4304)
.L_4304:
        /*003c*/ 	.word	0x00000000
        /*0040*/ 	.short	0x000c
        /*0042*/ 	.short	0x003c
        /*0044*/ 	.byte	0x00, 0xf0, 0x11, 0x00


	//----- nvinfo : EIATTR_KPARAM_INFO
	.align		4
.L_4305:
        /*0048*/ 	.byte	0x04, 0x17
        /*004a*/ 	.short	(.L_4307 - .L_4306)
.L_4306:
        /*004c*/ 	.word	0x00000000
        /*0050*/ 	.short	0x000b
        /*0052*/ 	.short	0x0038
        /*0054*/ 	.byte	0x00, 0xf0, 0x11, 0x00


	//----- nvinfo : EIATTR_KPARAM_INFO
	.align		4
.L_4307:
        /*0058*/ 	.byte	0x04, 0x17
        /*005a*/ 	.short	(.L_4309 - .L_4308)
.L_4308:
        /*005c*/ 	.word	0x00000000
        /*0060*/ 	.short	0x000a
        /*0062*/ 	.short	0x0034
        /*0064*/ 	.byte	0x00, 0xf0, 0x11, 0x00


	//----- nvinfo : EIATTR_KPARAM_INFO
	.align		4
.L_4309:
        /*0068*/ 	.byte	0x04, 0x17
        /*006a*/ 	.short	(.L_4311 - .L_4310)
.L_4310:
        /*006c*/ 	.word	0x00000000
        /*0070*/ 	.short	0x0009
        /*0072*/ 	.short	0x0030
        /*0074*/ 	.byte	0x00, 0xf0, 0x11, 0x00


	//----- nvinfo : EIATTR_KPARAM_INFO
	.align		4
.L_4311:
        /*0078*/ 	.byte	0x04, 0x17
        /*007a*/ 	.short	(.L_4313 - .L_4312)
.L_4312:
        /*007c*/ 	.word	0x00000000
        /*0080*/ 	.short	0x0008
        /*0082*/ 	.short	0x002c
        /*0084*/ 	.byte	0x00, 0xf0, 0x11, 0x00


	//----- nvinfo : EIATTR_KPARAM_INFO
	.align		4
.L_4313:
        /*0088*/ 	.byte	0x04, 0x17
        /*008a*/ 	.short	(.L_4315 - .L_4314)
.L_4314:
        /*008c*/ 	.word	0x00000000
        /*0090*/ 	.short	0x0007
        /*0092*/ 	.short	0x0028
        /*0094*/ 	.byte	0x00, 0xf0, 0x11, 0x00


	//----- nvinfo : EIATTR_KPARAM_INFO
	.align		4
.L_4315:
        /*0098*/ 	.byte	0x04, 0x17
        /*009a*/ 	.short	(.L_4317 - .L_4316)
.L_4316:
        /*009c*/ 	.word	0x00000000
        /*00a0*/ 	.short	0x0006
        /*00a2*/ 	.short	0x0024
        /*00a4*/ 	.byte	0x00, 0xf0, 0x11, 0x00


	//----- nvinfo : EIATTR_KPARAM_INFO
	.align		4
.L_4317:
        /*00a8*/ 	.byte	0x04, 0x17
        /*00aa*/ 	.short	(.L_4319 - .L_4318)
.L_4318:
        /*00ac*/ 	.word	0x00000000
        /*00b0*/ 	.short	0x0005
        /*00b2*/ 	.short	0x0020
        /*00b4*/ 	.byte	0x00, 0xf0, 0x11, 0x00


	//----- nvinfo : EIATTR_KPARAM_INFO
	.align		4
.L_4319:
        /*00b8*/ 	.byte	0x04, 0x17
        /*00ba*/ 	.short	(.L_4321 - .L_4320)
.L_4320:
        /*00bc*/ 	.word	0x00000000
        /*00c0*/ 	.short	0x0004
        /*00c2*/ 	.short	0x001c
        /*00c4*/ 	.byte	0x00, 0xf0, 0x11, 0x00


	//----- nvinfo : EIATTR_KPARAM_INFO
	.align		4
.L_4321:
        /*00c8*/ 	.byte	0x04, 0x17
        /*00ca*/ 	.short	(.L_4323 - .L_4322)
.L_4322:
        /*00cc*/ 	.word	0x00000000
        /*00d0*/ 	.short	0x0003
        /*00d2*/ 	.short	0x0018
        /*00d4*/ 	.byte	0x00, 0xf0, 0x11, 0x00


	//----- nvinfo : EIATTR_KPARAM_INFO
	.align		4
.L_4323:
        /*00d8*/ 	.byte	0x04, 0x17
        /*00da*/ 	.short	(.L_4325 - .L_4324)
.L_4324:
        /*00dc*/ 	.word	0x00000000
        /*00e0*/ 	.short	0x0002
        /*00e2*/ 	.short	0x0010
        /*00e4*/ 	.byte	0x00, 0xf5, 0x21, 0x00


	//----- nvinfo : EIATTR_KPARAM_INFO
	.align		4
.L_4325:
        /*00e8*/ 	.byte	0x04, 0x17
        /*00ea*/ 	.short	(.L_4327 - .L_4326)
.L_4326:
        /*00ec*/ 	.word	0x00000000
        /*00f0*/ 	.short	0x0001
        /*00f2*/ 	.short	0x0008
        /*00f4*/ 	.byte	0x00, 0xf5, 0x21, 0x00


	//----- nvinfo : EIATTR_KPARAM_INFO
	.align		4
.L_4327:
        /*00f8*/ 	.byte	0x04, 0x17
        /*00fa*/ 	.short	(.L_4329 - .L_4328)
.L_4328:
        /*00fc*/ 	.word	0x00000000
        /*0100*/ 	.short	0x0000
        /*0102*/ 	.short	0x0000
        /*0104*/ 	.byte	0x00, 0xf5, 0x21, 0x00


	//----- nvinfo : EIATTR_SPARSE_MMA_MASK
	.align		4
.L_4329:
        /*0108*/ 	.byte	0x03, 0x50
        /*010a*/ 	.short	0x0000


	//----- nvinfo : EIATTR_MAXREG_COUNT
	.align		4
        /*010c*/ 	.byte	0x03, 0x1b
        /*010e*/ 	.short	0x00ff


	//----- nvinfo : EIATTR_MERCURY_ISA_VERSION
	.align		4
        /*0110*/ 	.byte	0x03, 0x5f
        /*0112*/ 	.short	0x0101


	//----- nvinfo : EIATTR_VRC_CTA_INIT_COUNT
	.align		4
        /*0114*/ 	.byte	0x02, 0x4a
	.zero		1
	.zero		1


	//----- nvinfo : EIATTR_EXIT_INSTR_OFFSETS
	.align		4
        /*0118*/ 	.byte	0x04, 0x1c
        /*011a*/ 	.short	(.L_4331 - .L_4330)


	//   ....[0]....
.L_4330:
        /*011c*/ 	.word	0x00000070


	//   ....[1]....
        /*0120*/ 	.word	0x00000a40


	//----- nvinfo : EIATTR_CRS_STACK_SIZE
	.align		4
.L_4331:
        /*0124*/ 	.byte	0x04, 0x1e
        /*0126*/ 	.short	(.L_4333 - .L_4332)
.L_4332:
        /*0128*/ 	.word	0x00000000


	//----- nvinfo : EIATTR_CBANK_PARAM_SIZE
	.align		4
.L_4333:
        /*012c*/ 	.byte	0x03, 0x19
        /*012e*/ 	.short	0x004c


	//----- nvinfo : EIATTR_PARAM_CBANK
	.align		4
        /*0130*/ 	.byte	0x04, 0x0a
        /*0132*/ 	.short	(.L_4335 - .L_4334)
	.align		4
.L_4334:
        /*0134*/ 	.word	index@(.nv.constant0._Z12_div_64_16_4PdS_S_iiiiiiiiiiiii)
        /*0138*/ 	.short	0x0380
        /*013a*/ 	.short	0x004c


	//----- nvinfo : EIATTR_SW_WAR
	.align		4
.L_4335:
        /*013c*/ 	.byte	0x04, 0x36
        /*013e*/ 	.short	(.L_4337 - .L_4336)
.L_4336:
        /*0140*/ 	.word	0x00000008
.L_4337:


//--------------------- .nv.info._Z12_div_32_16_4PfS_S_iiiiiiiiiiiii --------------------------
	.section	.nv.info._Z12_div_32_16_4PfS_S_iiiiiiiiiiiii,"",@"SHT_CUDA_INFO"
	.sectionflags	@""
	.align	4


	//----- nvinfo : EIATTR_CUDA_API_VERSION
	.align		4
        /*0000*/ 	.byte	0x04, 0x37
        /*0002*/ 	.short	(.L_4339 - .L_4338)
.L_4338:
        /*0004*/ 	.word	0x00000082


	//----- nvinfo : EIATTR_KPARAM_INFO
	.align		4
.L_4339:
        /*0008*/ 	.byte	0x04, 0x17
        /*000a*/ 	.short	(.L_4341 - .L_4340)
.L_4340:
        /*000c*/ 	.word	0x00000000
        /*0010*/ 	.short	0x000f
        /*0012*/ 	.short	0x0048
        /*0014*/ 	.byte	0x00, 0xf0, 0x11, 0x00


	//----- nvinfo : EIATTR_KPARAM_INFO
	.align		4
.L_4341:
        /*0018*/ 	.byte	0x04, 0x17
        /*001a*/ 	.short	(.L_4343 - .L_4342)
.L_4342:
        /*001c*/ 	.word	0x00000000
        /*0020*/ 	.short	0x000e
        /*0022*/ 	.short	0x0044
        /*0024*/ 	.byte	0x00, 0xf0, 0x11, 0x00


	//----- nvinfo : EIATTR_KPARAM_INFO
	.align		4
.L_4343:
        /*0028*/ 	.byte	0x04, 0x17
        /*002a*/ 	.short	(.L_4345 - .L_4344)
.L_4344:
        /*002c*/ 	.word	0x00000000
        /*0030*/ 	.short	0x000d
        /*0032*/ 	.short	0x0040
        /*0034*/ 	.byte	0x00, 0xf0, 0x11, 0x00


	//----- nvinfo : EIATTR_KPARAM_INFO
	.align		4
.L_4345:
        /*0038*/ 	.byte	0x04, 0x17
        /*003a*/ 	.short	(.L_4347 - .L_4346)
.L_4346:
        /*003c*/ 	.word	0x00000000
        /*0040*/ 	.short	0x000c
        /*0042*/ 	.short	0x003c
        /*0044*/ 	.byte	0x00, 0xf0, 0x11, 0x00


	//----- nvinfo : EIATTR_KPARAM_INFO
	.align		4
.L_4347:
        /*0048*/ 	.byte	0x04, 0x17
        /*004a*/ 	.short	(.L_4349 - .L_4348)
.L_4348:
        /*004c*/ 	.word	0x00000000
        /*0050*/ 	.short	0x000b
        /*0052*/ 	.short	0x0038
        /*0054*/ 	.byte	0x00, 0xf0, 0x11, 0x00


	//----- nvinfo : EIATTR_KPARAM_INFO
	.align		4
.L_4349:
        /*0058*/ 	.byte	0x04, 0x17
        /*005a*/ 	.short	(.L_4351 - .L_4350)
.L_4350:
        /*005c*/ 	.word	0x00000000
        /*0060*/ 	.short	0x000a
        /*0062*/ 	.short	0x0034
        /*0064*/ 	.byte	0x00, 0xf0, 0x11, 0x00


	//----- nvinfo : EIATTR_KPARAM_INFO
	.align		4
.L_4351:
        /*0068*/ 	.byte	0x04, 0x17
        /*006a*/ 	.short	(.L_4353 - .L_4352)
.L_4352:
        /*006c*/ 	.word	0x00000000
        /*0070*/ 	.short	0x0009
        /*0072*/ 	.short	0x0030
        /*0074*/ 	.byte	0x00, 0xf0, 0x11, 0x00


	//----- nvinfo : EIATTR_KPARAM_INFO
	.align		4
.L_4353:
        /*0078*/ 	.byte	0x04, 0x17
        /*007a*/ 	.short	(.L_4355 - .L_4354)
.L_4354:
        /*007c*/ 	.word	0x00000000
        /*0080*/ 	.short	0x0008
        /*0082*/ 	.short	0x002c
        /*0084*/ 	.byte	0x00, 0xf0, 0x11, 0x00


	//----- nvinfo : EIATTR_KPARAM_INFO
	.align		4
.L_4355:
        /*0088*/ 	.byte	0x04, 0x17
        /*008a*/ 	.short	(.L_4357 - .L_4356)
.L_4356:
        /*008c*/ 	.word	0x00000000
        /*0090*/ 	.short	0x0007
        /*0092*/ 	.short	0x0028
        /*0094*/ 	.byte	0x00, 0xf0, 0x11, 0x00


	//----- nvinfo : EIATTR_KPARAM_INFO
	.align		4
.L_4357:
        /*0098*/ 	.byte	0x04, 0x17
        /*009a*/ 	.short	(.L_4359 - .L_4358)
.L_4358:
        /*009c*/ 	.word	0x00000000
        /*00a0*/ 	.short	0x0006
        /*00a2*/ 	.short	0x0024
        /*00a4*/ 	.byte	0x00, 0xf0, 0x11, 0x00


	//----- nvinfo : EIATTR_KPARAM_INFO
	.align		4
.L_4359:
        /*00a8*/ 	.byte	0x04, 0x17
        /*00aa*/ 	.short	(.L_4361 - .L_4360)
.L_4360:
        /*00ac*/ 	.word	0x00000000
        /*00b0*/ 	.short	0x0005
        /*00b2*/ 	.short	0x0020
        /*00b4*/ 	.byte	0x00, 0xf0, 0x11, 0x00


	//----- nvinfo : EIATTR_KPARAM_INFO
	.align		4
.L_4361:
        /*00b8*/ 	.byte	0x04, 0x17
        /*00ba*/ 	.short	(.L_4363 - .L_4362)
.L_4362:
        /*00bc*/ 	.word	0x00000000
        /*00c0*/ 	.short	0x0004
        /*00c2*/ 	.short	0x001c
        /*00c4*/ 	.byte	0x00, 0xf0, 0x11, 0x00


	//----- nvinfo : EIATTR_KPARAM_INFO
	.align		4
.L_4363:
        /*00c8*/ 	.byte	0x04, 0x17
        /*00ca*/ 	.short	(.L_4365 - .L_4364)
.L_4364:
        /*00cc*/ 	.word	0x00000000
        /*00d0*/ 	.short	0x0003
        /*00d2*/ 	.short	0x0018
        /*00d4*/ 	.byte	0x00, 0xf0, 0x11, 0x00


	//----- nvinfo : EIATTR_KPARAM_INFO
	.align		4
.L_4365:
        /*00d8*/ 	.byte	0x04, 0x17
        /*00da*/ 	.short	(.L_4367 - .L_4366)
.L_4366:
        /*00dc*/ 	.word	0x00000000
        /*00e0*/ 	.short	0x0002
        /*00e2*/ 	.short	0x0010
        /*00e4*/ 	.byte	0x00, 0xf5, 0x21, 0x00


	//----- nvinfo : EIATTR_KPARAM_INFO
	.align		4
.L_4367:
        /*00e8*/ 	.byte	0x04, 0x17
        /*00ea*/ 	.short	(.L_4369 - .L_4368)
.L_4368:
        /*00ec*/ 	.word	0x00000000
        /*00f0*/ 	.short	0x0001
        /*00f2*/ 	.short	0x0008
        /*00f4*/ 	.byte	0x00, 0xf5, 0x21, 0x00


	//----- nvinfo : EIATTR_KPARAM_INFO
	.align		4
.L_4369:
        /*00f8*/ 	.byte	0x04, 0x17
        /*00fa*/ 	.short	(.L_4371 - .L_4370)
.L_4370:
        /*00fc*/ 	.word	0x00000000
        /*0100*/ 	.short	0x0000
        /*0102*/ 	.short	0x0000
        /*0104*/ 	.byte	0x00, 0xf5, 0x21, 0x00


	//----- nvinfo : EIATTR_SPARSE_MMA_MASK
	.align		4
.L_4371:
        /*0108*/ 	.byte	0x03, 0x50
        /*010a*/ 	.short	0x0000


	//----- nvinfo : EIATTR_MAXREG_COUNT
	.align		4
        /*010c*/ 	.byte	0x03, 0x1b
        /*010e*/ 	.short	0x00ff


	//----- nvinfo : EIATTR_MERCURY_ISA_VERSION
	.align		4
        /*0110*/ 	.byte	0x03, 0x5f
        /*0112*/ 	.short	0x0101


	//----- nvinfo : EIATTR_VRC_CTA_INIT_COUNT
	.align		4
        /*0114*/ 	.byte	0x02, 0x4a
	.zero		1
	.zero		1


	//----- nvinfo : EIATTR_EXIT_INSTR_OFFSETS
	.align		4
        /*0118*/ 	.byte	0x04, 0x1c
        /*011a*/ 	.short	(.L_4373 - .L_4372)


	//   ....[0]....
.L_4372:
        /*011c*/ 	.word	0x00000070


	//   ....[1]....
        /*0120*/ 	.word	0x000009b0


	//----- nvinfo : EIATTR_CRS_STACK_SIZE
	.align		4
.L_4373:
        /*0124*/ 	.byte	0x04, 0x1e
        /*0126*/ 	.short	(.L_4375 - .L_4374)
.L_4374:
        /*0128*/ 	.word	0x00000000


	//----- nvinfo : EIATTR_CBANK_PARAM_SIZE
	.align		4
.L_4375:
        /*012c*/ 	.byte	0x03, 0x19
        /*012e*/ 	.short	0x004c


	//----- nvinfo : EIATTR_PARAM_CBANK
	.align		4
        /*0130*/ 	.byte	0x04, 0x0a
        /*0132*/ 	.short	(.L_4377 - .L_4376)
	.align		4
.L_4376:
        /*0134*/ 	.word	index@(.nv.constant0._Z12_div_32_16_4PfS_S_iiiiiiiiiiiii)
        /*0138*/ 	.short	0x0380
        /*013a*/ 	.short	0x004c


	//----- nvinfo : EIATTR_SW_WAR
	.align		4
.L_4377:
        /*013c*/ 	.byte	0x04, 0x36
        /*013e*/ 	.short	(.L_4379 - .L_4378)
.L_4378:
        /*0140*/ 	.word	0x00000008
.L_4379:


//--------------------- .nv.info._Z12_div_64_16_3PdS_S_iiiiiiiiii --------------------------
	.section	.nv.info._Z12_div_64_16_3PdS_S_iiiiiiiiii,"",@"SHT_CUDA_INFO"
	.sectionflags	@""
	.align	4


	//----- nvinfo : EIATTR_CUDA_API_VERSION
	.align		4
        /*0000*/ 	.byte	0x04, 0x37
        /*0002*/ 	.short	(.L_4381 - .L_4380)
.L_4380:
        /*0004*/ 	.word	0x00000082


	//----- nvinfo : EIATTR_KPARAM_INFO
	.align		4
.L_4381:
        /*0008*/ 	.byte	0x04, 0x17
        /*000a*/ 	.short	(.L_4383 - .L_4382)
.L_4382:
        /*000c*/ 	.word	0x00000000
        /*0010*/ 	.short	0x000c
        /*0012*/ 	.short	0x003c
        /*0014*/ 	.byte	0x00, 0xf0, 0x11, 0x00


	//----- nvinfo : EIATTR_KPARAM_INFO
	.align		4
.L_4383:
        /*0018*/ 	.byte	0x04, 0x17
        /*001a*/ 	.short	(.L_4385 - .L_4384)
.L_4384:
        /*001c*/ 	.word	0x00000000
        /*0020*/ 	.short	0x000b
        /*0022*/ 	.short	0x0038
        /*0024*/ 	.byte	0x00, 0xf0, 0x11, 0x00


	//----- nvinfo : EIATTR_KPARAM_INFO
	.align		4
.L_4385:
        /*0028*/ 	.byte	0x04, 0x17
        /*002a*/ 	.short	(.L_4387 - .L_4386)
.L_4386:
        /*002c*/ 	.word	0x00000000
        /*0030*/ 	.short	0x000a
        /*0032*/ 	.short	0x0034
        /*0034*/ 	.byte	0x00, 0xf0, 0x11, 0x00


	//----- nvinfo : EIATTR_KPARAM_INFO
	.align		4
.L_4387:
        /*0038*/ 	.byte	0x04, 0x17
        /*003a*/ 	.short	(.L_4389 - .L_4388)
.L_4388:
        /*003c*/ 	.word	0x00000000
        /*0040*/ 	.short	0x0009
        /*0042*/ 	.short	0x0030
        /*0044*/ 	.byte	0x00, 0xf0, 0x11, 0x00


	//----- nvinfo : EIATTR_KPARAM_INFO
	.align		4
.L_4389:
        /*0048*/ 	.byte	0x04, 0x17
        /*004a*/ 	.short	(.L_4391 - .L_4390)
.L_4390:
        /*004c*/ 	.word	0x00000000
        /*0050*/ 	.short	0x0008
        /*0052*/ 	.short	0x002c
        /*0054*/ 	.byte	0x00, 0xf0, 0x11, 0x00


	//----- nvinfo : EIATTR_KPARAM_INFO
	.align		4
.L_4391:
        /*0058*/ 	.byte	0x04, 0x17
        /*005a*/ 	.short	(.L_4393 - .L_4392)
.L_4392:
        /*005c*/ 	.word	0x00000000
        /*0060*/ 	.short	0x0007
        /*0062*/ 	.short	0x0028
        /*0064*/ 	.byte	0x00, 0xf0, 0x11, 0x00


	//----- nvinfo : EIATTR_KPARAM_INFO
	.align		4
.L_4393:
        /*0068*/ 	.byte	0x04, 0x17
        /*006a*/ 	.short	(.L_4395 - .L_4394)
.L_4394:
        /*006c*/ 	.word	0x00000000
        /*0070*/ 	.short	0x0006
        /*0072*/ 	.short	0x0024
        /*0074*/ 	.byte	0x00, 0xf0, 0x11, 0x00


	//----- nvinfo : EIATTR_KPARAM_INFO
	.align		4
.L_4395:
        /*0078*/ 	.byte	0x04, 0x17
        /*007a*/ 	.short	(.L_4397 - .L_4396)
.L_4396:
        /*007c*/ 	.word	0x00000000
        /*0080*/ 	.short	0x0005
        /*0082*/ 	.short	0x0020
        /*0084*/ 	.byte	0x00, 0xf0, 0x11, 0x00


	//----- nvinfo : EIATTR_KPARAM_INFO
	.align		4
.L_4397:
        /*0088*/ 	.byte	0x04, 0x17
        /*008a*/ 	.short	(.L_4399 - .L_4398)
.L_4398:
        /*008c*/ 	.word	0x00000000
        /*0090*/ 	.short	0x0004
        /*0092*/ 	.short	0x001c
        /*0094*/ 	.byte	0x00, 0xf0, 0x11, 0x00


	//----- nvinfo : EIATTR_KPARAM_INFO
	.align		4
.L_4399:
        /*0098*/ 	.byte	0x04, 0x17
        /*009a*/ 	.short	(.L_4401 - .L_4400)
.L_4400:
        /*009c*/ 	.word	0x00000000
        /*00a0*/ 	.short	0x0003
        /*00a2*/ 	.short	0x0018
        /*00a4*/ 	.byte	0x00, 0xf0, 0x11, 0x00


	//----- nvinfo : EIATTR_KPARAM_INFO
	.align		4
.L_4401:
        /*00a8*/ 	.byte	0x04, 0x17
        /*00aa*/ 	.short	(.L_4403 - .L_4402)
.L_4402:
        /*00ac*/ 	.word	0x00000000
        /*00b0*/ 	.short	0x0002
        /*00b2*/ 	.short	0x0010
        /*00b4*/ 	.byte	0x00, 0xf5, 0x21, 0x00


	//----- nvinfo : EIATTR_KPARAM_INFO
	.align		4
.L_4403:
        /*00b8*/ 	.byte	0x04, 0x17
        /*00ba*/ 	.short	(.L_4405 - .L_4404)
.L_4404:
        /*00bc*/ 	.word	0x00000000
        /*00c0*/ 	.short	0x0001
        /*00c2*/ 	.short	0x0008
        /*00c4*/ 	.byte	0x00, 0xf5, 0x21, 0x00


	//----- nvinfo : EIATTR_KPARAM_INFO
	.align		4
.L_4405:
        /*00c8*/ 	.byte	0x04, 0x17
        /*00ca*/ 	.short	(.L_4407 - .L_4406)
.L_4406:
        /*00cc*/ 	.word	0x00000000
        /*00d0*/ 	.short	0x0000
        /*00d2*/ 	.short	0x0000
        /*00d4*/ 	.byte	0x00, 0xf5, 0x21, 0x00


	//----- nvinfo : EIATTR_SPARSE_MMA_MASK
	.align		4
.L_4407:
        /*00d8*/ 	.byte	0x03, 0x50
        /*00da*/ 	.short	0x0000


	//----- nvinfo : EIATTR_MAXREG_COUNT
	.align		4
        /*00dc*/ 	.byte	0x03, 0x1b
        /*00de*/ 	.short	0x00ff


	//----- nvinfo : EIATTR_MERCURY_ISA_VERSION
	.align		4
        /*00e0*/ 	.byte	0x03, 0x5f
        /*00e2*/ 	.short	0x0101


	//----- nvinfo : EIATTR_VRC_CTA_INIT_COUNT
	.align		4
        /*00e4*/ 	.byte	0x02, 0x4a
	.zero		1
	.zero		1


	//----- nvinfo : EIATTR_EXIT_INSTR_OFFSETS
	.align		4
        /*00e8*/ 	.byte	0x04, 0x1c
        /*00ea*/ 	.short	(.L_4409 - .L_4408)


	//   ....[0]....
.L_4408:
        /*00ec*/ 	.word	0x00000070


	//   ....[1]....
        /*00f0*/ 	.word	0x00000840


	//----- nvinfo : EIATTR_CRS_STACK_SIZE
	.align		4
.L_4409:
        /*00f4*/ 	.byte	0x04, 0x1e
        /*00f6*/ 	.short	(.L_4411 - .L_4410)
.L_4410:
        /*00f8*/ 	.word	0x00000000


	//----- nvinfo : EIATTR_CBANK_PARAM_SIZE
	.align		4
.L_4411:
        /*00fc*/ 	.byte	0x03, 0x19
        /*00fe*/ 	.short	0x0040


	//----- nvinfo : EIATTR_PARAM_CBANK
	.align		4
        /*0100*/ 	.byte	0x04, 0x0a
        /*0102*/ 	.short	(.L_4413 - .L_4412)
	.align		4
.L_4412:
        /*0104*/ 	.word	index@(.nv.constant0._Z12_div_64_16_3PdS_S_iiiiiiiiii)
        /*0108*/ 	.short	0x0380
        /*010a*/ 	.short	0x0040


	//----- nvinfo : EIATTR_SW_WAR
	.align		4
.L_4413:
        /*010c*/ 	.byte	0x04, 0x36
        /*010e*/ 	.short	(.L_4415 - .L_4414)
.L_4414:
        /*0110*/ 	.word	0x00000008
.L_4415:


//--------------------- .nv.info._Z12_div_32_16_3PfS_S_iiiiiiiiii --------------------------
	.section	.nv.info._Z12_div_32_16_3PfS_S_iiiiiiiiii,"",@"SHT_CUDA_INFO"
	.sectionflags	@""
	.align	4


	//----- nvinfo : EIATTR_CUDA_API_VERSION
	.align		4
        /*0000*/ 	.byte	0x04, 0x37
        /*0002*/ 	.short	(.L_4417 - .L_4416)
.L_4416:
        /*0004*/ 	.word	0x00000082


	//----- nvinfo : EIATTR_KPARAM_INFO
	.align		4
.L_4417:
        /*0008*/ 	.byte	0x04, 0x17
        /*000a*/ 	.short	(.L_4419 - .L_4418)
.L_4418:
        /*000c*/ 	.word	0x00000000
        /*0010*/ 	.short	0x000c
        /*0012*/ 	.short	0x003c
        /*0014*/ 	.byte	0x00, 0xf0, 0x11, 0x00


	//----- nvinfo : EIATTR_KPARAM_INFO
	.align		4
.L_4419:
        /*0018*/ 	.byte	0x04, 0x17
        /*001a*/ 	.short	(.L_4421 - .L_4420)
.L_4420:
        /*001c*/ 	.word	0x00000000
        /*0020*/ 	.short	0x000b
        /*0022*/ 	.short	0x0038
        /*0024*/ 	.byte	0x00, 0xf0, 0x11, 0x00


	//----- nvinfo : EIATTR_KPARAM_INFO
	.align		4
.L_4421:
        /*0028*/ 	.byte	0x04, 0x17
        /*002a*/ 	.short	(.L_4423 - .L_4422)
.L_4422:
        /*002c*/ 	.word	0x00000000
        /*0030*/ 	.short	0x000a
        /*0032*/ 	.short	0x0034
        /*0034*/ 	.byte	0x00, 0xf0, 0x11, 0x00


	//----- nvinfo : EIATTR_KPARAM_INFO
	.align		4
.L_4423:
        /*0038*/ 	.byte	0x04, 0x17
        /*003a*/ 	.short	(.L_4425 - .L_4424)
.L_4424:
        /*003c*/ 	.word	0x00000000
        /*0040*/ 	.short	0x0009
        /*0042*/ 	.short	0x0030
        /*0044*/ 	.byte	0x00, 0xf0, 0x11, 0x00


	//----- nvinfo : EIATTR_KPARAM_INFO
	.align		4
.L_4425:
        /*0048*/ 	.byte	0x04, 0x17
        /*004a*/ 	.short	(.L_4427 - .L_4426)
.L_4426:
        /*004c*/ 	.word	0x00000000
        /*0050*/ 	.short	0x0008
        /*0052*/ 	.short	0x002c
        /*0054*/ 	.byte	0x00, 0xf0, 0x11, 0x00


	//----- nvinfo : EIATTR_KPARAM_INFO
	.align		4
.L_4427:
        /*0058*/ 	.byte	0x04, 0x17
        /*005a*/ 	.short	(.L_4429 - .L_4428)
.L_4428:
        /*005c*/ 	.word	0x00000000
        /*0060*/ 	.short	0x0007
        /*0062*/ 	.short	0x0028
        /*0064*/ 	.byte	0x00, 0xf0, 0x11, 0x00


	//----- nvinfo : EIATTR_KPARAM_INFO
	.align		4
.L_4429:
        /*0068*/ 	.byte	0x04, 0x17
        /*006a*/ 	.short	(.L_4431 - .L_4430)
.L_4430:
        /*006c*/ 	.word	0x00000000
        /*0070*/ 	.short	0x0006
        /*0072*/ 	.short	0x0024
        /*0074*/ 	.byte	0x00, 0xf0, 0x11, 0x00


	//----- nvinfo : EIATTR_KPARAM_INFO
	.align		4
.L_4431:
        /*0078*/ 	.byte	0x04, 0x17
        /*007a*/ 	.short	(.L_4433 - .L_4432)
.L_4432:
        /*007c*/ 	.word	0x00000000
        /*0080*/ 	.short	0x0005
        /*0082*/ 	.short	0x0020
        /*0084*/ 	.byte	0x00, 0xf0, 0x11, 0x00


	//----- nvinfo : EIATTR_KPARAM_INFO
	.align		4
.L_4433:
        /*0088*/ 	.byte	0x04, 0x17
        /*008a*/ 	.short	(.L_4435 - .L_4434)
.L_4434:
        /*008c*/ 	.word	0x00000000
        /*0090*/ 	.short	0x0004
        /*0092*/ 	.short	0x001c
        /*0094*/ 	.byte	0x00, 0xf0, 0x11, 0x00


	//----- nvinfo : EIATTR_KPARAM_INFO
	.align		4
.L_4435:
        /*0098*/ 	.byte	0x04, 0x17
        /*009a*/ 	.short	(.L_4437 - .L_4436)
.L_4436:
        /*009c*/ 	.word	0x00000000
        /*00a0*/ 	.short	0x0003
        /*00a2*/ 	.short	0x0018
        /*00a4*/ 	.byte	0x00, 0xf0, 0x11, 0x00


	//----- nvinfo : EIATTR_KPARAM_INFO
	.align		4
.L_4437:
        /*00a8*/ 	.byte	0x04, 0x17
        /*00aa*/ 	.short	(.L_4439 - .L_4438)
.L_4438:
        /*00ac*/ 	.word	0x00000000
        /*00b0*/ 	.short	0x0002
        /*00b2*/ 	.short	0x0010
        /*00b4*/ 	.byte	0x00, 0xf5, 0x21, 0x00


	//----- nvinfo : EIATTR_KPARAM_INFO
	.align		4
.L_4439:
        /*00b8*/ 	.byte	0x04, 0x17
        /*00ba*/ 	.short	(.L_4441 - .L_4440)
.L_4440:
        /*00bc*/ 	.word	0x00000000
        /*00c0*/ 	.short	0x0001
        /*00c2*/ 	.short	0x0008
        /*00c4*/ 	.byte	0x00, 0xf5, 0x21, 0x00


	//----- nvinfo : EIATTR_KPARAM_INFO
	.align		4
.L_4441:
        /*00c8*/ 	.byte	0x04, 0x17
        /*00ca*/ 	.short	(.L_4443 - .L_4442)
.L_4442:
        /*00cc*/ 	.word	0x00000000
        /*00d0*/ 	.short	0x0000
        /*00d2*/ 	.short	0x0000
        /*00d4*/ 	.byte	0x00, 0xf5, 0x21, 0x00


	//----- nvinfo : EIATTR_SPARSE_MMA_MASK
	.align		4
.L_4443:
        /*00d8*/ 	.byte	0x03, 0x50
        /*00da*/ 	.short	0x0000


	//----- nvinfo : EIATTR_MAXREG_COUNT
	.align		4
        /*00dc*/ 	.byte	0x03, 0x1b
        /*00de*/ 	.short	0x00ff


	//----- nvinfo : EIATTR_MERCURY_ISA_VERSION
	.align		4
        /*00e0*/ 	.byte	0x03, 0x5f
        /*00e2*/ 	.short	0x0101


	//----- nvinfo : EIATTR_VRC_CTA_INIT_COUNT
	.align		4
        /*00e4*/ 	.byte	0x02, 0x4a
	.zero		1
	.zero		1


	//----- nvinfo : EIATTR_EXIT_INSTR_OFFSETS
	.align		4
        /*00e8*/ 	.byte	0x04, 0x1c
        /*00ea*/ 	.short	(.L_4445 - .L_4444)


	//   ....[0]....
.L_4444:
        /*00ec*/ 	.word	0x00000070


	//   ....[1]....
        /*00f0*/ 	.word	0x000007b0


	//----- nvinfo : EIATTR_CRS_STACK_SIZE
	.align		4
.L_4445:
        /*00f4*/ 	.byte	0x04, 0x1e
        /*00f6*/ 	.short	(.L_4447 - .L_4446)
.L_4446:
        /*00f8*/ 	.word	0x00000000


	//----- nvinfo : EIATTR_CBANK_PARAM_SIZE
	.align		4
.L_4447:
        /*00fc*/ 	.byte	0x03, 0x19
        /*00fe*/ 	.short	0x0040


	//----- nvinfo : EIATTR_PARAM_CBANK
	.align		4
        /*0100*/ 	.byte	0x04, 0x0a
        /*0102*/ 	.short	(.L_4449 - .L_4448)
	.align		4
.L_4448:
        /*0104*/ 	.word	index@(.nv.constant0._Z12_div_32_16_3PfS_S_iiiiiiiiii)
        /*0108*/ 	.short	0x0380
        /*010a*/ 	.short	0x0040


	//----- nvinfo : EIATTR_SW_WAR
	.align		4
.L_4449:
        /*010c*/ 	.byte	0x04, 0x36
        /*010e*/ 	.short	(.L_4451 - .L_4450)
.L_4450:
        /*0110*/ 	.word	0x00000008
.L_4451:


//--------------------- .nv.info._Z12_mul_64_16_5PdS_S_iiiiiiiiiiiiiiii --------------------------
	.section	.nv.info._Z12_mul_64_16_5PdS_S_iiiiiiiiiiiiiiii,"",@"SHT_CUDA_INFO"
	.sectionflags	@""
	.align	4


	//----- nvinfo : EIATTR_CUDA_API_VERSION
	.align		4
        /*0000*/ 	.byte	0x04, 0x37
        /*0002*/ 	.short	(.L_4453 - .L_4452)
.L_4452:
        /*0004*/ 	.word	0x00000082


	//----- nvinfo : EIATTR_KPARAM_INFO
	.align		4
.L_4453:
        /*0008*/ 	.byte	0x04, 0x17
        /*000a*/ 	.short	(.L_4455 - .L_4454)
.L_4454:
        /*000c*/ 	.word	0x00000000
        /*0010*/ 	.short	0x0012
        /*0012*/ 	.short	0x0054
        /*0014*/ 	.byte	0x00, 0xf0, 0x11, 0x00


	//----- nvinfo : EIATTR_KPARAM_INFO
	.align		4
.L_4455:
        /*0018*/ 	.byte	0x04, 0x17
        /*001a*/ 	.short	(.L_4457 - .L_4456)
.L_4456:
        /*001c*/ 	.word	0x00000000
        /*0020*/ 	.short	0x0011
        /*0022*/ 	.short	0x0050
        /*0024*/ 	.byte	0x00, 0xf0, 0x11, 0x00


	//----- nvinfo : EIATTR_KPARAM_INFO
	.align		4
.L_4457:
        /*0028*/ 	.byte	0x04, 0x17
        /*002a*/ 	.short	(.L_4459 - .L_4458)
.L_4458:
        /*002c*/ 	.word	0x00000000
        /*0030*/ 	.short	0x0010
        /*0032*/ 	.short	0x004c
        /*0034*/ 	.byte	0x00, 0xf0, 0x11, 0x00


	//----- nvinfo : EIATTR_KPARAM_INFO
	.align		4
.L_4459:
        /*0038*/ 	.byte	0x04, 0x17
        /*003a*/ 	.short	(.L_4461 - .L_4460)
.L_4460:
        /*003c*/ 	.word	0x00000000
        /*0040*/ 	.short	0x000f
        /*0042*/ 	.short	0x0048
        /*0044*/ 	.byte	0x00, 0xf0, 0x11, 0x00


	//----- nvinfo : EIATTR_KPARAM_INFO
	.align		4
.L_4461:
        /*0048*/ 	.byte	0x04, 0x17
        /*004a*/ 	.short	(.L_4463 - .L_4462)
.L_4462:
        /*004c*/ 	.word	0x00000000
        /*0050*/ 	.short	0x000e
        /*0052*/ 	.short	0x0044
        /*0054*/ 	.byte	0x00, 0xf0, 0x11, 0x00


	//----- nvinfo : EIATTR_KPARAM_INFO
	.align		4
.L_4463:
        /*0058*/ 	.byte	0x04, 0x17
        /*005a*/ 	.short	(.L_4465 - .L_4464)
.L_4464:
        /*005c*/ 	.word	0x00000000
        /*0060*/ 	.short	0x000d
        /*0062*/ 	.short	0x0040
        /*0064*/ 	.byte	0x00, 0xf0, 0x11, 0x00


	//----- nvinfo : EIATTR_KPARAM_INFO
	.align		4
.L_4465:
        /*0068*/ 	.byte	0x04, 0x17
        /*006a*/ 	.short	(.L_4467 - .L_4466)
.L_4466:
        /*006c*/ 	.word	0x00000000
        /*0070*/ 	.short	0x000c
        /*0072*/ 	.short	0x003c
        /*0074*/ 	.byte	0x00, 0xf0, 0x11, 0x00


	//----- nvinfo : EIATTR_KPARAM_INFO
	.align		4
.L_4467:
        /*0078*/ 	.byte	0x04, 0x17
        /*007a*/ 	.short	(.L_4469 - .L_4468)
.L_4468:
        /*007c*/ 	.word	0x00000000
        /*0080*/ 	.short	0x000b
        /*0082*/ 	.short	0x0038
        /*0084*/ 	.byte	0x00, 0xf0, 0x11, 0x00


	//----- nvinfo : EIATTR_KPARAM_INFO
	.align		4
.L_4469:
        /*0088*/ 	.byte	0x04, 0x17
        /*008a*/ 	.short	(.L_4471 - .L_4470)
.L_4470:
        /*008c*/ 	.word	0x00000000
        /*0090*/ 	.short	0x000a
        /*0092*/ 	.short	0x0034
        /*0094*/ 	.byte	0x00, 0xf0, 0x11, 0x00


	//----- nvinfo : EIATTR_KPARAM_INFO
	.align		4
.L_4471:
        /*0098*/ 	.byte	0x04, 0x17
        /*009a*/ 	.short	(.L_4473 - .L_4472)
.L_4472:
        /*009c*/ 	.word	0x00000000
        /*00a0*/ 	.short	0x0009
        /*00a2*/ 	.short	0x0030
        /*00a4*/ 	.byte	0x00, 0xf0, 0x11, 0x00


	//----- nvinfo : EIATTR_KPARAM_INFO
	.align		4
.L_4473:
        /*00a8*/ 	.byte	0x04, 0x17
        /*00aa*/ 	.short	(.L_4475 - .L_4474)
.L_4474:
        /*00ac*/ 	.word	0x00000000
        /*00b0*/ 	.short	0x0008
        /*00b2*/ 	.short	0x002c
        /*00b4*/ 	.byte	0x00, 0xf0, 0x11, 0x00


	//----- nvinfo : EIATTR_KPARAM_INFO
	.align		4
.L_4475:
        /*00b8*/ 	.byte	0x04, 0x17
        /*00ba*/ 	.short	(.L_4477 - .L_4476)
.L_4476:
        /*00bc*/ 	.word	0x00000000
        /*00c0*/ 	.short	0x0007
        /*00c2*/ 	.short	0x0028
        /*00c4*/ 	.byte	0x00, 0xf0, 0x11, 0x00


	//----- nvinfo : EIATTR_KPARAM_INFO
	.align		4
.L_4477:
        /*00c8*/ 	.byte	0x04, 0x17
        /*00ca*/ 	.short	(.L_4479 - .L_4478)
.L_4478:
        /*00cc*/ 	.word	0x00000000
        /*00d0*/ 	.short	0x0006
        /*00d2*/ 	.short	0x0024
        /*00d4*/ 	.byte	0x00, 0xf0, 0x11, 0x00


	//----- nvinfo : EIATTR_KPARAM_INFO
	.align		4
.L_4479:
        /*00d8*/ 	.byte	0x04, 0x17
        /*00da*/ 	.short	(.L_4481 - .L_4480)
.L_4480:
        /*00dc*/ 	.word	0x00000000
        /*00e0*/ 	.short	0x0005
        /*00e2*/ 	.short	0x0020
        /*00e4*/ 	.byte	0x00, 0xf0, 0x11, 0x00


	//----- nvinfo : EIATTR_KPARAM_INFO
	.align		4
.L_4481:
        /*00e8*/ 	.byte	0x04, 0x17
        /*00ea*/ 	.short	(.L_4483 - .L_4482)
.L_4482:
        /*00ec*/ 	.word	0x00000000
        /*00f0*/ 	.short	0x0004
        /*00f2*/ 	.short	0x001c
        /*00f4*/ 	.byte	0x00, 0xf0, 0x11, 0x00


	//----- nvinfo : EIATTR_KPARAM_INFO
	.align		4
.L_4483:
        /*00f8*/ 	.byte	0x04, 0x17
        /*00fa*/ 	.short	(.L_4485 - .L_4484)
.L_4484:
        /*00fc*/ 	.word	0x00000000
        /*0100*/ 	.short	0x0003
        /*0102*/ 	.short	0x0018
        /*0104*/ 	.byte	0x00, 0xf0, 0x11, 0x00


	//----- nvinfo : EIATTR_KPARAM_INFO
	.align		4
.L_4485:
        /*0108*/ 	.byte	0x04, 0x17
        /*010a*/ 	.short	(.L_4487 - .L_4486)
.L_4486:
        /*010c*/ 	.word	0x00000000
        /*0110*/ 	.short	0x0002
        /*0112*/ 	.short	0x0010
        /*0114*/ 	.byte	0x00, 0xf5, 0x21, 0x00


	//----- nvinfo : EIATTR_KPARAM_INFO
	.align		4
.L_4487:
        /*0118*/ 	.byte	0x04, 0x17
        /*011a*/ 	.short	(.L_4489 - .L_4488)
.L_4488:
        /*011c*/ 	.word	0x00000000
        /*0120*/ 	.short	0x0001
        /*0122*/ 	.short	0x0008
        /*0124*/ 	.byte	0x00, 0xf5, 0x21, 0x00


	//----- nvinfo : EIATTR_KPARAM_INFO
	.align		4
.L_4489:
        /*0128*/ 	.byte	0x04, 0x17
        /*012a*/ 	.short	(.L_4491 - .L_4490)
.L_4490:
        /*012c*/ 	.word	0x00000000
        /*0130*/ 	.short	0x0000
        /*0132*/ 	.short	0x0000
        /*0134*/ 	.byte	0x00, 0xf5, 0x21, 0x00


	//----- nvinfo : EIATTR_SPARSE_MMA_MASK
	.align		4
.L_4491:
        /*0138*/ 	.byte	0x03, 0x50
        /*013a*/ 	.short	0x0000


	//----- nvinfo : EIATTR_MAXREG_COUNT
	.align		4
        /*013c*/ 	.byte	0x03, 0x1b
        /*013e*/ 	.short	0x00ff


	//----- nvinfo : EIATTR_MERCURY_ISA_VERSION
	.align		4
        /*0140*/ 	.byte	0x03, 0x5f
        /*0142*/ 	.short	0x0101


	//----- nvinfo : EIATTR_VRC_CTA_INIT_COUNT
	.align		4
        /*0144*/ 	.byte	0x02, 0x4a
	.zero		1
	.zero		1


	//----- nvinfo : EIATTR_EXIT_INSTR_OFFSETS
	.align		4
        /*0148*/ 	.byte	0x04, 0x1c
        /*014a*/ 	.short	(.L_4493 - .L_4492)


	//   ....[0]....
.L_4492:
        /*014c*/ 	.word	0x00000070


	//   ....[1]....
        /*0150*/ 	.word	0x00000b00


	//----- nvinfo : EIATTR_CRS_STACK_SIZE
	.align		4
.L_4493:
        /*0154*/ 	.byte	0x04, 0x1e
        /*0156*/ 	.short	(.L_4495 - .L_4494)
.L_4494:
        /*0158*/ 	.word	0x00000000


	//----- nvinfo : EIATTR_CBANK_PARAM_SIZE
	.align		4
.L_4495:
        /*015c*/ 	.byte	0x03, 0x19
        /*015e*/ 	.short	0x0058


	//----- nvinfo : EIATTR_PARAM_CBANK
	.align		4
        /*0160*/ 	.byte	0x04, 0x0a
        /*0162*/ 	.short	(.L_4497 - .L_4496)
	.align		4
.L_4496:
        /*0164*/ 	.word	index@(.nv.constant0._Z12_mul_64_16_5PdS_S_iiiiiiiiiiiiiiii)
        /*0168*/ 	.short	0x0380
        /*016a*/ 	.short	0x0058


	//----- nvinfo : EIATTR_SW_WAR
	.align		4
.L_4497:
        /*016c*/ 	.byte	0x04, 0x36
        /*016e*/ 	.short	(.L_4499 - .L_4498)
.L_4498:
        /*0170*/ 	.word	0x00000008
.L_4499:


//--------------------- .nv.info._Z12_mul_32_16_5PfS_S_iiiiiiiiiiiiiiii --------------------------
	.section	.nv.info._Z12_mul_32_16_5PfS_S_iiiiiiiiiiiiiiii,"",@"SHT_CUDA_INFO"
	.sectionflags	@""
	.align	4


	//----- nvinfo : EIATTR_CUDA_API_VERSION
	.align		4
        /*0000*/ 	.byte	0x04, 0x37
        /*0002*/ 	.short	(.L_4501 - .L_4500)
.L_4500:
        /*0004*/ 	.word	0x00000082


	//----- nvinfo : EIATTR_KPARAM_INFO
	.align		4
.L_4501:
        /*0008*/ 	.byte	0x04, 0x17
        /*000a*/ 	.short	(.L_4503 - .L_4502)
.L_4502:
        /*000c*/ 	.word	0x00000000
        /*0010*/ 	.short	0x0012
        /*0012*/ 	.short	0x0054
        /*0014*/ 	.byte	0x00, 0xf0, 0x11, 0x00


	//----- nvinfo : EIATTR_KPARAM_INFO
	.align		4
.L_4503:
        /*0018*/ 	.byte	0x04, 0x17
        /*001a*/ 	.short	(.L_4505 - .L_4504)
.L_4504:
        /*001c*/ 	.word	0x00000000
        /*0020*/ 	.short	0x0011
        /*0022*/ 	.short	0x0050
        /*0024*/ 	.byte	0x00, 0xf0, 0x11, 0x00


	//----- nvinfo : EIATTR_KPARAM_INFO
	.align		4
.L_4505:
        /*0028*/ 	.byte	0x04, 0x17
        /*002a*/ 	.short	(.L_4507 - .L_4506)
.L_4506:
        /*002c*/ 	.word	0x00000000
        /*0030*/ 	.short	0x0010
        /*0032*/ 	.short	0x004c
        /*0034*/ 	.byte	0x00, 0xf0, 0x11, 0x00


	//----- nvinfo : EIATTR_KPARAM_INFO
	.align		4
.L_4507:
        /*0038*/ 	.byte	0x04, 0x17
        /*003a*/ 	.short	(.L_4509 - .L_4508)
.L_4508:
        /*003c*/ 	.word	0x00000000
        /*0040*/ 	.short	0x000f
        /*0042*/ 	.short	0x0048
        /*0044*/ 	.byte	0x00, 0xf0, 0x11, 0x00


	//----- nvinfo : EIATTR_KPARAM_INFO
	.align		4
.L_4509:
        /*0048*/ 	.byte	0x04, 0x17
        /*004a*/ 	.short	(.L_4511 - .L_4510)
.L_4510:
        /*004c*/ 	.word	0x00000000
        /*0050*/ 	.short	0x000e
        /*0052*/ 	.short	0x0044
        /*0054*/ 	.byte	0x00, 0xf0, 0x11, 0x00


	//----- nvinfo : EIATTR_KPARAM_INFO
	.align		4
.L_4511:
        /*0058*/ 	.byte	0x04, 0x17
        /*005a*/ 	.short	(.L_4513 - .L_4512)
.L_4512:
        /*005c*/ 	.word	0x00000000
        /*0060*/ 	.short	0x000d
        /*0062*/ 	.short	0x0040
        /*0064*/ 	.byte	0x00, 0xf0, 0x11, 0x00


	//----- nvinfo : EIATTR_KPARAM_INFO
	.align		4
.L_4513:
        /*0068*/ 	.byte	0x04, 0x17
        /*006a*/ 	.short	(.L_4515 - .L_4514)
.L_4514:
        /*006c*/ 	.word	0x00000000
        /*0070*/ 	.short	0x000c
        /*0072*/ 	.short	0x003c
        /*0074*/ 	.byte	0x00, 0xf0, 0x11, 0x00


	//----- nvinfo : EIATTR_KPARAM_INFO
	.align		4
.L_4515:
        /*0078*/ 	.byte	0x04, 0x17
        /*007a*/ 	.short	(.L_4517 - .L_4516)
.L_4516:
        /*007c*/ 	.word	0x00000000
        /*0080*/ 	.short	0x000b
        /*0082*/ 	.short	0x0038
        /*0084*/ 	.byte	0x00, 0xf0, 0x11, 0x00


	//----- nvinfo : EIATTR_KPARAM_INFO
	.align		4
.L_4517:
        /*0088*/ 	.byte	0x04, 0x17
        /*008a*/ 	.short	(.L_4519 - .L_4518)
.L_4518:
        /*008c*/ 	.word	0x00000000
        /*0090*/ 	.short	0x000a
        /*0092*/ 	.short	0x0034
        /*0094*/ 	.byte	0x00, 0xf0, 0x11, 0x00


	//----- nvinfo : EIATTR_KPARAM_INFO
	.align		4
.L_4519:
        /*0098*/ 	.byte	0x04, 0x17
        /*009a*/ 	.short	(.L_4521 - .L_4520)
.L_4520:
        /*009c*/ 	.word	0x00000000
        /*00a0*/ 	.short	0x0009
        /*00a2*/ 	.short	0x0030
        /*00a4*/ 	.byte	0x00, 0xf0, 0x11, 0x00


	//----- nvinfo : EIATTR_KPARAM_INFO
	.align		4
.L_4521:
        /*00a8*/ 	.byte	0x04, 0x17
        /*00aa*/ 	.short	(.L_4523 - .L_4522)
.L_4522:
        /*00ac*/ 	.word	0x00000000
        /*00b0*/ 	.short	0x0008
        /*00b2*/ 	.short	0x002c
        /*00b4*/ 	.byte	0x00, 0xf0, 0x11, 0x00


	//----- nvinfo : EIATTR_KPARAM_INFO
	.align		4
.L_4523:
        /*00b8*/ 	.byte	0x04, 0x17
        /*00ba*/ 	.short	(.L_4525 - .L_4524)
.L_4524:
        /*00bc*/ 	.word	0x00000000
        /*00c0*/ 	.short	0x0007
        /*00c2*/ 	.short	0x0028
        /*00c4*/ 	.byte	0x00, 0xf0, 0x11, 0x00


	//----- nvinfo : EIATTR_KPARAM_INFO
	.align		4
.L_4525:
        /*00c8*/ 	.byte	0x04, 0x17
        /*00ca*/ 	.short	(.L_4527 - .L_4526)
.L_4526:
        /*00cc*/ 	.word	0x00000000
        /*00d0*/ 	.short	0x0006
        /*00d2*/ 	.short	0x0024
        /*00d4*/ 	.byte	0x00, 0xf0, 0x11, 0x00


	//----- nvinfo : EIATTR_KPARAM_INFO
	.align		4
.L_4527:
        /*00d8*/ 	.byte	0x04, 0x17
        /*00da*/ 	.short	(.L_4529 - .L_4528)
.L_4528:
        /*00dc*/ 	.word	0x00000000
        /*00e0*/ 	.short	0x0005
        /*00e2*/ 	.short	0x0020
        /*00e4*/ 	.byte	0x00, 0xf0, 0x11, 0x00


	//----- nvinfo : EIATTR_KPARAM_INFO
	.align		4
.L_4529:
        /*00e8*/ 	.byte	0x04, 0x17
        /*00ea*/ 	.short	(.L_4531 - .L_4530)
.L_4530:
        /*00ec*/ 	.word	0x00000000
        /*00f0*/ 	.short	0x0004
        /*00f2*/ 	.short	0x001c
        /*00f4*/ 	.byte	0x00, 0xf0, 0x11, 0x00


	//----- nvinfo : EIATTR_KPARAM_INFO
	.align		4
.L_4531:
        /*00f8*/ 	.byte	0x04, 0x17
        /*00fa*/ 	.short	(.L_4533 - .L_4532)
.L_4532:
        /*00fc*/ 	.word	0x00000000
        /*0100*/ 	.short	0x0003
        /*0102*/ 	.short	0x0018
        /*0104*/ 	.byte	0x00, 0xf0, 0x11, 0x00


	//----- nvinfo : EIATTR_KPARAM_INFO
	.align		4
.L_4533:
        /*0108*/ 	.byte	0x04, 0x17
        /*010a*/ 	.short	(.L_4535 - .L_4534)
.L_4534:
        /*010c*/ 	.word	0x00000000
        /*0110*/ 	.short	0x0002
        /*0112*/ 	.short	0x0010
        /*0114*/ 	.byte	0x00, 0xf5, 0x21, 0x00


	//----- nvinfo : EIATTR_KPARAM_INFO
	.align		4
.L_4535:
        /*0118*/ 	.byte	0x04, 0x17
        /*011a*/ 	.short	(.L_4537 - .L_4536)
.L_4536:
        /*011c*/ 	.word	0x00000000
        /*0120*/ 	.short	0x0001
        /*0122*/ 	.short	0x0008
        /*0124*/ 	.byte	0x00, 0xf5, 0x21, 0x00


	//----- nvinfo : EIATTR_KPARAM_INFO
	.align		4
.L_4537:
        /*0128*/ 	.byte	0x04, 0x17
        /*012a*/ 	.short	(.L_4539 - .L_4538)
.L_4538:
        /*012c*/ 	.word	0x00000000
        /*0130*/ 	.short	0x0000
        /*0132*/ 	.short	0x0000
        /*0134*/ 	.byte	0x00, 0xf5, 0x21, 0x00


	//----- nvinfo : EIATTR_SPARSE_MMA_MASK
	.align		4
.L_4539:
        /*0138*/ 	.byte	0x03, 0x50
        /*013a*/ 	.short	0x0000


	//----- nvinfo : EIATTR_MAXREG_COUNT
	.align		4
        /*013c*/ 	.byte	0x03, 0x1b
        /*013e*/ 	.short	0x00ff


	//----- nvinfo : EIATTR_MERCURY_ISA_VERSION
	.align		4
        /*0140*/ 	.byte	0x03, 0x5f
        /*0142*/ 	.short	0x0101


	//----- nvinfo : EIATTR_VRC_CTA_INIT_COUNT
	.align		4
        /*0144*/ 	.byte	0x02, 0x4a
	.zero		1
	.zero		1


	//----- nvinfo : EIATTR_EXIT_INSTR_OFFSETS
	.align		4
        /*0148*/ 	.byte	0x04, 0x1c
        /*014a*/ 	.short	(.L_4541 - .L_4540)


	//   ....[0]....
.L_4540:
        /*014c*/ 	.word	0x00000070


	//   ....[1]....
        /*0150*/ 	.word	0x00000af0


	//----- nvinfo : EIATTR_CRS_STACK_SIZE
	.align		4
.L_4541:
        /*0154*/ 	.byte	0x04, 0x1e
        /*0156*/ 	.short	(.L_4543 - .L_4542)
.L_4542:
        /*0158*/ 	.word	0x00000000


	//----- nvinfo : EIATTR_CBANK_PARAM_SIZE
	.align		4
.L_4543:
        /*015c*/ 	.byte	0x03, 0x19
        /*015e*/ 	.short	0x0058


	//----- nvinfo : EIATTR_PARAM_CBANK
	.align		4
        /*0160*/ 	.byte	0x04, 0x0a
        /*0162*/ 	.short	(.L_4545 - .L_4544)
	.align		4
.L_4544:
        /*0164*/ 	.word	index@(.nv.constant0._Z12_mul_32_16_5PfS_S_iiiiiiiiiiiiiiii)
        /*0168*/ 	.short	0x0380
        /*016a*/ 	.short	0x0058


	//----- nvinfo : EIATTR_SW_WAR
	.align		4
.L_4545:
        /*016c*/ 	.byte	0x04, 0x36
        /*016e*/ 	.short	(.L_4547 - .L_4546)
.L_4546:
        /*0170*/ 	.word	0x00000008
.L_4547:


//--------------------- .nv.info._Z12_mul_64_16_4PdS_S_iiiiiiiiiiiii --------------------------
	.section	.nv.info._Z12_mul_64_16_4PdS_S_iiiiiiiiiiiii,"",@"SHT_CUDA_INFO"
	.sectionflags	@""
	.align	4


	//----- nvinfo : EIATTR_CUDA_API_VERSION
	.align		4
        /*0000*/ 	.byte	0x04, 0x37
        /*0002*/ 	.short	(.L_4549 - .L_4548)
.L_4548:
        /*0004*/ 	.word	0x00000082


	//----- nvinfo : EIATTR_KPARAM_INFO
	.align		4
.L_4549:
        /*0008*/ 	.byte	0x04, 0x17
        /*000a*/ 	.short	(.L_4551 - .L_4550)
.L_4550:
        /*000c*/ 	.word	0x00000000
        /*0010*/ 	.short	0x000f
        /*0012*/ 	.short	0x0048
        /*0014*/ 	.byte	0x00, 0xf0, 0x11, 0x00


	//----- nvinfo : EIATTR_KPARAM_INFO
	.align		4
.L_4551:
        /*0018*/ 	.byte	0x04, 0x17
        /*001a*/ 	.short	(.L_4553 - .L_4552)
.L_4552:
        /*001c*/ 	.word	0x00000000
        /*0020*/ 	.short	0x000e
        /*0022*/ 	.short	0x0044
        /*0024*/ 	.byte	0x00, 0xf0, 0x11, 0x00


	//----- nvinfo : EIATTR_KPARAM_INFO
	.align		4
.L_4553:
        /*0028*/ 	.byte	0x04, 0x17
        /*002a*/ 	.short	(.L_4555 - .L_4554)
.L_4554:
        /*002c*/ 	.word	0x00000000
        /*0030*/ 	.short	0x000d
        /*0032*/ 	.short	0x0040
        /*0034*/ 	.byte	0x00, 0xf0, 0x11, 0x00


	//----- nvinfo : EIATTR_KPARAM_INFO
	.align		4
.L_4555:
        /*0038*/ 	.byte	0x04, 0x17
        /*003a*/ 	.short	(.L_4557 - .L_4556)
.L_4556:
        /*003c*/ 	.word	0x00000000
        /*0040*/ 	.short	0x000c
        /*0042*/ 	.short	0x003c
        /*0044*/ 	.byte	0x00, 0xf0, 0x11, 0x00


	//----- nvinfo : EIATTR_KPARAM_INFO
	.align		4
.L_4557:
        /*0048*/ 	.byte	0x04, 0x17
        /*004a*/ 	.short	(.L_4559 - .L_4558)
.L_4558:
        /*004c*/ 	.word	0x00000000
        /*0050*/ 	.short	0x000b
        /*0052*/ 	.short	0x0038
        /*0054*/ 	.byte	0x00, 0xf0, 0x11, 0x00


	//----- nvinfo : EIATTR_KPARAM_INFO
	.align		4
.L_4559:
        /*0058*/ 	.byte	0x04, 0x17
        /*005a*/ 	.short	(.L_4561 - .L_4560)
.L_4560:
        /*005c*/ 	.word	0x00000000
        /*0060*/ 	.short	0x000a
        /*0062*/ 	.short	0x0034
        /*0064*/ 	.byte	0x00, 0xf0, 0x11, 0x00


	//----- nvinfo : EIATTR_KPARAM_INFO
	.align		4
.L_4561:
        /*0068*/ 	.byte	0x04, 0x17
        /*006a*/ 	.short	(.L_4563 - .L_4562)
.L_4562:
        /*006c*/ 	.word	0x00000000
        /*0070*/ 	.short	0x0009
        /*0072*/ 	.short	0x0030
        /*0074*/ 	.byte	0x00, 0xf0, 0x11, 0x00


	//----- nvinfo : EIATTR_KPARAM_INFO
	.align		4
.L_4563:
        /*0078*/ 	.byte	0x04, 0x17
        /*007a*/ 	.short	(.L_4565 - .L_4564)
.L_4564:
        /*007c*/ 	.word	0x00000000
        /*0080*/ 	.short	0x0008
        /*0082*/ 	.short	0x002c
        /*0084*/ 	.byte	0x00, 0xf0, 0x11, 0x00


	//----- nvinfo : EIATTR_KPARAM_INFO
	.align		4
.L_4565:
        /*0088*/ 	.byte	0x04, 0x17
        /*008a*/ 	.short	(.L_4567 - .L_4566)
.L_4566:
        /*008c*/ 	.word	0x00000000
        /*0090*/ 	.short	0x0007
        /*0092*/ 	.short	0x0028
        /*0094*/ 	.byte	0x00, 0xf0, 0x11, 0x00


	//----- nvinfo : EIATTR_KPARAM_INFO
	.align		4
.L_4567:
        /*0098*/ 	.byte	0x04, 0x17
        /*009a*/ 	.short	(.L_4569 - .L_4568)
.L_4568:
        /*009c*/ 	.word	0x00000000
        /*00a0*/ 	.short	0x0006
        /*00a2*/ 	.short	0x0024
        /*00a4*/ 	.byte	0x00, 0xf0, 0x11, 0x00


	//----- nvinfo : EIATTR_KPARAM_INFO
	.align		4
.L_4569:
        /*00a8*/ 	.byte	0x04, 0x17
        /*00aa*/ 	.short	(.L_4571 - .L_4570)
.L_4570:
        /*00ac*/ 	.word	0x00000000
        /*00b0*/ 	.short	0x0005
        /*00b2*/ 	.short	0x0020
        /*00b4*/ 	.byte	0x00, 0xf0, 0x11, 0x00


	//----- nvinfo : EIATTR_KPARAM_INFO
	.align		4
.L_4571:
        /*00b8*/ 	.byte	0x04, 0x17
        /*00ba*/ 	.short	(.L_4573 - .L_4572)
.L_4572:
        /*00bc*/ 	.word	0x00000000
        /*00c0*/ 	.short	0x0004
        /*00c2*/ 	.short	0x001c
        /*00c4*/ 	.byte	0x00, 0xf0, 0x11, 0x00


	//----- nvinfo : EIATTR_KPARAM_INFO
	.align		4
.L_4573:
        /*00c8*/ 	.byte	0x04, 0x17
        /*00ca*/ 	.short	(.L_4575 - .L_4574)
.L_4574:
        /*00cc*/ 	.word	0x00000000
        /*00d0*/ 	.short	0x0003
        /*00d2*/ 	.short	0x0018
        /*00d4*/ 	.byte	0x00, 0xf0, 0x11, 0x00


	//----- nvinfo : EIATTR_KPARAM_INFO
	.align		4
.L_4575:
        /*00d8*/ 	.byte	0x04, 0x17
        /*00da*/ 	.short	(.L_4577 - .L_4576)
.L_4576:
        /*00dc*/ 	.word	0x00000000
        /*00e0*/ 	.short	0x0002
        /*00e2*/ 	.short	0x0010
        /*00e4*/ 	.byte	0x00, 0xf5, 0x21, 0x00


	//----- nvinfo : EIATTR_KPARAM_INFO
	.align		4
.L_4577:
        /*00e8*/ 	.byte	0x04, 0x17
        /*00ea*/ 	.short	(.L_4579 - .L_4578)
.L_4578:
        /*00ec*/ 	.word	0x00000000
        /*00f0*/ 	.short	0x0001
        /*00f2*/ 	.short	0x0008
        /*00f4*/ 	.byte	0x00, 0xf5, 0x21, 0x00


	//----- nvinfo : EIATTR_KPARAM_INFO
	.align		4
.L_4579:
        /*00f8*/ 	.byte	0x04, 0x17
        /*00fa*/ 	.short	(.L_4581 - .L_4580)
.L_4580:
        /*00fc*/ 	.word	0x00000000
        /*0100*/ 	.short	0x0000
        /*0102*/ 	.short	0x0000
        /*0104*/ 	.byte	0x00, 0xf5, 0x21, 0x00


	//----- nvinfo : EIATTR_SPARSE_MMA_MASK
	.align		4
.L_4581:
        /*0108*/ 	.byte	0x03, 0x50
        /*010a*/ 	.short	0x0000


	//----- nvinfo : EIATTR_MAXREG_COUNT
	.align		4
        /*010c*/ 	.byte	0x03, 0x1b
        /*010e*/ 	.short	0x00ff


	//----- nvinfo : EIATTR_MERCURY_ISA_VERSION
	.align		4
        /*0110*/ 	.byte	0x03, 0x5f
        /*0112*/ 	.short	0x0101


	//----- nvinfo : EIATTR_VRC_CTA_INIT_COUNT
	.align		4
        /*0114*/ 	.byte	0x02, 0x4a
	.zero		1
	.zero		1


	//----- nvinfo : EIATTR_EXIT_INSTR_OFFSETS
	.align		4
        /*0118*/ 	.byte	0x04, 0x1c
        /*011a*/ 	.short	(.L_4583 - .L_4582)


	//   ....[0]....
.L_4582:
        /*011c*/ 	.word	0x00000070


	//   ....[1]....
        /*0120*/ 	.word	0x00000910


	//----- nvinfo : EIATTR_CRS_STACK_SIZE
	.align		4
.L_4583:
        /*0124*/ 	.byte	0x04, 0x1e
        /*0126*/ 	.short	(.L_4585 - .L_4584)
.L_4584:
        /*0128*/ 	.word	0x00000000


	//----- nvinfo : EIATTR_CBANK_PARAM_SIZE
	.align		4
.L_4585:
        /*012c*/ 	.byte	0x03, 0x19
        /*012e*/ 	.short	0x004c


	//----- nvinfo : EIATTR_PARAM_CBANK
	.align		4
        /*0130*/ 	.byte	0x04, 0x0a
        /*0132*/ 	.short	(.L_4587 - .L_4586)
	.align		4
.L_4586:
        /*0134*/ 	.word	index@(.nv.constant0._Z12_mul_64_16_4PdS_S_iiiiiiiiiiiii)
        /*0138*/ 	.short	0x0380
        /*013a*/ 	.short	0x004c


	//----- nvinfo : EIATTR_SW_WAR
	.align		4
.L_4587:
        /*013c*/ 	.byte	0x04, 0x36
        /*013e*/ 	.short	(.L_4589 - .L_4588)
.L_4588:
        /*0140*/ 	.word	0x00000008
.L_4589:


//--------------------- .nv.info._Z12_mul_32_16_4PfS_S_iiiiiiiiiiiii --------------------------
	.section	.nv.info._Z12_mul_32_16_4PfS_S_iiiiiiiiiiiii,"",@"SHT_CUDA_INFO"
	.sectionflags	@""
	.align	4


	//----- nvinfo : EIATTR_CUDA_API_VERSION
	.align		4
        /*0000*/ 	.byte	0x04, 0x37
        /*0002*/ 	.short	(.L_4591 - .L_4590)
.L_4590:
        /*0004*/ 	.word	0x00000082


	//----- nvinfo : EIATTR_KPARAM_INFO
	.align		4
.L_4591:
        /*0008*/ 	.byte	0x04, 0x17
        /*000a*/ 	.short	(.L_4593 - .L_4592)
.L_4592:
        /*000c*/ 	.word	0x00000000
        /*0010*/ 	.short	0x000f
        /*0012*/ 	.short	0x0048
        /*0014*/ 	.byte	0x00, 0xf0, 0x11, 0x00


	//----- nvinfo : EIATTR_KPARAM_INFO
	.align		4
.L_4593:
        /*0018*/ 	.byte	0x04, 0x17
        /*001a*/ 	.short	(.L_4595 - .L_4594)
.L_4594:
        /*001c*/ 	.word	0x00000000
        /*0020*/ 	.short	0x000e
        /*0022*/ 	.short	0x0044
        /*0024*/ 	.byte	0x00, 0xf0, 0x11, 0x00


	//----- nvinfo : EIATTR_KPARAM_INFO
	.align		4
.L_4595:
        /*0028*/ 	.byte	0x04, 0x17
        /*002a*/ 	.short	(.L_4597 - .L_4596)
.L_4596:
        /*002c*/ 	.word	0x00000000
        /*0030*/ 	.short	0x000d
        /*0032*/ 	.short	0x0040
        /*0034*/ 	.byte	0x00, 0xf0, 0x11, 0x00


	//----- nvinfo : EIATTR_KPARAM_INFO
	.align		4
.L_4597:
        /*0038*/ 	.byte	0x04, 0x17
        /*003a*/ 	.short	(.L_4599 - .L_4598)
.L_4598:
        /*003c*/ 	.word	0x00000000
        /*0040*/ 	.short	0x000c
        /*0042*/ 	.short	0x003c
        /*0044*/ 	.byte	0x00, 0xf0, 0x11, 0x00


	//----- nvinfo : EIATTR_KPARAM_INFO
	.align		4
.L_4599:
        /*0048*/ 	.byte	0x04, 0x17
        /*004a*/ 	.short	(.L_4601 - .L_4600)
.L_4600:
        /*004c*/ 	.word	0x00000000
        /*0050*/ 	.short	0x000b
        /*0052*/ 	.short	0x0038
        /*0054*/ 	.byte	0x00, 0xf0, 0x11, 0x00


	//----- nvinfo : EIATTR_KPARAM_INFO
	.align		4
.L_4601:
        /*0058*/ 	.byte	0x04, 0x17
        /*005a*/ 	.short	(.L_4603 - .L_4602)
.L_4602:
        /*005c*/ 	.word	0x00000000
        /*0060*/ 	.short	0x000a
        /*0062*/ 	.short	0x0034
        /*0064*/ 	.byte	0x00, 0xf0, 0x11, 0x00


	//----- nvinfo : EIATTR_KPARAM_INFO
	.align		4
.L_4603:
        /*0068*/ 	.byte	0x04, 0x17
        /*006a*/ 	.short	(.L_4605 - .L_4604)
.L_4604:
        /*006c*/ 	.word	0x00000000
        /*0070*/ 	.short	0x0009
        /*0072*/ 	.short	0x0030
        /*0074*/ 	.byte	0x00, 0xf0, 0x11, 0x00


	//----- nvinfo : EIATTR_KPARAM_INFO
	.align		4
.L_4605:
        /*0078*/ 	.byte	0x04, 0x17
        /*007a*/ 	.short	(.L_4607 - .L_4606)
.L_4606:
        /*007c*/ 	.word	0x00000000
        /*0080*/ 	.short	0x0008
        /*0082*/ 	.short	0x002c
        /*0084*/ 	.byte	0x00, 0xf0, 0x11, 0x00


	//----- nvinfo : EIATTR_KPARAM_INFO
	.align		4
.L_4607:
        /*0088*/ 	.byte	0x04, 0x17
        /*008a*/ 	.short	(.L_4609 - .L_4608)
.L_4608:
        /*008c*/ 	.word	0x00000000
        /*0090*/ 	.short	0x0007
        /*0092*/ 	.short	0x0028
        /*0094*/ 	.byte	0x00, 0xf0, 0x11, 0x00


	//----- nvinfo : EIATTR_KPARAM_INFO
	.align		4
.L_4609:
        /*0098*/ 	.byte	0x04, 0x17
        /*009a*/ 	.short	(.L_4611 - .L_4610)
.L_4610:
        /*009c*/ 	.word	0x00000000
        /*00a0*/ 	.short	0x0006
        /*00a2*/ 	.short	0x0024
        /*00a4*/ 	.byte	0x00, 0xf0, 0x11, 0x00


	//----- nvinfo : EIATTR_KPARAM_INFO
	.align		4
.L_4611:
        /*00a8*/ 	.byte	0x04, 0x17
        /*00aa*/ 	.short	(.L_4613 - .L_4612)
.L_4612:
        /*00ac*/ 	.word	0x00000000
        /*00b0*/ 	.short	0x0005
        /*00b2*/ 	.short	0x0020
        /*00b4*/ 	.byte	0x00, 0xf0, 0x11, 0x00


	//----- nvinfo : EIATTR_KPARAM_INFO
	.align		4
.L_4613:
        /*00b8*/ 	.byte	0x04, 0x17
        /*00ba*/ 	.short	(.L_4615 - .L_4614)
.L_4614:
        /*00bc*/ 	.word	0x00000000
        /*00c0*/ 	.short	0x0004
        /*00c2*/ 	.short	0x001c
        /*00c4*/ 	.byte	0x00, 0xf0, 0x11, 0x00


	//----- nvinfo : EIATTR_KPARAM_INFO
	.align		4
.L_4615:
        /*00c8*/ 	.byte	0x04, 0x17
        /*00ca*/ 	.short	(.L_4617 - .L_4616)
.L_4616:
        /*00cc*/ 	.word	0x00000000
        /*00d0*/ 	.short	0x0003
        /*00d2*/ 	.short	0x0018
        /*00d4*/ 	.byte	0x00, 0xf0, 0x11, 0x00


	//----- nvinfo : EIATTR_KPARAM_INFO
	.align		4
.L_4617:
        /*00d8*/ 	.byte	0x04, 0x17
        /*00da*/ 	.short	(.L_4619 - .L_4618)
.L_4618:
        /*00dc*/ 	.word	0x00000000
        /*00e0*/ 	.short	0x0002
        /*00e2*/ 	.short	0x0010
        /*00e4*/ 	.byte	0x00, 0xf5, 0x21, 0x00


	//----- nvinfo : EIATTR_KPARAM_INFO
	.align		4
.L_4619:
        /*00e8*/ 	.byte	0x04, 0x17
        /*00ea*/ 	.short	(.L_4621 - .L_4620)
.L_4620:
        /*00ec*/ 	.word	0x00000000
        /*00f0*/ 	.short	0x0001
        /*00f2*/ 	.short	0x0008
        /*00f4*/ 	.byte	0x00, 0xf5, 0x21, 0x00


	//----- nvinfo : EIATTR_KPARAM_INFO
	.align		4
.L_4621:
        /*00f8*/ 	.byte	0x04, 0x17
        /*00fa*/ 	.short	(.L_4623 - .L_4622)
.L_4622:
        /*00fc*/ 	.word	0x00000000
        /*0100*/ 	.short	0x0000
        /*0102*/ 	.short	0x0000
        /*0104*/ 	.byte	0x00, 0xf5, 0x21, 0x00


	//----- nvinfo : EIATTR_SPARSE_MMA_MASK
	.align		4
.L_4623:
        /*0108*/ 	.byte	0x03, 0x50
        /*010a*/ 	.short	0x0000


	//----- nvinfo : EIATTR_MAXREG_COUNT
	.align		4
        /*010c*/ 	.byte	0x03, 0x1b
        /*010e*/ 	.short	0x00ff


	//----- nvinfo : EIATTR_MERCURY_ISA_VERSION
	.align		4
        /*0110*/ 	.byte	0x03, 0x5f
        /*0112*/ 	.short	0x0101


	//----- nvinfo : EIATTR_VRC_CTA_INIT_COUNT
	.align		4
        /*0114*/ 	.byte	0x02, 0x4a
	.zero		1
	.zero		1


	//----- nvinfo : EIATTR_EXIT_INSTR_OFFSETS
	.align		4
        /*0118*/ 	.byte	0x04, 0x1c
        /*011a*/ 	.short	(.L_4625 - .L_4624)


	//   ....[0]....
.L_4624:
        /*011c*/ 	.word	0x00000070


	//   ....[1]....
        /*0120*/ 	.word	0x00000910


	//----- nvinfo : EIATTR_CRS_STACK_SIZE
	.align		4
.L_4625:
        /*0124*/ 	.byte	0x04, 0x1e
        /*0126*/ 	.short	(.L_4627 - .L_4626)
.L_4626:
        /*0128*/ 	.word	0x00000000


	//----- nvinfo : EIATTR_CBANK_PARAM_SIZE
	.align		4
.L_4627:
        /*012c*/ 	.byte	0x03, 0x19
        /*012e*/ 	.short	0x004c


	//----- nvinfo : EIATTR_PARAM_CBANK
	.align		4
        /*0130*/ 	.byte	0x04, 0x0a
        /*0132*/ 	.short	(.L_4629 - .L_4628)
	.align		4
.L_4628:
        /*0134*/ 	.word	index@(.nv.constant0._Z12_mul_32_16_4PfS_S_iiiiiiiiiiiii)
        /*0138*/ 	.short	0x0380
        /*013a*/ 	.short	0x004c


	//----- nvinfo : EIATTR_SW_WAR
	.align		4
.L_4629:
        /*013c*/ 	.byte	0x04, 0x36
        /*013e*/ 	.short	(.L_4631 - .L_4630)
.L_4630:
        /*0140*/ 	.word	0x00000008
.L_4631:


//--------------------- .nv.info._Z12_mul_64_16_3PdS_S_iiiiiiiiii --------------------------
	.section	.nv.info._Z12_mul_64_16_3PdS_S_iiiiiiiiii,"",@"SHT_CUDA_INFO"
	.sectionflags	@""
	.align	4


	//----- nvinfo : EIATTR_CUDA_API_VERSION
	.align		4
        /*0000*/ 	.byte	0x04, 0x37
        /*0002*/ 	.short	(.L_4633 - .L_4632)
.L_4632:
        /*0004*/ 	.word	0x00000082


	//----- nvinfo : EIATTR_KPARAM_INFO
	.align		4
.L_4633:
        /*0008*/ 	.byte	0x04, 0x17
        /*000a*/ 	.short	(.L_4635 - .L_4634)
.L_4634:
        /*000c*/ 	.word	0x00000000
        /*0010*/ 	.short	0x000c
        /*0012*/ 	.short	0x003c
        /*0014*/ 	.byte	0x00, 0xf0, 0x11, 0x00


	//----- nvinfo : EIATTR_KPARAM_INFO
	.align		4
.L_4635:
        /*0018*/ 	.byte	0x04, 0x17
        /*001a*/ 	.short	(.L_4637 - .L_4636)
.L_4636:
        /*001c*/ 	.word	0x00000000
        /*0020*/ 	.short	0x000b
        /*0022*/ 	.short	0x0038
        /*0024*/ 	.byte	0x00, 0xf0, 0x11, 0x00


	//----- nvinfo : EIATTR_KPARAM_INFO
	.align		4
.L_4637:
        /*0028*/ 	.byte	0x04, 0x17
        /*002a*/ 	.short	(.L_4639 - .L_4638)
.L_4638:
        /*002c*/ 	.word	0x00000000
        /*0030*/ 	.short	0x000a
        /*0032*/ 	.short	0x0034
        /*0034*/ 	.byte	0x00, 0xf0, 0x11, 0x00


	//----- nvinfo : EIATTR_KPARAM_INFO
	.align		4
.L_4639:
        /*0038*/ 	.byte	0x04, 0x17
        /*003a*/ 	.short	(.L_4641 - .L_4640)
.L_4640:
        /*003c*/ 	.word	0x00000000
        /*0040*/ 	.short	0x0009
        /*0042*/ 	.short	0x0030
        /*0044*/ 	.byte	0x00, 0xf0, 0x11, 0x00


	//----- nvinfo : EIATTR_KPARAM_INFO
	.align		4
.L_4641:
        /*0048*/ 	.byte	0x04, 0x17
        /*004a*/ 	.short	(.L_4643 - .L_4642)
.L_4642:
        /*004c*/ 	.word	0x00000000
        /*0050*/ 	.short	0x0008
        /*0052*/ 	.short	0x002c
        /*0054*/ 	.byte	0x00, 0xf0, 0x11, 0x00


	//----- nvinfo : EIATTR_KPARAM_INFO
	.align		4
.L_4643:
        /*0058*/ 	.byte	0x04, 0x17
        /*005a*/ 	.short	(.L_4645 - .L_4644)
.L_4644:
        /*005c*/ 	.word	0x00000000
        /*0060*/ 	.short	0x0007
        /*0062*/ 	.short	0x0028
        /*0064*/ 	.byte	0x00, 0xf0, 0x11, 0x00


	//----- nvinfo : EIATTR_KPARAM_INFO
	.align		4
.L_4645:
        /*0068*/ 	.byte	0x04, 0x17
        /*006a*/ 	.short	(.L_4647 - .L_4646)
.L_4646:
        /*006c*/ 	.word	0x00000000
        /*0070*/ 	.short	0x0006
        /*0072*/ 	.short	0x0024
        /*0074*/ 	.byte	0x00, 0xf0, 0x11, 0x00


	//----- nvinfo : EIATTR_KPARAM_INFO
	.align		4
.L_4647:
        /*0078*/ 	.byte	0x04, 0x17
        /*007a*/ 	.short	(.L_4649 - .L_4648)
.L_4648:
        /*007c*/ 	.word	0x00000000
        /*0080*/ 	.short	0x0005
        /*0082*/ 	.short	0x0020
        /*0084*/ 	.byte	0x00, 0xf0, 0x11, 0x00


	//----- nvinfo : EIATTR_KPARAM_INFO
	.align		4
.L_4649:
        /*0088*/ 	.byte	0x04, 0x17
        /*008a*/ 	.short	(.L_4651 - .L_4650)
.L_4650:
        /*008c*/ 	.word	0x00000000
        /*0090*/ 	.short	0x0004
        /*0092*/ 	.short	0x001c
        /*0094*/ 	.byte	0x00, 0xf0, 0x11, 0x00


	//----- nvinfo : EIATTR_KPARAM_INFO
	.align		4
.L_4651:
        /*0098*/ 	.byte	0x04, 0x17
        /*009a*/ 	.short	(.L_4653 - .L_4652)
.L_4652:
        /*009c*/ 	.word	0x00000000
        /*00a0*/ 	.short	0x0003
        /*00a2*/ 	.short	0x0018
        /*00a4*/ 	.byte	0x00, 0xf0, 0x11, 0x00


	//----- nvinfo : EIATTR_KPARAM_INFO
	.align		4
.L_4653:
        /*00a8*/ 	.byte	0x04, 0x17
        /*00aa*/ 	.short	(.L_4655 - .L_4654)
.L_4654:
        /*00ac*/ 	.word	0x00000000
        /*00b0*/ 	.short	0x0002
        /*00b2*/ 	.short	0x0010
        /*00b4*/ 	.byte	0x00, 0xf5, 0x21, 0x00


	//----- nvinfo : EIATTR_KPARAM_INFO
	.align		4
.L_4655:
        /*00b8*/ 	.byte	0x04, 0x17
        /*00ba*/ 	.short	(.L_4657 - .L_4656)
.L_4656:
        /*00bc*/ 	.word	0x00000000
        /*00c0*/ 	.short	0x0001
        /*00c2*/ 	.short	0x0008
        /*00c4*/ 	.byte	0x00, 0xf5, 0x21, 0x00


	//----- nvinfo : EIATTR_KPARAM_INFO
	.align		4
.L_4657:
        /*00c8*/ 	.byte	0x04, 0x17
        /*00ca*/ 	.short	(.L_4659 - .L_4658)
.L_4658:
        /*00cc*/ 	.word	0x00000000
        /*00d0*/ 	.short	0x0000
        /*00d2*/ 	.short	0x0000
        /*00d4*/ 	.byte	0x00, 0xf5, 0x21, 0x00


	//----- nvinfo : EIATTR_SPARSE_MMA_MASK
	.align		4
.L_4659:
        /*00d8*/ 	.byte	0x03, 0x50
        /*00da*/ 	.short	0x0000


	//----- nvinfo : EIATTR_MAXREG_COUNT
	.align		4
        /*00dc*/ 	.byte	0x03, 0x1b
        /*00de*/ 	.short	0x00ff


	//----- nvinfo : EIATTR_MERCURY_ISA_VERSION
	.align		4
        /*00e0*/ 	.byte	0x03, 0x5f
        /*00e2*/ 	.short	0x0101


	//----- nvinfo : EIATTR_VRC_CTA_INIT_COUNT
	.align		4
        /*00e4*/ 	.byte	0x02, 0x4a
	.zero		1
	.zero		1


	//----- nvinfo : EIATTR_EXIT_INSTR_OFFSETS
	.align		4
        /*00e8*/ 	.byte	0x04, 0x1c
        /*00ea*/ 	.short	(.L_4661 - .L_4660)


	//   ....[0]....
.L_4660:
        /*00ec*/ 	.word	0x00000070


	//   ....[1]....
        /*00f0*/ 	.word	0x00000740


	//----- nvinfo : EIATTR_CRS_STACK_SIZE
	.align		4
.L_4661:
        /*00f4*/ 	.byte	0x04, 0x1e
        /*00f6*/ 	.short	(.L_4663 - .L_4662)
.L_4662:
        /*00f8*/ 	.word	0x00000000


	//----- nvinfo : EIATTR_CBANK_PARAM_SIZE
	.align		4
.L_4663:
        /*00fc*/ 	.byte	0x03, 0x19
        /*00fe*/ 	.short	0x0040


	//----- nvinfo : EIATTR_PARAM_CBANK
	.align		4
        /*0100*/ 	.byte	0x04, 0x0a
        /*0102*/ 	.short	(.L_4665 - .L_4664)
	.align		4
.L_4664:
        /*0104*/ 	.word	index@(.nv.constant0._Z12_mul_64_16_3PdS_S_iiiiiiiiii)
        /*0108*/ 	.short	0x0380
        /*010a*/ 	.short	0x0040


	//----- nvinfo : EIATTR_SW_WAR
	.align		4
.L_4665:
        /*010c*/ 	.byte	0x04, 0x36
        /*010e*/ 	.short	(.L_4667 - .L_4666)
.L_4666:
        /*0110*/ 	.word	0x00000008
.L_4667:


//--------------------- .nv.info._Z12_mul_32_16_3PfS_S_iiiiiiiiii --------------------------
	.section	.nv.info._Z12_mul_32_16_3PfS_S_iiiiiiiiii,"",@"SHT_CUDA_INFO"
	.sectionflags	@""
	.align	4


	//----- nvinfo : EIATTR_CUDA_API_VERSION
	.align		4
        /*0000*/ 	.byte	0x04, 0x37
        /*0002*/ 	.short	(.L_4669 - .L_4668)
.L_4668:
        /*0004*/ 	.word	0x00000082


	//----- nvinfo : EIATTR_KPARAM_INFO
	.align		4
.L_4669:
        /*0008*/ 	.byte	0x04, 0x17
        /*000a*/ 	.short	(.L_4671 - .L_4670)
.L_4670:
        /*000c*/ 	.word	0x00000000
        /*0010*/ 	.short	0x000c
        /*0012*/ 	.short	0x003c
        /*0014*/ 	.byte	0x00, 0xf0, 0x11, 0x00


	//----- nvinfo : EIATTR_KPARAM_INFO
	.align		4
.L_4671:
        /*0018*/ 	.byte	0x04, 0x17
        /*001a*/ 	.short	(.L_4673 - .L_4672)
.L_4672:
        /*001c*/ 	.word	0x00000000
        /*0020*/ 	.short	0x000b
        /*0022*/ 	.short	0x0038
        /*0024*/ 	.byte	0x00, 0xf0, 0x11, 0x00


	//----- nvinfo : EIATTR_KPARAM_INFO
	.align		4
.L_4673:
        /*0028*/ 	.byte	0x04, 0x17
        /*002a*/ 	.short	(.L_4675 - .L_4674)
.L_4674:
        /*002c*/ 	.word	0x00000000
        /*0030*/ 	.short	0x000a
        /*0032*/ 	.short	0x0034
        /*0034*/ 	.byte	0x00, 0xf0, 0x11, 0x00


	//----- nvinfo : EIATTR_KPARAM_INFO
	.align		4
.L_4675:
        /*0038*/ 	.byte	0x04, 0x17
        /*003a*/ 	.short	(.L_4677 - .L_4676)
.L_4676:
        /*003c*/ 	.word	0x00000000
        /*0040*/ 	.short	0x0009
        /*0042*/ 	.short	0x0030
        /*0044*/ 	.byte	0x00, 0xf0, 0x11, 0x00


	//----- nvinfo : EIATTR_KPARAM_INFO
	.align		4
.L_4677:
        /*0048*/ 	.byte	0x04, 0x17
        /*004a*/ 	.short	(.L_4679 - .L_4678)
.L_4678:
        /*004c*/ 	.word	0x00000000
        /*0050*/ 	.short	0x0008
        /*0052*/ 	.short	0x002c
        /*0054*/ 	.byte	0x00, 0xf0, 0x11, 0x00


	//----- nvinfo : EIATTR_KPARAM_INFO
	.align		4
.L_4679:
        /*0058*/ 	.byte	0x04, 0x17
        /*005a*/ 	.short	(.L_4681 - .L_4680)
.L_4680:
        /*005c*/ 	.word	0x00000000
        /*0060*/ 	.short	0x0007
        /*0062*/ 	.short	0x0028
        /*0064*/ 	.byte	0x00, 0xf0, 0x11, 0x00


	//----- nvinfo : EIATTR_KPARAM_INFO
	.align		4
.L_4681:
        /*0068*/ 	.byte	0x04, 0x17
        /*006a*/ 	.short	(.L_4683 - .L_4682)
.L_4682:
        /*006c*/ 	.word	0x00000000
        /*0070*/ 	.short	0x0006
        /*0072*/ 	.short	0x0024
        /*0074*/ 	.byte	0x00, 0xf0, 0x11, 0x00


	//----- nvinfo : EIATTR_KPARAM_INFO
	.align		4
.L_4683:
        /*0078*/ 	.byte	0x04, 0x17
        /*007a*/ 	.short	(.L_4685 - .L_4684)
.L_4684:
        /*007c*/ 	.word	0x00000000
        /*0080*/ 	.short	0x0005
        /*0082*/ 	.short	0x0020
        /*0084*/ 	.byte	0x00, 0xf0, 0x11, 0x00


	//----- nvinfo : EIATTR_KPARAM_INFO
	.align		4
.L_4685:
        /*0088*/ 	.byte	0x04, 0x17
        /*008a*/ 	.short	(.L_4687 - .L_4686)
.L_4686:
        /*008c*/ 	.word	0x00000000
        /*0090*/ 	.short	0x0004
        /*0092*/ 	.short	0x001c
        /*0094*/ 	.byte	0x00, 0xf0, 0x11, 0x00


	//----- nvinfo : EIATTR_KPARAM_INFO
	.align		4
.L_4687:
        /*0098*/ 	.byte	0x04, 0x17
        /*009a*/ 	.short	(.L_4689 - .L_4688)
.L_4688:
        /*009c*/ 	.word	0x00000000
        /*00a0*/ 	.short	0x0003
        /*00a2*/ 	.short	0x0018
        /*00a4*/ 	.byte	0x00, 0xf0, 0x11, 0x00


	//----- nvinfo : EIATTR_KPARAM_INFO
	.align		4
.L_4689:
        /*00a8*/ 	.byte	0x04, 0x17
        /*00aa*/ 	.short	(.L_4691 - .L_4690)
.L_4690:
        /*00ac*/ 	.word	0x00000000
        /*00b0*/ 	.short	0x0002
        /*00b2*/ 	.short	0x0010
        /*00b4*/ 	.byte	0x00, 0xf5, 0x21, 0x00


	//----- nvinfo : EIATTR_KPARAM_INFO
	.align		4
.L_4691:
        /*00b8*/ 	.byte	0x04, 0x17
        /*00ba*/ 	.short	(.L_4693 - .L_4692)
.L_4692:
        /*00bc*/ 	.word	0x00000000
        /*00c0*/ 	.short	0x0001
        /*00c2*/ 	.short	0x0008
        /*00c4*/ 	.byte	0x00, 0xf5, 0x21, 0x00


	//----- nvinfo : EIATTR_KPARAM_INFO
	.align		4
.L_4693:
        /*00c8*/ 	.byte	0x04, 0x17
        /*00ca*/ 	.short	(.L_4695 - .L_4694)
.L_4694:
        /*00cc*/ 	.word	0x00000000
        /*00d0*/ 	.short	0x0000
        /*00d2*/ 	.short	0x0000
        /*00d4*/ 	.byte	0x00, 0xf5, 0x21, 0x00


	//----- nvinfo : EIATTR_SPARSE_MMA_MASK
	.align		4
.L_4695:
        /*00d8*/ 	.byte	0x03, 0x50
        /*00da*/ 	.short	0x0000


	//----- nvinfo : EIATTR_MAXREG_COUNT
	.align		4
        /*00dc*/ 	.byte	0x03, 0x1b
        /*00de*/ 	.short	0x00ff


	//----- nvinfo : EIATTR_MERCURY_ISA_VERSION
	.align		4
        /*00e0*/ 	.byte	0x03, 0x5f
        /*00e2*/ 	.short	0x0101


	//----- nvinfo : EIATTR_VRC_CTA_INIT_COUNT
	.align		4
        /*00e4*/ 	.byte	0x02, 0x4a
	.zero		1
	.zero		1


	//----- nvinfo : EIATTR_EXIT_INSTR_OFFSETS
	.align		4
        /*00e8*/ 	.byte	0x04, 0x1c
        /*00ea*/ 	.short	(.L_4697 - .L_4696)


	//   ....[0]....
.L_4696:
        /*00ec*/ 	.word	0x00000070


	//   ....[1]....
        /*00f0*/ 	.word	0x00000740


	//----- nvinfo : EIATTR_CRS_STACK_SIZE
	.align		4
.L_4697:
        /*00f4*/ 	.byte	0x04, 0x1e
        /*00f6*/ 	.short	(.L_4699 - .L_4698)
.L_4698:
        /*00f8*/ 	.word	0x00000000


	//----- nvinfo : EIATTR_CBANK_PARAM_SIZE
	.align		4
.L_4699:
        /*00fc*/ 	.byte	0x03, 0x19
        /*00fe*/ 	.short	0x0040


	//----- nvinfo : EIATTR_PARAM_CBANK
	.align		4
        /*0100*/ 	.byte	0x04, 0x0a
        /*0102*/ 	.short	(.L_4701 - .L_4700)
	.align		4
.L_4700:
        /*0104*/ 	.word	index@(.nv.constant0._Z12_mul_32_16_3PfS_S_iiiiiiiiii)
        /*0108*/ 	.short	0x0380
        /*010a*/ 	.short	0x0040


	//----- nvinfo : EIATTR_SW_WAR
	.align		4
.L_4701:
        /*010c*/ 	.byte	0x04, 0x36
        /*010e*/ 	.short	(.L_4703 - .L_4702)
.L_4702:
        /*0110*/ 	.word	0x00000008
.L_4703:


//--------------------- .nv.info._Z12_sub_64_16_5PdS_S_iiiiiiiiiiiiiiii --------------------------
	.section	.nv.info._Z12_sub_64_16_5PdS_S_iiiiiiiiiiiiiiii,"",@"SHT_CUDA_INFO"
	.sectionflags	@""
	.align	4


	//----- nvinfo : EIATTR_CUDA_API_VERSION
	.align		4
        /*0000*/ 	.byte	0x04, 0x37
        /*0002*/ 	.short	(.L_4705 - .L_4704)
.L_4704:
        /*0004*/ 	.word	0x00000082


	//----- nvinfo : EIATTR_KPARAM_INFO
	.align		4
.L_4705:
        /*0008*/ 	.byte	0x04, 0x17
        /*000a*/ 	.short	(.L_4707 - .L_4706)
.L_4706:
        /*000c*/ 	.word	0x00000000
        /*0010*/ 	.short	0x0012
        /*0012*/ 	.short	0x0054
        /*0014*/ 	.byte	0x00, 0xf0, 0x11, 0x00


	//----- nvinfo : EIATTR_KPARAM_INFO
	.align		4
.L_4707:
        /*0018*/ 	.byte	0x04, 0x17
        /*001a*/ 	.short	(.L_4709 - .L_4708)
.L_4708:
        /*001c*/ 	.word	0x00000000
        /*0020*/ 	.short	0x0011
        /*0022*/ 	.short	0x0050
        /*0024*/ 	.byte	0x00, 0xf0, 0x11, 0x00


	//----- nvinfo : EIATTR_KPARAM_INFO
	.align		4
.L_4709:
        /*0028*/ 	.byte	0x04, 0x17
        /*002a*/ 	.short	(.L_4711 - .L_4710)
.L_4710:
        /*002c*/ 	.word	0x00000000
        /*0030*/ 	.short	0x0010
        /*0032*/ 	.short	0x004c
        /*0034*/ 	.byte	0x00, 0xf0, 0x11, 0x00


	//----- nvinfo : EIATTR_KPARAM_INFO
	.align		4
.L_4711:
        /*0038*/ 	.byte	0x04, 0x17
        /*003a*/ 	.short	(.L_4713 - .L_4712)
.L_4712:
        /*003c*/ 	.word	0x00000000
        /*0040*/ 	.short	0x000f
        /*0042*/ 	.short	0x0048
        /*0044*/ 	.byte	0x00, 0xf0, 0x11, 0x00


	//----- nvinfo : EIATTR_KPARAM_INFO
	.align		4
.L_4713:
        /*0048*/ 	.byte	0x04, 0x17
        /*004a*/ 	.short	(.L_4715 - .L_4714)
.L_4714:
        /*004c*/ 	.word	0x00000000
        /*0050*/ 	.short	0x000e
        /*0052*/ 	.short	0x0044
        /*0054*/ 	.byte	0x00, 0xf0, 0x11, 0x00


	//----- nvinfo : EIATTR_KPARAM_INFO
	.align		4
.L_4715:
        /*0058*/ 	.byte	0x04, 0x17
        /*005a*/ 	.short	(.L_4717 - .L_4716)
.L_4716:
        /*005c*/ 	.word	0x00000000
        /*0060*/ 	.short	0x000d
        /*0062*/ 	.short	0x0040
        /*0064*/ 	.byte	0x00, 0xf0, 0x11, 0x00


	//----- nvinfo : EIATTR_KPARAM_INFO
	.align		4
.L_4717:
        /*0068*/ 	.byte	0x04, 0x17
        /*006a*/ 	.short	(.L_4719 - .L_4718)
.L_4718:
        /*006c*/ 	.word	0x00000000
        /*0070*/ 	.short	0x000c
        /*0072*/ 	.short	0x003c
        /*0074*/ 	.byte	0x00, 0xf0, 0x11, 0x00


	//----- nvinfo : EIATTR_KPARAM_INFO
	.align		4
.L_4719:
        /*0078*/ 	.byte	0x04, 0x17
        /*007a*/ 	.short	(.L_4721 - .L_4720)
.L_4720:
        /*007c*/ 	.word	0x00000000
        /*0080*/ 	.short	0x000b
        /*0082*/ 	.short	0x0038
        /*0084*/ 	.byte	0x00, 0xf0, 0x11, 0x00


	//----- nvinfo : EIATTR_KPARAM_INFO
	.align		4
.L_4721:
        /*0088*/ 	.byte	0x04, 0x17
        /*008a*/ 	.short	(.L_4723 - .L_4722)
.L_4722:
        /*008c*/ 	.word	0x00000000
        /*0090*/ 	.short	0x000a
        /*0092*/ 	.short	0x0034
        /*0094*/ 	.byte	0x00, 0xf0, 0x11, 0x00


	//----- nvinfo : EIATTR_KPARAM_INFO
	.align		4
.L_4723:
        /*0098*/ 	.byte	0x04, 0x17
        /*009a*/ 	.short	(.L_4725 - .L_4724)
.L_4724:
        /*009c*/ 	.word	0x00000000
        /*00a0*/ 	.short	0x0009
        /*00a2*/ 	.short	0x0030
        /*00a4*/ 	.byte	0x00, 0xf0, 0x11, 0x00


	//----- nvinfo : EIATTR_KPARAM_INFO
	.align		4
.L_4725:
        /*00a8*/ 	.byte	0x04, 0x17
        /*00aa*/ 	.short	(.L_4727 - .L_4726)
.L_4726:
        /*00ac*/ 	.word	0x00000000
        /*00b0*/ 	.short	0x0008
        /*00b2*/ 	.short	0x002c
        /*00b4*/ 	.byte	0x00, 0xf0, 0x11, 0x00


	//----- nvinfo : EIATTR_KPARAM_INFO
	.align		4
.L_4727:
        /*00b8*/ 	.byte	0x04, 0x17
        /*00ba*/ 	.short	(.L_4729 - .L_4728)
.L_4728:
        /*00bc*/ 	.word	0x00000000
        /*00c0*/ 	.short	0x0007
        /*00c2*/ 	.short	0x0028
        /*00c4*/ 	.byte	0x00, 0xf0, 0x11, 0x00


	//----- nvinfo : EIATTR_KPARAM_INFO
	.align		4
.L_4729:
        /*00c8*/ 	.byte	0x04, 0x17
        /*00ca*/ 	.short	(.L_4731 - .L_4730)
.L_4730:
        /*00cc*/ 	.word	0x00000000
        /*00d0*/ 	.short	0x0006
        /*00d2*/ 	.short	0x0024
        /*00d4*/ 	.byte	0x00, 0xf0, 0x11, 0x00


	//----- nvinfo : EIATTR_KPARAM_INFO
	.align		4
.L_4731:
        /*00d8*/ 	.byte	0x04, 0x17
        /*00da*/ 	.short	(.L_4733 - .L_4732)
.L_4732:
        /*00dc*/ 	.word	0x00000000
        /*00e0*/ 	.short	0x0005
        /*00e2*/ 	.short	0x0020
        /*00e4*/ 	.byte	0x00, 0xf0, 0x11, 0x00


	//----- nvinfo : EIATTR_KPARAM_INFO
	.align		4
.L_4733:
        /*00e8*/ 	.byte	0x04, 0x17
        /*00ea*/ 	.short	(.L_4735 - .L_4734)
.L_4734:
        /*00ec*/ 	.word	0x00000000
        /*00f0*/ 	.short	0x0004
        /*00f2*/ 	.short	0x001c
        /*00f4*/ 	.byte	0x00, 0xf0, 0x11, 0x00


	//----- nvinfo : EIATTR_KPARAM_INFO
	.align		4
.L_4735:
        /*00f8*/ 	.byte	0x04, 0x17
        /*00fa*/ 	.short	(.L_4737 - .L_4736)
.L_4736:
        /*00fc*/ 	.word	0x00000000
        /*0100*/ 	.short	0x0003
        /*0102*/ 	.short	0x0018
        /*0104*/ 	.byte	0x00, 0xf0, 0x11, 0x00


	//----- nvinfo : EIATTR_KPARAM_INFO
	.align		4
.L_4737:
        /*0108*/ 	.byte	0x04, 0x17
        /*010a*/ 	.short	(.L_4739 - .L_4738)
.L_4738:
        /*010c*/ 	.word	0x00000000
        /*0110*/ 	.short	0x0002
        /*0112*/ 	.short	0x0010
        /*0114*/ 	.byte	0x00, 0xf5, 0x21, 0x00


	//----- nvinfo : EIATTR_KPARAM_INFO
	.align		4
.L_4739:
        /*0118*/ 	.byte	0x04, 0x17
        /*011a*/ 	.short	(.L_4741 - .L_4740)
.L_4740:
        /*011c*/ 	.word	0x00000000
        /*0120*/ 	.short	0x0001
        /*0122*/ 	.short	0x0008
        /*0124*/ 	.byte	0x00, 0xf5, 0x21, 0x00


	//----- nvinfo : EIATTR_KPARAM_INFO
	.align		4
.L_4741:
        /*0128*/ 	.byte	0x04, 0x17
        /*012a*/ 	.short	(.L_4743 - .L_4742)
.L_4742:
        /*012c*/ 	.word	0x00000000
        /*0130*/ 	.short	0x0000
        /*0132*/ 	.short	0x0000
        /*0134*/ 	.byte	0x00, 0xf5, 0x21, 0x00


	//----- nvinfo : EIATTR_SPARSE_MMA_MASK
	.align		4
.L_4743:
        /*0138*/ 	.byte	0x03, 0x50
        /*013a*/ 	.short	0x0000


	//----- nvinfo : EIATTR_MAXREG_COUNT
	.align		4
        /*013c*/ 	.byte	0x03, 0x1b
        /*013e*/ 	.short	0x00ff


	//----- nvinfo : EIATTR_MERCURY_ISA_VERSION
	.align		4
        /*0140*/ 	.byte	0x03, 0x5f
        /*0142*/ 	.short	0x0101


	//----- nvinfo : EIATTR_VRC_CTA_INIT_COUNT
	.align		4
        /*0144*/ 	.byte	0x02, 0x4a
	.zero		1
	.zero		1


	//----- nvinfo : EIATTR_EXIT_INSTR_OFFSETS
	.align		4
        /*0148*/ 	.byte	0x04, 0x1c
        /*014a*/ 	.short	(.L_4745 - .L_4744)


	//   ....[0]....
.L_4744:
        /*014c*/ 	.word	0x00000070


	//   ....[1]....
        /*0150*/ 	.word	0x00000b00


	//----- nvinfo : EIATTR_CRS_STACK_SIZE
	.align		4
.L_4745:
        /*0154*/ 	.byte	0x04, 0x1e
        /*0156*/ 	.short	(.L_4747 - .L_4746)
.L_4746:
        /*0158*/ 	.word	0x00000000


	//----- nvinfo : EIATTR_CBANK_PARAM_SIZE
	.align		4
.L_4747:
        /*015c*/ 	.byte	0x03, 0x19
        /*015e*/ 	.short	0x0058


	//----- nvinfo : EIATTR_PARAM_CBANK
	.align		4
        /*0160*/ 	.byte	0x04, 0x0a
        /*0162*/ 	.short	(.L_4749 - .L_4748)
	.align		4
.L_4748:
        /*0164*/ 	.word	index@(.nv.constant0._Z12_sub_64_16_5PdS_S_iiiiiiiiiiiiiiii)
        /*0168*/ 	.short	0x0380
        /*016a*/ 	.short	0x0058


	//----- nvinfo : EIATTR_SW_WAR
	.align		4
.L_4749:
        /*016c*/ 	.byte	0x04, 0x36
        /*016e*/ 	.short	(.L_4751 - .L_4750)
.L_4750:
        /*0170*/ 	.word	0x00000008
.L_4751:


//--------------------- .nv.info._Z12_sub_32_16_5PfS_S_iiiiiiiiiiiiiiii --------------------------
	.section	.nv.info._Z12_sub_32_16_5PfS_S_iiiiiiiiiiiiiiii,"",@"SHT_CUDA_INFO"
	.sectionflags	@""
	.align	4


	//----- nvinfo : EIATTR_CUDA_API_VERSION
	.align		4
        /*0000*/ 	.byte	0x04, 0x37
        /*0002*/ 	.short	(.L_4753 - .L_4752)
.L_4752:
        /*0004*/ 	.word	0x00000082


	//----- nvinfo : EIATTR_KPARAM_INFO
	.align		4
.L_4753:
        /*0008*/ 	.byte	0x04, 0x17
        /*000a*/ 	.short	(.L_4755 - .L_4754)
.L_4754:
        /*000c*/ 	.word	0x00000000
        /*0010*/ 	.short	0x0012
        /*0012*/ 	.short	0x0054
        /*0014*/ 	.byte	0x00, 0xf0, 0x11, 0x00


	//----- nvinfo : EIATTR_KPARAM_INFO
	.align		4
.L_4755:
        /*0018*/ 	.byte	0x04, 0x17
        /*001a*/ 	.short	(.L_4757 - .L_4756)
.L_4756:
        /*001c*/ 	.word	0x00000000
        /*0020*/ 	.short	0x0011
        /*0022*/ 	.short	0x0050
        /*0024*/ 	.byte	0x00, 0xf0, 0x11, 0x00


	//----- nvinfo : EIATTR_KPARAM_INFO
	.align		4
.L_4757:
        /*0028*/ 	.byte	0x04, 0x17
        /*002a*/ 	.short	(.L_4759 - .L_4758)
.L_4758:
        /*002c*/ 	.word	0x00000000
        /*0030*/ 	.short	0x0010
        /*0032*/ 	.short	0x004c
        /*0034*/ 	.byte	0x00, 0xf0, 0x11, 0x00


	//----- nvinfo : EIATTR_KPARAM_INFO
	.align		4
.L_4759:
        /*0038*/ 	.byte	0x04, 0x17
        /*003a*/ 	.short	(.L_4761 - .L_4760)
.L_4760:
        /*003c*/ 	.word	0x00000000
        /*0040*/ 	.short	0x000f
        /*0042*/ 	.short	0x0048
        /*0044*/ 	.byte	0x00, 0xf0, 0x11, 0x00


	//----- nvinfo : EIATTR_KPARAM_INFO
	.align		4
.L_4761:
        /*0048*/ 	.byte	0x04, 0x17
        /*004a*/ 	.short	(.L_4763 - .L_4762)
.L_4762:
        /*004c*/ 	.word	0x00000000
        /*0050*/ 	.short	0x000e
        /*0052*/ 	.short	0x0044
        /*0054*/ 	.byte	0x00, 0xf0, 0x11, 0x00


	//----- nvinfo : EIATTR_KPARAM_INFO
	.align		4
.L_4763:
        /*0058*/ 	.byte	0x04, 0x17
        /*005a*/ 	.short	(.L_4765 - .L_4764)
.L_4764:
        /*005c*/ 	.word	0x00000000
        /*0060*/ 	.short	0x000d
        /*0062*/ 	.short	0x0040
        /*0064*/ 	.byte	0x00, 0xf0, 0x11, 0x00


	//----- nvinfo : EIATTR_KPARAM_INFO
	.align		4
.L_4765:
        /*0068*/ 	.byte	0x04, 0x17
        /*006a*/ 	.short	(.L_4767 - .L_4766)
.L_4766:
        /*006c*/ 	.word	0x00000000
        /*0070*/ 	.short	0x000c
        /*0072*/ 	.short	0x003c
        /*0074*/ 	.byte	0x00, 0xf0, 0x11, 0x00


	//----- nvinfo : EIATTR_KPARAM_INFO
	.align		4
.L_4767:
        /*0078*/ 	.byte	0x04, 0x17
        /*007a*/ 	.short	(.L_4769 - .L_4768)
.L_4768:
        /*007c*/ 	.word	0x00000000
        /*0080*/ 	.short	0x000b
        /*0082*/ 	.short	0x0038
        /*0084*/ 	.byte	0x00, 0xf0, 0x11, 0x00


	//----- nvinfo : EIATTR_KPARAM_INFO
	.align		4
.L_4769:
        /*0088*/ 	.byte	0x04, 0x17
        /*008a*/ 	.short	(.L_4771 - .L_4770)
.L_4770:
        /*008c*/ 	.word	0x00000000
        /*0090*/ 	.short	0x000a
        /*0092*/ 	.short	0x0034
        /*0094*/ 	.byte	0x00, 0xf0, 0x11, 0x00


	//----- nvinfo : EIATTR_KPARAM_INFO
	.align		4
.L_4771:
        /*0098*/ 	.byte	0x04, 0x17
        /*009a*/ 	.short	(.L_4773 - .L_4772)
.L_4772:
        /*009c*/ 	.word	0x00000000
        /*00a0*/ 	.short	0x0009
        /*00a2*/ 	.short	0x0030
        /*00a4*/ 	.byte	0x00, 0xf0, 0x11, 0x00


	//----- nvinfo : EIATTR_KPARAM_INFO
	.align		4
.L_4773:
        /*00a8*/ 	.byte	0x04, 0x17
        /*00aa*/ 	.short	(.L_4775 - .L_4774)
.L_4774:
        /*00ac*/ 	.word	0x00000000
        /*00b0*/ 	.short	0x0008
        /*00b2*/ 	.short	0x002c
        /*00b4*/ 	.byte	0x00, 0xf0, 0x11, 0x00


	//----- nvinfo : EIATTR_KPARAM_INFO
	.align		4
.L_4775:
        /*00b8*/ 	.byte	0x04, 0x17
        /*00ba*/ 	.short	(.L_4777 - .L_4776)
.L_4776:
        /*00bc*/ 	.word	0x00000000
        /*00c0*/ 	.short	0x0007
        /*00c2*/ 	.short	0x0028
        /*00c4*/ 	.byte	0x00, 0xf0, 0x11, 0x00


	//----- nvinfo : EIATTR_KPARAM_INFO
	.align		4
.L_4777:
        /*00c8*/ 	.byte	0x04, 0x17
        /*00ca*/ 	.short	(.L_4779 - .L_4778)
.L_4778:
        /*00cc*/ 	.word	0x00000000
        /*00d0*/ 	.short	0x0006
        /*00d2*/ 	.short	0x0024
        /*00d4*/ 	.byte	0x00, 0xf0, 0x11, 0x00


	//----- nvinfo : EIATTR_KPARAM_INFO
	.align		4
.L_4779:
        /*00d8*/ 	.byte	0x04, 0x17
        /*00da*/ 	.short	(.L_4781 - .L_4780)
.L_4780:
        /*00dc*/ 	.word	0x00000000
        /*00e0*/ 	.short	0x0005
        /*00e2*/ 	.short	0x0020
        /*00e4*/ 	.byte	0x00, 0xf0, 0x11, 0x00


	//----- nvinfo : EIATTR_KPARAM_INFO
	.align		4
.L_4781:
        /*00e8*/ 	.byte	0x04, 0x17
        /*00ea*/ 	.short	(.L_4783 - .L_4782)
.L_4782:
        /*00ec*/ 	.word	0x00000000
        /*00f0*/ 	.short	0x0004
        /*00f2*/ 	.short	0x001c
        /*00f4*/ 	.byte	0x00, 0xf0, 0x11, 0x00


	//----- nvinfo : EIATTR_KPARAM_INFO
	.align		4
.L_4783:
        /*00f8*/ 	.byte	0x04, 0x17
        /*00fa*/ 	.short	(.L_4785 - .L_4784)
.L_4784:
        /*00fc*/ 	.word	0x00000000
        /*0100*/ 	.short	0x0003
        /*0102*/ 	.short	0x0018
        /*0104*/ 	.byte	0x00, 0xf0, 0x11, 0x00


	//----- nvinfo : EIATTR_KPARAM_INFO
	.align		4
.L_4785:
        /*0108*/ 	.byte	0x04, 0x17
        /*010a*/ 	.short	(.L_4787 - .L_4786)
.L_4786:
        /*010c*/ 	.word	0x00000000
        /*0110*/ 	.short	0x0002
        /*0112*/ 	.short	0x0010
        /*0114*/ 	.byte	0x00, 0xf5, 0x21, 0x00


	//----- nvinfo : EIATTR_KPARAM_INFO
	.align		4
.L_4787:
        /*0118*/ 	.byte	0x04, 0x17
        /*011a*/ 	.short	(.L_4789 - .L_4788)
.L_4788:
        /*011c*/ 	.word	0x00000000
        /*0120*/ 	.short	0x0001
        /*0122*/ 	.short	0x0008
        /*0124*/ 	.byte	0x00, 0xf5, 0x21, 0x00


	//----- nvinfo : EIATTR_KPARAM_INFO
	.align		4
.L_4789:
        /*0128*/ 	.byte	0x04, 0x17
        /*012a*/ 	.short	(.L_4791 - .L_4790)
.L_4790:
        /*012c*/ 	.word	0x00000000
        /*0130*/ 	.short	0x0000
        /*0132*/ 	.short	0x0000
        /*0134*/ 	.byte	0x00, 0xf5, 0x21, 0x00


	//----- nvinfo : EIATTR_SPARSE_MMA_MASK
	.align		4
.L_4791:
        /*0138*/ 	.byte	0x03, 0x50
        /*013a*/ 	.short	0x0000


	//----- nvinfo : EIATTR_MAXREG_COUNT
	.align		4
        /*013c*/ 	.byte	0x03, 0x1b
        /*013e*/ 	.short	0x00ff


	//----- nvinfo : EIATTR_MERCURY_ISA_VERSION
	.align		4
        /*0140*/ 	.byte	0x03, 0x5f
        /*0142*/ 	.short	0x0101


	//----- nvinfo : EIATTR_VRC_CTA_INIT_COUNT
	.align		4
        /*0144*/ 	.byte	0x02, 0x4a
	.zero		1
	.zero		1


	//----- nvinfo : EIATTR_EXIT_INSTR_OFFSETS
	.align		4
        /*0148*/ 	.byte	0x04, 0x1c
        /*014a*/ 	.short	(.L_4793 - .L_4792)


	//   ....[0]....
.L_4792:
        /*014c*/ 	.word	0x00000070


	//   ....[1]....
        /*0150*/ 	.word	0x00000af0


	//----- nvinfo : EIATTR_CRS_STACK_SIZE
	.align		4
.L_4793:
        /*0154*/ 	.byte	0x04, 0x1e
        /*0156*/ 	.short	(.L_4795 - .L_4794)
.L_4794:
        /*0158*/ 	.word	0x00000000


	//----- nvinfo : EIATTR_CBANK_PARAM_SIZE
	.align		4
.L_4795:
        /*015c*/ 	.byte	0x03, 0x19
        /*015e*/ 	.short	0x0058


	//----- nvinfo : EIATTR_PARAM_CBANK
	.align		4
        /*0160*/ 	.byte	0x04, 0x0a
        /*0162*/ 	.short	(.L_4797 - .L_4796)
	.align		4
.L_4796:
        /*0164*/ 	.word	index@(.nv.constant0._Z12_sub_32_16_5PfS_S_iiiiiiiiiiiiiiii)
        /*0168*/ 	.short	0x0380
        /*016a*/ 	.short	0x0058


	//----- nvinfo : EIATTR_SW_WAR
	.align		4
.L_4797:
        /*016c*/ 	.byte	0x04, 0x36
        /*016e*/ 	.short	(.L_4799 - .L_4798)
.L_4798:
        /*0170*/ 	.word	0x00000008
.L_4799:


//--------------------- .nv.info._Z12_sub_64_16_4PdS_S_iiiiiiiiiiiii --------------------------
	.section	.nv.info._Z12_sub_64_16_4PdS_S_iiiiiiiiiiiii,"",@"SHT_CUDA_INFO"
	.sectionflags	@""
	.align	4


	//----- nvinfo : EIATTR_CUDA_API_VERSION
	.align		4
        /*0000*/ 	.byte	0x04, 0x37
        /*0002*/ 	.short	(.L_4801 - .L_4800)
.L_4800:
        /*0004*/ 	.word	0x00000082


	//----- nvinfo : EIATTR_KPARAM_INFO
	.align		4
.L_4801:
        /*0008*/ 	.byte	0x04, 0x17
        /*000a*/ 	.short	(.L_4803 - .L_4802)
.L_4802:
        /*000c*/ 	.word	0x00000000
        /*0010*/ 	.short	0x000f
        /*0012*/ 	.short	0x0048
        /*0014*/ 	.byte	0x00, 0xf0, 0x11, 0x00


	//----- nvinfo : EIATTR_KPARAM_INFO
	.align		4
.L_4803:
        /*0018*/ 	.byte	0x04, 0x17
        /*001a*/ 	.short	(.L_4805 - .L_4804)
.L_4804:
        /*001c*/ 	.word	0x00000000
        /*0020*/ 	.short	0x000e
        /*0022*/ 	.short	0x0044
        /*0024*/ 	.byte	0x00, 0xf0, 0x11, 0x00


	//----- nvinfo : EIATTR_KPARAM_INFO
	.align		4
.L_4805:
        /*0028*/ 	.byte	0x04, 0x17
        /*002a*/ 	.short	(.L_4807 - .L_4806)
.L_4806:
        /*002c*/ 	.word	0x00000000
        /*0030*/ 	.short	0x000d
        /*0032*/ 	.short	0x0040
        /*0034*/ 	.byte	0x00, 0xf0, 0x11, 0x00


	//----- nvinfo : EIATTR_KPARAM_INFO
	.align		4
.L_4807:
        /*0038*/ 	.byte	0x04, 0x17
        /*003a*/ 	.short	(.L_4809 - .L_4808)
.L_4808:
        /*003c*/ 	.word	0x00000000
        /*0040*/ 	.short	0x000c
        /*0042*/ 	.short	0x003c
        /*0044*/ 	.byte	0x00, 0xf0, 0x11, 0x00


	//----- nvinfo : EIATTR_KPARAM_INFO
	.align		4
.L_4809:
        /*0048*/ 	.byte	0x04, 0x17
        /*004a*/ 	.short	(.L_4811 - .L_4810)
.L_4810:
        /*004c*/ 	.word	0x00000000
        /*0050*/ 	.short	0x000b
        /*0052*/ 	.short	0x0038
        /*0054*/ 	.byte	0x00, 0xf0, 0x11, 0x00


	//----- nvinfo : EIATTR_KPARAM_INFO
	.align		4
.L_4811:
        /*0058*/ 	.byte	0x04, 0x17
        /*005a*/ 	.short	(.L_4813 - .L_4812)
.L_4812:
        /*005c*/ 	.word	0x00000000
        /*0060*/ 	.short	0x000a
        /*0062*/ 	.short	0x0034
        /*0064*/ 	.byte	0x00, 0xf0, 0x11, 0x00


	//----- nvinfo : EIATTR_KPARAM_INFO
	.align		4
.L_4813:
        /*0068*/ 	.byte	0x04, 0x17
        /*006a*/ 	.short	(.L_4815 - .L_4814)
.L_4814:
        /*006c*/ 	.word	0x00000000
        /*0070*/ 	.short	0x0009
        /*0072*/ 	.short	0x0030
        /*0074*/ 	.byte	0x00, 0xf0, 0x11, 0x00


	//----- nvinfo : EIATTR_KPARAM_INFO
	.align		4
.L_4815:
        /*0078*/ 	.byte	0x04, 0x17
        /*007a*/ 	.short	(.L_4817 - .L_4816)
.L_4816:
        /*007c*/ 	.word	0x00000000
        /*0080*/ 	.short	0x0008
        /*0082*/ 	.short	0x002c
        /*0084*/ 	.byte	0x00, 0xf0, 0x11, 0x00


	//----- nvinfo : EIATTR_KPARAM_INFO
	.align		4
.L_4817:
        /*0088*/ 	.byte	0x04, 0x17
        /*008a*/ 	.short	(.L_4819 - .L_4818)
.L_4818:
        /*008c*/ 	.word	0x00000000
        /*0090*/ 	.short	0x0007
        /*0092*/ 	.short	0x0028
        /*0094*/ 	.byte	0x00, 0xf0, 0x11, 0x00


	//----- nvinfo : EIATTR_KPARAM_INFO
	.align		4
.L_4819:
        /*0098*/ 	.byte	0x04, 0x17
        /*009a*/ 	.short	(.L_4821 - .L_4820)
.L_4820:
        /*009c*/ 	.word	0x00000000
        /*00a0*/ 	.short	0x0006
        /*00a2*/ 	.short	0x0024
        /*00a4*/ 	.byte	0x00, 0xf0, 0x11, 0x00


	//----- nvinfo : EIATTR_KPARAM_INFO
	.align		4
.L_4821:
        /*00a8*/ 	.byte	0x04, 0x17
        /*00aa*/ 	.short	(.L_4823 - .L_4822)
.L_4822:
        /*00ac*/ 	.word	0x00000000
        /*00b0*/ 	.short	0x0005
        /*00b2*/ 	.short	0x0020
        /*00b4*/ 	.byte	0x00, 0xf0, 0x11, 0x00


	//----- nvinfo : EIATTR_KPARAM_INFO
	.align		4
.L_4823:
        /*00b8*/ 	.byte	0x04, 0x17
        /*00ba*/ 	.short	(.L_4825 - .L_4824)
.L_4824:
        /*00bc*/ 	.word	0x00000000
        /*00c0*/ 	.short	0x0004
        /*00c2*/ 	.short	0x001c
        /*00c4*/ 	.byte	0x00, 0xf0, 0x11, 0x00


	//----- nvinfo : EIATTR_KPARAM_INFO
	.align		4
.L_4825:
        /*00c8*/ 	.byte	0x04, 0x17
        /*00ca*/ 	.short	(.L_4827 - .L_4826)
.L_4826:
        /*00cc*/ 	.word	0x00000000
        /*00d0*/ 	.short	0x0003
        /*00d2*/ 	.short	0x0018
        /*00d4*/ 	.byte	0x00, 0xf0, 0x11, 0x00


	//----- nvinfo : EIATTR_KPARAM_INFO
	.align		4
.L_4827:
        /*00d8*/ 	.byte	0x04, 0x17
        /*00da*/ 	.short	(.L_4829 - .L_4828)
.L_4828:
        /*00dc*/ 	.word	0x00000000
        /*00e0*/ 	.short	0x0002
        /*00e2*/ 	.short	0x0010
        /*00e4*/ 	.byte	0x00, 0xf5, 0x21, 0x00


	//----- nvinfo : EIATTR_KPARAM_INFO
	.align		4
.L_4829:
        /*00e8*/ 	.byte	0x04, 0x17
        /*00ea*/ 	.short	(.L_4831 - .L_4830)
.L_4830:
        /*00ec*/ 	.word	0x00000000
        /*00f0*/ 	.short	0x0001
        /*00f2*/ 	.short	0x0008
        /*00f4*/ 	.byte	0x00, 0xf5, 0x21, 0x00


	//----- nvinfo : EIATTR_KPARAM_INFO
	.align		4
.L_4831:
        /*00f8*/ 	.byte	0x04, 0x17
        /*00fa*/ 	.short	(.L_4833 - .L_4832)
.L_4832:
        /*00fc*/ 	.word	0x00000000
        /*0100*/ 	.short	0x0000
        /*0102*/ 	.short	0x0000
        /*0104*/ 	.byte	0x00, 0xf5, 0x21, 0x00


	//----- nvinfo : EIATTR_SPARSE_MMA_MASK
	.align		4
.L_4833:
        /*0108*/ 	.byte	0x03, 0x50
        /*010a*/ 	.short	0x0000


	//----- nvinfo : EIATTR_MAXREG_COUNT
	.align		4
        /*010c*/ 	.byte	0x03, 0x1b
        /*010e*/ 	.short	0x00ff


	//----- nvinfo : EIATTR_MERCURY_ISA_VERSION
	.align		4
        /*0110*/ 	.byte	0x03, 0x5f
        /*0112*/ 	.short	0x0101


	//----- nvinfo : EIATTR_VRC_CTA_INIT_COUNT
	.align		4
        /*0114*/ 	.byte	0x02, 0x4a
	.zero		1
	.zero		1


	//----- nvinfo : EIATTR_EXIT_INSTR_OFFSETS
	.align		4
        /*0118*/ 	.byte	0x04, 0x1c
        /*011a*/ 	.short	(.L_4835 - .L_4834)


	//   ....[0]....
.L_4834:
        /*011c*/ 	.word	0x00000070


	//   ....[1]....
        /*0120*/ 	.word	0x00000910


	//----- nvinfo : EIATTR_CRS_STACK_SIZE
	.align		4
.L_4835:
        /*0124*/ 	.byte	0x04, 0x1e
        /*0126*/ 	.short	(.L_4837 - .L_4836)
.L_4836:
        /*0128*/ 	.word	0x00000000


	//----- nvinfo : EIATTR_CBANK_PARAM_SIZE
	.align		4
.L_4837:
        /*012c*/ 	.byte	0x03, 0x19
        /*012e*/ 	.short	0x004c


	//----- nvinfo : EIATTR_PARAM_CBANK
	.align		4
        /*0130*/ 	.byte	0x04, 0x0a
        /*0132*/ 	.short	(.L_4839 - .L_4838)
	.align		4
.L_4838:
        /*0134*/ 	.word	index@(.nv.constant0._Z12_sub_64_16_4PdS_S_iiiiiiiiiiiii)
        /*0138*/ 	.short	0x0380
        /*013a*/ 	.short	0x004c


	//----- nvinfo : EIATTR_SW_WAR
	.align		4
.L_4839:
        /*013c*/ 	.byte	0x04, 0x36
        /*013e*/ 	.short	(.L_4841 - .L_4840)
.L_4840:
        /*0140*/ 	.word	0x00000008
.L_4841:


//--------------------- .nv.info._Z12_sub_32_16_4PfS_S_iiiiiiiiiiiii --------------------------
	.section	.nv.info._Z12_sub_32_16_4PfS_S_iiiiiiiiiiiii,"",@"SHT_CUDA_INFO"
	.sectionflags	@""
	.align	4


	//----- nvinfo : EIATTR_CUDA_API_VERSION
	.align		4
        /*0000*/ 	.byte	0x04, 0x37
        /*0002*/ 	.short	(.L_4843 - .L_4842)
.L_4842:
        /*0004*/ 	.word	0x00000082


	//----- nvinfo : EIATTR_KPARAM_INFO
	.align		4
.L_4843:
        /*0008*/ 	.byte	0x04, 0x17
        /*000a*/ 	.short	(.L_4845 - .L_4844)
.L_4844:
        /*000c*/ 	.word	0x00000000
        /*0010*/ 	.short	0x000f
        /*0012*/ 	.short	0x0048
        /*0014*/ 	.byte	0x00, 0xf0, 0x11, 0x00


	//----- nvinfo : EIATTR_KPARAM_INFO
	.align		4
.L_4845:
        /*0018*/ 	.byte	0x04, 0x17
        /*001a*/ 	.short	(.L_4847 - .L_4846)
.L_4846:
        /*001c*/ 	.word	0x00000000
        /*0020*/ 	.short	0x000e
        /*0022*/ 	.short	0x0044
        /*0024*/ 	.byte	0x00, 0xf0, 0x11, 0x00


	//----- nvinfo : EIATTR_KPARAM_INFO
	.align		4
.L_4847:
        /*0028*/ 	.byte	0x04, 0x17
        /*002a*/ 	.short	(.L_4849 - .L_4848)
.L_4848:
        /*002c*/ 	.word	0x00000000
        /*0030*/ 	.short	0x000d
        /*0032*/ 	.short	0x0040
        /*0034*/ 	.byte	0x00, 0xf0, 0x11, 0x00


	//----- nvinfo : EIATTR_KPARAM_INFO
	.align		4
.L_4849:
        /*0038*/ 	.byte	0x04, 0x17
        /*003a*/ 	.short	(.L_4851 - .L_4850)
.L_4850:
        /*003c*/ 	.word	0x00000000
        /*0040*/ 	.short	0x000c
        /*0042*/ 	.short	0x003c
        /*0044*/ 	.byte	0x00, 0xf0, 0x11, 0x00


	//----- nvinfo : EIATTR_KPARAM_INFO
	.align		4
.L_4851:
        /*0048*/ 	.byte	0x04, 0x17
        /*004a*/ 	.short	(.L_4853 - .L_4852)
.L_4852:
        /*004c*/ 	.word	0x00000000
        /*0050*/ 	.short	0x000b
        /*0052*/ 	.short	0x0038
        /*0054*/ 	.byte	0x00, 0xf0, 0x11, 0x00


	//----- nvinfo : EIATTR_KPARAM_INFO
	.align		4
.L_4853:
        /*0058*/ 	.byte	0x04, 0x17
        /*005a*/ 	.short	(.L_4855 - .L_4854)
.L_4854:
        /*005c*/ 	.word	0x00000000
        /*0060*/ 	.short	0x000a
        /*0062*/ 	.short	0x0034
        /*0064*/ 	.byte	0x00, 0xf0, 0x11, 0x00


	//----- nvinfo : EIATTR_KPARAM_INFO
	.align		4
.L_4855:
        /*0068*/ 	.byte	0x04, 0x17
        /*006a*/ 	.short	(.L_4857 - .L_4856)
.L_4856:
        /*006c*/ 	.word	0x00000000
        /*0070*/ 	.short	0x0009
        /*0072*/ 	.short	0x0030
        /*0074*/ 	.byte	0x00, 0xf0, 0x11, 0x00


	//----- nvinfo : EIATTR_KPARAM_INFO
	.align		4
.L_4857:
        /*0078*/ 	.byte	0x04, 0x17
        /*007a*/ 	.short	(.L_4859 - .L_4858)
.L_4858:
        /*007c*/ 	.word	0x00000000
        /*0080*/ 	.short	0x0008
        /*0082*/ 	.short	0x002c
        /*0084*/ 	.byte	0x00, 0xf0, 0x11, 0x00


	//----- nvinfo : EIATTR_KPARAM_INFO
	.align		4
.L_4859:
        /*0088*/ 	.byte	0x04, 0x17
        /*008a*/ 	.short	(.L_4861 - .L_4860)
.L_4860:
        /*008c*/ 	.word	0x00000000
        /*0090*/ 	.short	0x0007
        /*0092*/ 	.short	0x0028
        /*0094*/ 	.byte	0x00, 0xf0, 0x11, 0x00


	//----- nvinfo : EIATTR_KPARAM_INFO
	.align		4
.L_4861:
        /*0098*/ 	.byte	0x04, 0x17
        /*009a*/ 	.short	(.L_4863 - .L_4862)
.L_4862:
        /*009c*/ 	.word	0x00000000
        /*00a0*/ 	.short	0x0006
        /*00a2*/ 	.short	0x0024
        /*00a4*/ 	.byte	0x00, 0xf0, 0x11, 0x00


	//----- nvinfo : EIATTR_KPARAM_INFO
	.align		4
.L_4863:
        /*00a8*/ 	.byte	0x04, 0x17
        /*00aa*/ 	.short	(.L_4865 - .L_4864)
.L_4864:
        /*00ac*/ 	.word	0x00000000
        /*00b0*/ 	.short	0x0005
        /*00b2*/ 	.short	0x0020
        /*00b4*/ 	.byte	0x00, 0xf0, 0x11, 0x00


	//----- nvinfo : EIATTR_KPARAM_INFO
	.align		4
.L_4865:
        /*00b8*/ 	.byte	0x04, 0x17
        /*00ba*/ 	.short	(.L_4867 - .L_4866)
.L_4866:
        /*00bc*/ 	.word	0x00000000
        /*00c0*/ 	.short	0x0004
        /*00c2*/ 	.short	0x001c
        /*00c4*/ 	.byte	0x00, 0xf0, 0x11, 0x00


	//----- nvinfo : EIATTR_KPARAM_INFO
	.align		4
.L_4867:
        /*00c8*/ 	.byte	0x04, 0x17
        /*00ca*/ 	.short	(.L_4869 - .L_4868)
.L_4868:
        /*00cc*/ 	.word	0x00000000
        /*00d0*/ 	.short	0x0003
        /*00d2*/ 	.short	0x0018
        /*00d4*/ 	.byte	0x00, 0xf0, 0x11, 0x00


	//----- nvinfo : EIATTR_KPARAM_INFO
	.align		4
.L_4869:
        /*00d8*/ 	.byte	0x04, 0x17
        /*00da*/ 	.short	(.L_4871 - .L_4870)
.L_4870:
        /*00dc*/ 	.word	0x00000000
        /*00e0*/ 	.short	0x0002
        /*00e2*/ 	.short	0x0010
        /*00e4*/ 	.byte	0x00, 0xf5, 0x21, 0x00


	//----- nvinfo : EIATTR_KPARAM_INFO
	.align		4
.L_4871:
        /*00e8*/ 	.byte	0x04, 0x17
        /*00ea*/ 	.short	(.L_4873 - .L_4872)
.L_4872:
        /*00ec*/ 	.word	0x00000000
        /*00f0*/ 	.short	0x0001
        /*00f2*/ 	.short	0x0008
        /*00f4*/ 	.byte	0x00, 0xf5, 0x21, 0x00


	//----- nvinfo : EIATTR_KPARAM_INFO
	.align		4
.L_4873:
        /*00f8*/ 	.byte	0x04, 0x17
        /*00fa*/ 	.short	(.L_4875 - .L_4874)
.L_4874:
        /*00fc*/ 	.word	0x00000000
        /*0100*/ 	.short	0x0000
        /*0102*/ 	.short	0x0000
        /*0104*/ 	.byte	0x00, 0xf5, 0x21, 0x00


	//----- nvinfo : EIATTR_SPARSE_MMA_MASK
	.align		4
.L_4875:
        /*0108*/ 	.byte	0x03, 0x50
        /*010a*/ 	.short	0x0000


	//----- nvinfo : EIATTR_MAXREG_COUNT
	.align		4
        /*010c*/ 	.byte	0x03, 0x1b
        /*010e*/ 	.short	0x00ff


	//----- nvinfo : EIATTR_MERCURY_ISA_VERSION
	.align		4
        /*0110*/ 	.byte	0x03, 0x5f
        /*0112*/ 	.short	0x0101


	//----- nvinfo : EIATTR_VRC_CTA_INIT_COUNT
	.align		4
        /*0114*/ 	.byte	0x02, 0x4a
	.zero		1
	.zero		1


	//----- nvinfo : EIATTR_EXIT_INSTR_OFFSETS
	.align		4
        /*0118*/ 	.byte	0x04, 0x1c
        /*011a*/ 	.short	(.L_4877 - .L_4876)


	//   ....[0]....
.L_4876:
        /*011c*/ 	.word	0x00000070


	//   ....[1]....
        /*0120*/ 	.word	0x00000910


	//----- nvinfo : EIATTR_CRS_STACK_SIZE
	.align		4
.L_4877:
        /*0124*/ 	.byte	0x04, 0x1e
        /*0126*/ 	.short	(.L_4879 - .L_4878)
.L_4878:
        /*0128*/ 	.word	0x00000000


	//----- nvinfo : EIATTR_CBANK_PARAM_SIZE
	.align		4
.L_4879:
        /*012c*/ 	.byte	0x03, 0x19
        /*012e*/ 	.short	0x004c


	//----- nvinfo : EIATTR_PARAM_CBANK
	.align		4
        /*0130*/ 	.byte	0x04, 0x0a
        /*0132*/ 	.short	(.L_4881 - .L_4880)
	.align		4
.L_4880:
        /*0134*/ 	.word	index@(.nv.constant0._Z12_sub_32_16_4PfS_S_iiiiiiiiiiiii)
        /*0138*/ 	.short	0x0380
        /*013a*/ 	.short	0x004c


	//----- nvinfo : EIATTR_SW_WAR
	.align		4
.L_4881:
        /*013c*/ 	.byte	0x04, 0x36
        /*013e*/ 	.short	(.L_4883 - .L_4882)
.L_4882:
        /*0140*/ 	.word	0x00000008
.L_4883:


//--------------------- .nv.info._Z12_sub_64_16_3PdS_S_iiiiiiiiii --------------------------
	.section	.nv.info._Z12_sub_64_16_3PdS_S_iiiiiiiiii,"",@"SHT_CUDA_INFO"
	.sectionflags	@""
	.align	4


	//----- nvinfo : EIATTR_CUDA_API_VERSION
	.align		4
        /*0000*/ 	.byte	0x04, 0x37
        /*0002*/ 	.short	(.L_4885 - .L_4884)
.L_4884:
        /*0004*/ 	.word	0x00000082


	//----- nvinfo : EIATTR_KPARAM_INFO
	.align		4
.L_4885:
        /*0008*/ 	.byte	0x04, 0x17
        /*000a*/ 	.short	(.L_4887 - .L_4886)
.L_4886:
        /*000c*/ 	.word	0x00000000
        /*0010*/ 	.short	0x000c
        /*0012*/ 	.short	0x003c
        /*0014*/ 	.byte	0x00, 0xf0, 0x11, 0x00


	//----- nvinfo : EIATTR_KPARAM_INFO
	.align		4
.L_4887:
        /*0018*/ 	.byte	0x04, 0x17
        /*001a*/ 	.short	(.L_4889 - .L_4888)
.L_4888:
        /*001c*/ 	.word	0x00000000
        /*0020*/ 	.short	0x000b
        /*0022*/ 	.short	0x0038
        /*0024*/ 	.byte	0x00, 0xf0, 0x11, 0x00


	//----- nvinfo : EIATTR_KPARAM_INFO
	.align		4
.L_4889:
        /*0028*/ 	.byte	0x04, 0x17
        /*002a*/ 	.short	(.L_4891 - .L_4890)
.L_4890:
        /*002c*/ 	.word	0x00000000
        /*0030*/ 	.short	0x000a
        /*0032*/ 	.short	0x0034
        /*0034*/ 	.byte	0x00, 0xf0, 0x11, 0x00


	//----- nvinfo : EIATTR_KPARAM_INFO
	.align		4
.L_4891:
        /*0038*/ 	.byte	0x04, 0x17
        /*003a*/ 	.short	(.L_4893 - .L_4892)
.L_4892:
        /*003c*/ 	.word	0x00000000
        /*0040*/ 	.short	0x0009
        /*0042*/ 	.short	0x0030
        /*0044*/ 	.byte	0x00, 0xf0, 0x11, 0x00


	//----- nvinfo : EIATTR_KPARAM_INFO
	.align		4
.L_4893:
        /*0048*/ 	.byte	0x04, 0x17
        /*004a*/ 	.short	(.L_4895 - .L_4894)
.L_4894:
        /*004c*/ 	.word	0x00000000
        /*0050*/ 	.short	0x0008
        /*0052*/ 	.short	0x002c
        /*0054*/ 	.byte	0x00, 0xf0, 0x11, 0x00


	//----- nvinfo : EIATTR_KPARAM_INFO
	.align		4
.L_4895:
        /*0058*/ 	.byte	0x04, 0x17
        /*005a*/ 	.short	(.L_4897 - .L_4896)
.L_4896:
        /*005c*/ 	.word	0x00000000
        /*0060*/ 	.short	0x0007
        /*0062*/ 	.short	0x0028
        /*0064*/ 	.byte	0x00, 0xf0, 0x11, 0x00


	//----- nvinfo : EIATTR_KPARAM_INFO
	.align		4
.L_4897:
        /*0068*/ 	.byte	0x04, 0x17
        /*006a*/ 	.short	(.L_4899 - .L_4898)
.L_4898:
        /*006c*/ 	.word	0x00000000
        /*0070*/ 	.short	0x0006
        /*0072*/ 	.short	0x0024
        /*0074*/ 	.byte	0x00, 0xf0, 0x11, 0x00


	//----- nvinfo : EIATTR_KPARAM_INFO
	.align		4
.L_4899:
        /*0078*/ 	.byte	0x04, 0x17
        /*007a*/ 	.short	(.L_4901 - .L_4900)
.L_4900:
        /*007c*/ 	.word	0x00000000
        /*0080*/ 	.short	0x0005
        /*0082*/ 	.short	0x0020
        /*0084*/ 	.byte	0x00, 0xf0, 0x11, 0x00


	//----- nvinfo : EIATTR_KPARAM_INFO
	.align		4
.L_4901:
        /*0088*/ 	.byte	0x04, 0x17
        /*008a*/ 	.short	(.L_4903 - .L_4902)
.L_4902:
        /*008c*/ 	.word	0x00000000
        /*0090*/ 	.short	0x0004
        /*0092*/ 	.short	0x001c
        /*0094*/ 	.byte	0x00, 0xf0, 0x11, 0x00


	//----- nvinfo : EIATTR_KPARAM_INFO
	.align		4
.L_4903:
        /*0098*/ 	.byte	0x04, 0x17
        /*009a*/ 	.short	(.L_4905 - .L_4904)
.L_4904:
        /*009c*/ 	.word	0x00000000
        /*00a0*/ 	.short	0x0003
        /*00a2*/ 	.short	0x0018
        /*00a4*/ 	.byte	0x00, 0xf0, 0x11, 0x00


	//----- nvinfo : EIATTR_KPARAM_INFO
	.align		4
.L_4905:
        /*00a8*/ 	.byte	0x04, 0x17
        /*00aa*/ 	.short	(.L_4907 - .L_4906)
.L_4906:
        /*00ac*/ 	.word	0x00000000
        /*00b0*/ 	.short	0x0002
        /*00b2*/ 	.short	0x0010
        /*00b4*/ 	.byte	0x00, 0xf5, 0x21, 0x00


	//----- nvinfo : EIATTR_KPARAM_INFO
	.align		4
.L_4907:
        /*00b8*/ 	.byte	0x04, 0x17
        /*00ba*/ 	.short	(.L_4909 - .L_4908)
.L_4908:
        /*00bc*/ 	.word	0x00000000
        /*00c0*/ 	.short	0x0001
        /*00c2*/ 	.short	0x0008
        /*00c4*/ 	.byte	0x00, 0xf5, 0x21, 0x00


	//----- nvinfo : EIATTR_KPARAM_INFO
	.align		4
.L_4909:
        /*00c8*/ 	.byte	0x04, 0x17
        /*00ca*/ 	.short	(.L_4911 - .L_4910)
.L_4910:
        /*00cc*/ 	.word	0x00000000
        /*00d0*/ 	.short	0x0000
        /*00d2*/ 	.short	0x0000
        /*00d4*/ 	.byte	0x00, 0xf5, 0x21, 0x00


	//----- nvinfo : EIATTR_SPARSE_MMA_MASK
	.align		4
.L_4911:
        /*00d8*/ 	.byte	0x03, 0x50
        /*00da*/ 	.short	0x0000


	//----- nvinfo : EIATTR_MAXREG_COUNT
	.align		4
        /*00dc*/ 	.byte	0x03, 0x1b
        /*00de*/ 	.short	0x00ff


	//----- nvinfo : EIATTR_MERCURY_ISA_VERSION
	.align		4
        /*00e0*/ 	.byte	0x03, 0x5f
        /*00e2*/ 	.short	0x0101


	//----- nvinfo : EIATTR_VRC_CTA_INIT_COUNT
	.align		4
        /*00e4*/ 	.byte	0x02, 0x4a
	.zero		1
	.zero		1


	//----- nvinfo : EIATTR_EXIT_INSTR_OFFSETS
	.align		4
        /*00e8*/ 	.byte	0x04, 0x1c
        /*00ea*/ 	.short	(.L_4913 - .L_4912)


	//   ....[0]....
.L_4912:
        /*00ec*/ 	.word	0x00000070


	//   ....[1]....
        /*00f0*/ 	.word	0x00000740


	//----- nvinfo : EIATTR_CRS_STACK_SIZE
	.align		4
.L_4913:
        /*00f4*/ 	.byte	0x04, 0x1e
        /*00f6*/ 	.short	(.L_4915 - .L_4914)
.L_4914:
        /*00f8*/ 	.word	0x00000000


	//----- nvinfo : EIATTR_CBANK_PARAM_SIZE
	.align		4
.L_4915:
        /*00fc*/ 	.byte	0x03, 0x19
        /*00fe*/ 	.short	0x0040


	//----- nvinfo : EIATTR_PARAM_CBANK
	.align		4
        /*0100*/ 	.byte	0x04, 0x0a
        /*0102*/ 	.short	(.L_4917 - .L_4916)
	.align		4
.L_4916:
        /*0104*/ 	.word	index@(.nv.constant0._Z12_sub_64_16_3PdS_S_iiiiiiiiii)
        /*0108*/ 	.short	0x0380
        /*010a*/ 	.short	0x0040


	//----- nvinfo : EIATTR_SW_WAR
	.align		4
.L_4917:
        /*010c*/ 	.byte	0x04, 0x36
        /*010e*/ 	.short	(.L_4919 - .L_4918)
.L_4918:
        /*0110*/ 	.word	0x00000008
.L_4919:


//--------------------- .nv.info._Z12_sub_32_16_3PfS_S_iiiiiiiiii --------------------------
	.section	.nv.info._Z12_sub_32_16_3PfS_S_iiiiiiiiii,"",@"SHT_CUDA_INFO"
	.sectionflags	@""
	.align	4


	//----- nvinfo : EIATTR_CUDA_API_VERSION
	.align		4
        /*0000*/ 	.byte	0x04, 0x37
        /*0002*/ 	.short	(.L_4921 - .L_4920)
.L_4920:
        /*0004*/ 	.word	0x00000082


	//----- nvinfo : EIATTR_KPARAM_INFO
	.align		4
.L_4921:
        /*0008*/ 	.byte	0x04, 0x17
        /*000a*/ 	.short	(.L_4923 - .L_4922)
.L_4922:
        /*000c*/ 	.word	0x00000000
        /*0010*/ 	.short	0x000c
        /*0012*/ 	.short	0x003c
        /*0014*/ 	.byte	0x00, 0xf0, 0x11, 0x00


	//----- nvinfo : EIATTR_KPARAM_INFO
	.align		4
.L_4923:
        /*0018*/ 	.byte	0x04, 0x17
        /*001a*/ 	.short	(.L_4925 - .L_4924)
.L_4924:
        /*001c*/ 	.word	0x00000000
        /*0020*/ 	.short	0x000b
        /*0022*/ 	.short	0x0038
        /*0024*/ 	.byte	0x00, 0xf0, 0x11, 0x00


	//----- nvinfo : EIATTR_KPARAM_INFO
	.align		4
.L_4925:
        /*0028*/ 	.byte	0x04, 0x17
        /*002a*/ 	.short	(.L_4927 - .L_4926)
.L_4926:
        /*002c*/ 	.word	0x00000000
        /*0030*/ 	.short	0x000a
        /*0032*/ 	.short	0x0034
        /*0034*/ 	.byte	0x00, 0xf0, 0x11, 0x00


	//----- nvinfo : EIATTR_KPARAM_INFO
	.align		4
.L_4927:
        /*0038*/ 	.byte	0x04, 0x17
        /*003a*/ 	.short	(.L_4929 - .L_4928)
.L_4928:
        /*003c*/ 	.word	0x00000000
        /*0040*/ 	.short	0x0009
        /*0042*/ 	.short	0x0030
        /*0044*/ 	.byte	0x00, 0xf0, 0x11, 0x00


	//----- nvinfo : EIATTR_KPARAM_INFO
	.align		4
.L_4929:
        /*0048*/ 	.byte	0x04, 0x17
        /*004a*/ 	.short	(.L_4931 - .L_4930)
.L_4930:
        /*004c*/ 	.word	0x00000000
        /*0050*/ 	.short	0x0008
        /*0052*/ 	.short	0x002c
        /*0054*/ 	.byte	0x00, 0xf0, 0x11, 0x00


	//----- nvinfo : EIATTR_KPARAM_INFO
	.align		4
.L_4931:
        /*0058*/ 	.byte	0x04, 0x17
        /*005a*/ 	.short	(.L_4933 - .L_4932)
.L_4932:
        /*005c*/ 	.word	0x00000000
        /*0060*/ 	.short	0x0007
        /*0062*/ 	.short	0x0028
        /*0064*/ 	.byte	0x00, 0xf0, 0x11, 0x00


	//----- nvinfo : EIATTR_KPARAM_INFO
	.align		4
.L_4933:
        /*0068*/ 	.byte	0x04, 0x17
        /*006a*/ 	.short	(.L_4935 - .L_4934)
.L_4934:
        /*006c*/ 	.word	0x00000000
        /*0070*/ 	.short	0x0006
        /*0072*/ 	.short	0x0024
        /*0074*/ 	.byte	0x00, 0xf0, 0x11, 0x00


	//----- nvinfo : EIATTR_KPARAM_INFO
	.align		4
.L_4935:
        /*0078*/ 	.byte	0x04, 0x17
        /*007a*/ 	.short	(.L_4937 - .L_4936)
.L_4936:
        /*007c*/ 	.word	0x00000000
        /*0080*/ 	.short	0x0005
        /*0082*/ 	.short	0x0020
        /*0084*/ 	.byte	0x00, 0xf0, 0x11, 0x00


	//----- nvinfo : EIATTR_KPARAM_INFO
	.align		4
.L_4937:
        /*0088*/ 	.byte	0x04, 0x17
        /*008a*/ 	.short	(.L_4939 - .L_4938)
.L_4938:
        /*008c*/ 	.word	0x00000000
        /*0090*/ 	.short	0x0004
        /*0092*/ 	.short	0x001c
        /*0094*/ 	.byte	0x00, 0xf0, 0x11, 0x00


	//----- nvinfo : EIATTR_KPARAM_INFO
	.align		4
.L_4939:
        /*0098*/ 	.byte	0x04, 0x17
        /*009a*/ 	.short	(.L_4941 - .L_4940)
.L_4940:
        /*009c*/ 	.word	0x00000000
        /*00a0*/ 	.short	0x0003
        /*00a2*/ 	.short	0x0018
        /*00a4*/ 	.byte	0x00, 0xf0, 0x11, 0x00


	//----- nvinfo : EIATTR_KPARAM_INFO
	.align		4
.L_4941:
        /*00a8*/ 	.byte	0x04, 0x17
        /*00aa*/ 	.short	(.L_4943 - .L_4942)
.L_4942:
        /*00ac*/ 	.word	0x00000000
        /*00b0*/ 	.short	0x0002
        /*00b2*/ 	.short	0x0010
        /*00b4*/ 	.byte	0x00, 0xf5, 0x21, 0x00


	//----- nvinfo : EIATTR_KPARAM_INFO
	.align		4
.L_4943:
        /*00b8*/ 	.byte	0x04, 0x17
        /*00ba*/ 	.short	(.L_4945 - .L_4944)
.L_4944:
        /*00bc*/ 	.word	0x00000000
        /*00c0*/ 	.short	0x0001
        /*00c2*/ 	.short	0x0008
        /*00c4*/ 	.byte	0x00, 0xf5, 0x21, 0x00


	//----- nvinfo : EIATTR_KPARAM_INFO
	.align		4
.L_4945:
        /*00c8*/ 	.byte	0x04, 0x17
        /*00ca*/ 	.short	(.L_4947 - .L_4946)
.L_4946:
        /*00cc*/ 	.word	0x00000000
        /*00d0*/ 	.short	0x0000
        /*00d2*/ 	.short	0x0000
        /*00d4*/ 	.byte	0x00, 0xf5, 0x21, 0x00


	//----- nvinfo : EIATTR_SPARSE_MMA_MASK
	.align		4
.L_4947:
        /*00d8*/ 	.byte	0x03, 0x50
        /*00da*/ 	.short	0x0000


	//----- nvinfo : EIATTR_MAXREG_COUNT
	.align		4
        /*00dc*/ 	.byte	0x03, 0x1b
        /*00de*/ 	.short	0x00ff


	//----- nvinfo : EIATTR_MERCURY_ISA_VERSION
	.align		4
        /*00e0*/ 	.byte	0x03, 0x5f
        /*00e2*/ 	.short	0x0101


	//----- nvinfo : EIATTR_VRC_CTA_INIT_COUNT
	.align		4
        /*00e4*/ 	.byte	0x02, 0x4a
	.zero		1
	.zero		1


	//----- nvinfo : EIATTR_EXIT_INSTR_OFFSETS
	.align		4
        /*00e8*/ 	.byte	0x04, 0x1c
        /*00ea*/ 	.short	(.L_4949 - .L_4948)


	//   ....[0]....
.L_4948:
        /*00ec*/ 	.word	0x00000070


	//   ....[1]....
        /*00f0*/ 	.word	0x00000740


	//----- nvinfo : EIATTR_CRS_STACK_SIZE
	.align		4
.L_4949:
        /*00f4*/ 	.byte	0x04, 0x1e
        /*00f6*/ 	.short	(.L_4951 - .L_4950)
.L_4950:
        /*00f8*/ 	.word	0x00000000


	//----- nvinfo : EIATTR_CBANK_PARAM_SIZE
	.align		4
.L_4951:
        /*00fc*/ 	.byte	0x03, 0x19
        /*00fe*/ 	.short	0x0040


	//----- nvinfo : EIATTR_PARAM_CBANK
	.align		4
        /*0100*/ 	.byte	0x04, 0x0a
        /*0102*/ 	.short	(.L_4953 - .L_4952)
	.align		4
.L_4952:
        /*0104*/ 	.word	index@(.nv.constant0._Z12_sub_32_16_3PfS_S_iiiiiiiiii)
        /*0108*/ 	.short	0x0380
        /*010a*/ 	.short	0x0040


	//----- nvinfo : EIATTR_SW_WAR
	.align		4
.L_4953:
        /*010c*/ 	.byte	0x04, 0x36
        /*010e*/ 	.short	(.L_4955 - .L_4954)
.L_4954:
        /*0110*/ 	.word	0x00000008
.L_4955:


//--------------------- .nv.info._Z12_add_64_16_5PdS_S_iiiiiiiiiiiiiiii --------------------------
	.section	.nv.info._Z12_add_64_16_5PdS_S_iiiiiiiiiiiiiiii,"",@"SHT_CUDA_INFO"
	.sectionflags	@""
	.align	4


	//----- nvinfo : EIATTR_CUDA_API_VERSION
	.align		4
        /*0000*/ 	.byte	0x04, 0x37
        /*0002*/ 	.short	(.L_4957 - .L_4956)
.L_4956:
        /*0004*/ 	.word	0x00000082


	//----- nvinfo : EIATTR_KPARAM_INFO
	.align		4
.L_4957:
        /*0008*/ 	.byte	0x04, 0x17
        /*000a*/ 	.short	(.L_4959 - .L_4958)
.L_4958:
        /*000c*/ 	.word	0x00000000
        /*0010*/ 	.short	0x0012
        /*0012*/ 	.short	0x0054
        /*0014*/ 	.byte	0x00, 0xf0, 0x11, 0x00


	//----- nvinfo : EIATTR_KPARAM_INFO
	.align		4
.L_4959:
        /*0018*/ 	.byte	0x04, 0x17
        /*001a*/ 	.short	(.L_4961 - .L_4960)
.L_4960:
        /*001c*/ 	.word	0x00000000
        /*0020*/ 	.short	0x0011
        /*0022*/ 	.short	0x0050
        /*0024*/ 	.byte	0x00, 0xf0, 0x11, 0x00


	//----- nvinfo : EIATTR_KPARAM_INFO
	.align		4
.L_4961:
        /*0028*/ 	.byte	0x04, 0x17
        /*002a*/ 	.short	(.L_4963 - .L_4962)
.L_4962:
        /*002c*/ 	.word	0x00000000
        /*0030*/ 	.short	0x0010
        /*0032*/ 	.short	0x004c
        /*0034*/ 	.byte	0x00, 0xf0, 0x11, 0x00


	//----- nvinfo : EIATTR_KPARAM_INFO
	.align		4
.L_4963:
        /*0038*/ 	.byte	0x04, 0x17
        /*003a*/ 	.short	(.L_4965 - .L_4964)
.L_4964:
        /*003c*/ 	.word	0x00000000
        /*0040*/ 	.short	0x000f
        /*0042*/ 	.short	0x0048
        /*0044*/ 	.byte	0x00, 0xf0, 0x11, 0x00


	//----- nvinfo : EIATTR_KPARAM_INFO
	.align		4
.L_4965:
        /*0048*/ 	.byte	0x04, 0x17
        /*004a*/ 	.short	(.L_4967 - .L_4966)
.L_4966:
        /*004c*/ 	.word	0x00000000
        /*0050*/ 	.short	0x000e
        /*0052*/ 	.short	0x0044
        /*0054*/ 	.byte	0x00, 0xf0, 0x11, 0x00


	//----- nvinfo : EIATTR_KPARAM_INFO
	.align		4
.L_4967:
        /*0058*/ 	.byte	0x04, 0x17
        /*005a*/ 	.short	(.L_4969 - .L_4968)
.L_4968:
        /*005c*/ 	.word	0x00000000
        /*0060*/ 	.short	0x000d
        /*0062*/ 	.short	0x0040
        /*0064*/ 	.byte	0x00, 0xf0, 0x11, 0x00


	//----- nvinfo : EIATTR_KPARAM_INFO
	.align		4
.L_4969:
        /*0068*/ 	.byte	0x04, 0x17
        /*006a*/ 	.short	(.L_4971 - .L_4970)
.L_4970:
        /*006c*/ 	.word	0x00000000
        /*0070*/ 	.short	0x000c
        /*0072*/ 	.short	0x003c
        /*0074*/ 	.byte	0x00, 0xf0, 0x11, 0x00


	//----- nvinfo : EIATTR_KPARAM_INFO
	.align		4
.L_4971:
        /*0078*/ 	.byte	0x04, 0x17
        /*007a*/ 	.short	(.L_4973 - .L_4972)
.L_4972:
        /*007c*/ 	.word	0x00000000
        /*0080*/ 	.short	0x000b
        /*0082*/ 	.short	0x0038
        /*0084*/ 	.byte	0x00, 0xf0, 0x11, 0x00


	//----- nvinfo : EIATTR_KPARAM_INFO
	.align		4
.L_4973:
        /*0088*/ 	.byte	0x04, 0x17
        /*008a*/ 	.short	(.L_4975 - .L_4974)
.L_4974:
        /*008c*/ 	.word	0x00000000
        /*0090*/ 	.short	0x000a
        /*0092*/ 	.short	0x0034
        /*0094*/ 	.byte	0x00, 0xf0, 0x11, 0x00


	//----- nvinfo : EIATTR_KPARAM_INFO
	.align		4
.L_4975:
        /*0098*/ 	.byte	0x04, 0x17
        /*009a*/ 	.short	(.L_4977 - .L_4976)
.L_4976:
        /*009c*/ 	.word	0x00000000
        /*00a0*/ 	.short	0x0009
        /*00a2*/ 	.short	0x0030
        /*00a4*/ 	.byte	0x00, 0xf0, 0x11, 0x00


	//----- nvinfo : EIATTR_KPARAM_INFO
	.align		4
.L_4977:
        /*00a8*/ 	.byte	0x04, 0x17
        /*00aa*/ 	.short	(.L_4979 - .L_4978)
.L_4978:
        /*00ac*/ 	.word	0x00000000
        /*00b0*/ 	.short	0x0008
        /*00b2*/ 	.short	0x002c
        /*00b4*/ 	.byte	0x00, 0xf0, 0x11, 0x00


	//----- nvinfo : EIATTR_KPARAM_INFO
	.align		4
.L_4979:
        /*00b8*/ 	.byte	0x04, 0x17
        /*00ba*/ 	.short	(.L_4981 - .L_4980)
.L_4980:
        /*00bc*/ 	.word	0x00000000
        /*00c0*/ 	.short	0x0007
        /*00c2*/ 	.short	0x0028
        /*00c4*/ 	.byte	0x00, 0xf0, 0x11, 0x00


	//----- nvinfo : EIATTR_KPARAM_INFO
	.align		4
.L_4981:
        /*00c8*/ 	.byte	0x04, 0x17
        /*00ca*/ 	.short	(.L_4983 - .L_4982)
.L_4982:
        /*00cc*/ 	.word	0x00000000
        /*00d0*/ 	.short	0x0006
        /*00d2*/ 	.short	0x0024
        /*00d4*/ 	.byte	0x00, 0xf0, 0x11, 0x00


	//----- nvinfo : EIATTR_KPARAM_INFO
	.align		4
.L_4983:
        /*00d8*/ 	.byte	0x04, 0x17
        /*00da*/ 	.short	(.L_4985 - .L_4984)
.L_4984:
        /*00dc*/ 	.word	0x00000000
        /*00e0*/ 	.short	0x0005
        /*00e2*/ 	.short	0x0020
        /*00e4*/ 	.byte	0x00, 0xf0, 0x11, 0x00


	//----- nvinfo : EIATTR_KPARAM_INFO
	.align		4
.L_4985:
        /*00e8*/ 	.byte	0x04, 0x17
        /*00ea*/ 	.short	(.L_4987 - .L_4986)
.L_4986:
        /*00ec*/ 	.word	0x00000000
        /*00f0*/ 	.short	0x0004
        /*00f2*/ 	.short	0x001c
        /*00f4*/ 	.byte	0x00, 0xf0, 0x11, 0x00


	//----- nvinfo : EIATTR_KPARAM_INFO
	.align		4
.L_4987:
        /*00f8*/ 	.byte	0x04, 0x17
        /*00fa*/ 	.short	(.L_4989 - .L_4988)
.L_4988:
        /*00fc*/ 	.word	0x00000000
        /*0100*/ 	.short	0x0003
        /*0102*/ 	.short	0x0018
        /*0104*/ 	.byte	0x00, 0xf0, 0x11, 0x00


	//----- nvinfo : EIATTR_KPARAM_INFO
	.align		4
.L_4989:
        /*0108*/ 	.byte	0x04, 0x17
        /*010a*/ 	.short	(.L_4991 - .L_4990)
.L_4990:
        /*010c*/ 	.word	0x00000000
        /*0110*/ 	.short	0x0002
        /*0112*/ 	.short	0x0010
        /*0114*/ 	.byte	0x00, 0xf5, 0x21, 0x00


	//----- nvinfo : EIATTR_KPARAM_INFO
	.align		4
.L_4991:
        /*0118*/ 	.byte	0x04, 0x17
        /*011a*/ 	.short	(.L_4993 - .L_4992)
.L_4992:
        /*011c*/ 	.word	0x00000000
        /*0120*/ 	.short	0x0001
        /*0122*/ 	.short	0x0008
        /*0124*/ 	.byte	0x00, 0xf5, 0x21, 0x00


	//----- nvinfo : EIATTR_KPARAM_INFO
	.align		4
.L_4993:
        /*0128*/ 	.byte	0x04, 0x17
        /*012a*/ 	.short	(.L_4995 - .L_4994)
.L_4994:
        /*012c*/ 	.word	0x00000000
        /*0130*/ 	.short	0x0000
        /*0132*/ 	.short	0x0000
        /*0134*/ 	.byte	0x00, 0xf5, 0x21, 0x00


	//----- nvinfo : EIATTR_SPARSE_MMA_MASK
	.align		4
.L_4995:
        /*0138*/ 	.byte	0x03, 0x50
        /*013a*/ 	.short	0x0000


	//----- nvinfo : EIATTR_MAXREG_COUNT
	.align		4
        /*013c*/ 	.byte	0x03, 0x1b
        /*013e*/ 	.short	0x00ff


	//----- nvinfo : EIATTR_MERCURY_ISA_VERSION
	.align		4
        /*0140*/ 	.byte	0x03, 0x5f
        /*0142*/ 	.short	0x0101


	//----- nvinfo : EIATTR_VRC_CTA_INIT_COUNT
	.align		4
        /*0144*/ 	.byte	0x02, 0x4a
	.zero		1
	.zero		1


	//----- nvinfo : EIATTR_EXIT_INSTR_OFFSETS
	.align		4
        /*0148*/ 	.byte	0x04, 0x1c
        /*014a*/ 	.short	(.L_4997 - .L_4996)


	//   ....[0]....
.L_4996:
        /*014c*/ 	.word	0x00000070


	//   ....[1]....
        /*0150*/ 	.word	0x00000b00


	//----- nvinfo : EIATTR_CRS_STACK_SIZE
	.align		4
.L_4997:
        /*0154*/ 	.byte	0x04, 0x1e
        /*0156*/ 	.short	(.L_4999 - .L_4998)
.L_4998:
        /*0158*/ 	.word	0x00000000


	//----- nvinfo : EIATTR_CBANK_PARAM_SIZE
	.align		4
.L_4999:
        /*015c*/ 	.byte	0x03, 0x19
        /*015e*/ 	.short	0x0058


	//----- nvinfo : EIATTR_PARAM_CBANK
	.align		4
        /*0160*/ 	.byte	0x04, 0x0a
        /*0162*/ 	.short	(.L_5001 - .L_5000)
	.align		4
.L_5000:
        /*0164*/ 	.word	index@(.nv.constant0._Z12_add_64_16_5PdS_S_iiiiiiiiiiiiiiii)
        /*0168*/ 	.short	0x0380
        /*016a*/ 	.short	0x0058


	//----- nvinfo : EIATTR_SW_WAR
	.align		4
.L_5001:
        /*016c*/ 	.byte	0x04, 0x36
        /*016e*/ 	.short	(.L_5003 - .L_5002)
.L_5002:
        /*0170*/ 	.word	0x00000008
.L_5003:


//--------------------- .nv.info._Z12_add_32_16_5PfS_S_iiiiiiiiiiiiiiii --------------------------
	.section	.nv.info._Z12_add_32_16_5PfS_S_iiiiiiiiiiiiiiii,"",@"SHT_CUDA_INFO"
	.sectionflags	@""
	.align	4


	//----- nvinfo : EIATTR_CUDA_API_VERSION
	.align		4
        /*0000*/ 	.byte	0x04, 0x37
        /*0002*/ 	.short	(.L_5005 - .L_5004)
.L_5004:
        /*0004*/ 	.word	0x00000082


	//----- nvinfo : EIATTR_KPARAM_INFO
	.align		4
.L_5005:
        /*0008*/ 	.byte	0x04, 0x17
        /*000a*/ 	.short	(.L_5007 - .L_5006)
.L_5006:
        /*000c*/ 	.word	0x00000000
        /*0010*/ 	.short	0x0012
        /*0012*/ 	.short	0x0054
        /*0014*/ 	.byte	0x00, 0xf0, 0x11, 0x00


	//----- nvinfo : EIATTR_KPARAM_INFO
	.align		4
.L_5007:
        /*0018*/ 	.byte	0x04, 0x17
        /*001a*/ 	.short	(.L_5009 - .L_5008)
.L_5008:
        /*001c*/ 	.word	0x00000000
        /*0020*/ 	.short	0x0011
        /*0022*/ 	.short	0x0050
        /*0024*/ 	.byte	0x00, 0xf0, 0x11, 0x00


	//----- nvinfo : EIATTR_KPARAM_INFO
	.align		4
.L_5009:
        /*0028*/ 	.byte	0x04, 0x17
        /*002a*/ 	.short	(.L_5011 - .L_5010)
.L_5010:
        /*002c*/ 	.word	0x00000000
        /*0030*/ 	.short	0x0010
        /*0032*/ 	.short	0x004c
        /*0034*/ 	.byte	0x00, 0xf0, 0x11, 0x00


	//----- nvinfo : EIATTR_KPARAM_INFO
	.align		4
.L_5011:
        /*0038*/ 	.byte	0x04, 0x17
        /*003a*/ 	.short	(.L_5013 - .L_5012)
.L_5012:
        /*003c*/ 	.word	0x00000000
        /*0040*/ 	.short	0x000f
        /*0042*/ 	.short	0x0048
        /*0044*/ 	.byte	0x00, 0xf0, 0x11, 0x00


	//----- nvinfo : EIATTR_KPARAM_INFO
	.align		4
.L_5013:
        /*0048*/ 	.byte	0x04, 0x17
        /*004a*/ 	.short	(.L_5015 - .L_5014)
.L_5014:
        /*004c*/ 	.word	0x00000000
        /*0050*/ 	.short	0x000e
        /*0052*/ 	.short	0x0044
        /*0054*/ 	.byte	0x00, 0xf0, 0x11, 0x00


	//----- nvinfo : EIATTR_KPARAM_INFO
	.align		4
.L_5015:
        /*0058*/ 	.byte	0x04, 0x17
        /*005a*/ 	.short	(.L_5017 - .L_5016)
.L_5016:
        /*005c*/ 	.word	0x00000000
        /*0060*/ 	.short	0x000d
        /*0062*/ 	.short	0x0040
        /*0064*/ 	.byte	0x00, 0xf0, 0x11, 0x00


	//----- nvinfo : EIATTR_KPARAM_INFO
	.align		4
.L_5017:
        /*0068*/ 	.byte	0x04, 0x17
        /*006a*/ 	.short	(.L_5019 - .L_5018)
.L_5018:
        /*006c*/ 	.word	0x00000000
        /*0070*/ 	.short	0x000c
        /*0072*/ 	.short	0x003c
        /*0074*/ 	.byte	0x00, 0xf0, 0x11, 0x00


	//----- nvinfo : EIATTR_KPARAM_INFO
	.align		4
.L_5019:
        /*0078*/ 	.byte	0x04, 0x17
        /*007a*/ 	.short	(.L_5021 - .L_5020)
.L_5020:
        /*007c*/ 	.word	0x00000000
        /*0080*/ 	.short	0x000b
        /*0082*/ 	.short	0x0038
        /*0084*/ 	.byte	0x00, 0xf0, 0x11, 0x00


	//----- nvinfo : EIATTR_KPARAM_INFO
	.align		4
.L_5021:
        /*0088*/ 	.byte	0x04, 0x17
        /*008a*/ 	.short	(.L_5023 - .L_5022)
.L_5022:
        /*008c*/ 	.word	0x00000000
        /*0090*/ 	.short	0x000a
        /*0092*/ 	.short	0x0034
        /*0094*/ 	.byte	0x00, 0xf0, 0x11, 0x00


	//----- nvinfo : EIATTR_KPARAM_INFO
	.align		4
.L_5023:
        /*0098*/ 	.byte	0x04, 0x17
        /*009a*/ 	.short	(.L_5025 - .L_5024)
.L_5024:
        /*009c*/ 	.word	0x00000000
        /*00a0*/ 	.short	0x0009
        /*00a2*/ 	.short	0x0030
        /*00a4*/ 	.byte	0x00, 0xf0, 0x11, 0x00


	//----- nvinfo : EIATTR_KPARAM_INFO
	.align		4
.L_5025:
        /*00a8*/ 	.byte	0x04, 0x17
        /*00aa*/ 	.short	(.L_5027 - .L_5026)
.L_5026:
        /*00ac*/ 	.word	0x00000000
        /*00b0*/ 	.short	0x0008
        /*00b2*/ 	.short	0x002c
        /*00b4*/ 	.byte	0x00, 0xf0, 0x11, 0x00


	//----- nvinfo : EIATTR_KPARAM_INFO
	.align		4
.L_5027:
        /*00b8*/ 	.byte	0x04, 0x17
        /*00ba*/ 	.short	(.L_5029 - .L_5028)
.L_5028:
        /*00bc*/ 	.word	0x00000000
        /*00c0*/ 	.short	0x0007
        /*00c2*/ 	.short	0x0028
        /*00c4*/ 	.byte	0x00, 0xf0, 0x11, 0x00


	//----- nvinfo : EIATTR_KPARAM_INFO
	.align		4
.L_5029:
        /*00c8*/ 	.byte	0x04, 0x17
        /*00ca*/ 	.short	(.L_5031 - .L_5030)
.L_5030:
        /*00cc*/ 	.word	0x00000000
        /*00d0*/ 	.short	0x0006
        /*00d2*/ 	.short	0x0024
        /*00d4*/ 	.byte	0x00, 0xf0, 0x11, 0x00


	//----- nvinfo : EIATTR_KPARAM_INFO
	.align		4
.L_5031:
        /*00d8*/ 	.byte	0x04, 0x17
        /*00da*/ 	.short	(.L_5033 - .L_5032)
.L_5032:
        /*00dc*/ 	.word	0x00000000
        /*00e0*/ 	.short	0x0005
        /*00e2*/ 	.short	0x0020
        /*00e4*/ 	.byte	0x00, 0xf0, 0x11, 0x00


	//----- nvinfo : EIATTR_KPARAM_INFO
	.align		4
.L_5033:
        /*00e8*/ 	.byte	0x04, 0x17
        /*00ea*/ 	.short	(.L_5035 - .L_5034)
.L_5034:
        /*00ec*/ 	.word	0x00000000
        /*00f0*/ 	.short	0x0004
        /*00f2*/ 	.short	0x001c
        /*00f4*/ 	.byte	0x00, 0xf0, 0x11, 0x00


	//----- nvinfo : EIATTR_KPARAM_INFO
	.align		4
.L_5035:
        /*00f8*/ 	.byte	0x04, 0x17
        /*00fa*/ 	.short	(.L_5037 - .L_5036)
.L_5036:
        /*00fc*/ 	.word	0x00000000
        /*0100*/ 	.short	0x0003
        /*0102*/ 	.short	0x0018
        /*0104*/ 	.byte	0x00, 0xf0, 0x11, 0x00


	//----- nvinfo : EIATTR_KPARAM_INFO
	.align		4
.L_5037:
        /*0108*/ 	.byte	0x04, 0x17
        /*010a*/ 	.short	(.L_5039 - .L_5038)
.L_5038:
        /*010c*/ 	.word	0x00000000
        /*0110*/ 	.short	0x0002
        /*0112*/ 	.short	0x0010
        /*0114*/ 	.byte	0x00, 0xf5, 0x21, 0x00


	//----- nvinfo : EIATTR_KPARAM_INFO
	.align		4
.L_5039:
        /*0118*/ 	.byte	0x04, 0x17
        /*011a*/ 	.short	(.L_5041 - .L_5040)
.L_5040:
        /*011c*/ 	.word	0x00000000
        /*0120*/ 	.short	0x0001
        /*0122*/ 	.short	0x0008
        /*0124*/ 	.byte	0x00, 0xf5, 0x21, 0x00


	//----- nvinfo : EIATTR_KPARAM_INFO
	.align		4
.L_5041:
        /*0128*/ 	.byte	0x04, 0x17
        /*012a*/ 	.short	(.L_5043 - .L_5042)
.L_5042:
        /*012c*/ 	.word	0x00000000
        /*0130*/ 	.short	0x0000
        /*0132*/ 	.short	0x0000
        /*0134*/ 	.byte	0x00, 0xf5, 0x21, 0x00


	//----- nvinfo : EIATTR_SPARSE_MMA_MASK
	.align		4
.L_5043:
        /*0138*/ 	.byte	0x03, 0x50
        /*013a*/ 	.short	0x0000


	//----- nvinfo : EIATTR_MAXREG_COUNT
	.align		4
        /*013c*/ 	.byte	0x03, 0x1b
        /*013e*/ 	.short	0x00ff


	//----- nvinfo : EIATTR_MERCURY_ISA_VERSION
	.align		4
        /*0140*/ 	.byte	0x03, 0x5f
        /*0142*/ 	.short	0x0101


	//----- nvinfo : EIATTR_VRC_CTA_INIT_COUNT
	.align		4
        /*0144*/ 	.byte	0x02, 0x4a
	.zero		1
	.zero		1


	//----- nvinfo : EIATTR_EXIT_INSTR_OFFSETS
	.align		4
        /*0148*/ 	.byte	0x04, 0x1c
        /*014a*/ 	.short	(.L_5045 - .L_5044)


	//   ....[0]....
.L_5044:
        /*014c*/ 	.word	0x00000070


	//   ....[1]....
        /*0150*/ 	.word	0x00000af0


	//----- nvinfo : EIATTR_CRS_STACK_SIZE
	.align		4
.L_5045:
        /*0154*/ 	.byte	0x04, 0x1e
        /*0156*/ 	.short	(.L_5047 - .L_5046)
.L_5046:
        /*0158*/ 	.word	0x00000000


	//----- nvinfo : EIATTR_CBANK_PARAM_SIZE
	.align		4
.L_5047:
        /*015c*/ 	.byte	0x03, 0x19
        /*015e*/ 	.short	0x0058


	//----- nvinfo : EIATTR_PARAM_CBANK
	.align		4
        /*0160*/ 	.byte	0x04, 0x0a
        /*0162*/ 	.short	(.L_5049 - .L_5048)
	.align		4
.L_5048:
        /*0164*/ 	.word	index@(.nv.constant0._Z12_add_32_16_5PfS_S_iiiiiiiiiiiiiiii)
        /*0168*/ 	.short	0x0380
        /*016a*/ 	.short	0x0058


	//----- nvinfo : EIATTR_SW_WAR
	.align		4
.L_5049:
        /*016c*/ 	.byte	0x04, 0x36
        /*016e*/ 	.short	(.L_5051 - .L_5050)
.L_5050:
        /*0170*/ 	.word	0x00000008
.L_5051:


//--------------------- .nv.info._Z12_add_64_16_4PdS_S_iiiiiiiiiiiii --------------------------
	.section	.nv.info._Z12_add_64_16_4PdS_S_iiiiiiiiiiiii,"",@"SHT_CUDA_INFO"
	.sectionflags	@""
	.align	4


	//----- nvinfo : EIATTR_CUDA_API_VERSION
	.align		4
        /*0000*/ 	.byte	0x04, 0x37
        /*0002*/ 	.short	(.L_5053 - .L_5052)
.L_5052:
        /*0004*/ 	.word	0x00000082


	//----- nvinfo : EIATTR_KPARAM_INFO
	.align		4
.L_5053:
        /*0008*/ 	.byte	0x04, 0x17
        /*000a*/ 	.short	(.L_5055 - .L_5054)
.L_5054:
        /*000c*/ 	.word	0x00000000
        /*0010*/ 	.short	0x000f
        /*0012*/ 	.short	0x0048
        /*0014*/ 	.byte	0x00, 0xf0, 0x11, 0x00


	//----- nvinfo : EIATTR_KPARAM_INFO
	.align		4
.L_5055:
        /*0018*/ 	.byte	0x04, 0x17
        /*001a*/ 	.short	(.L_5057 - .L_5056)
.L_5056:
        /*001c*/ 	.word	0x00000000
        /*0020*/ 	.short	0x000e
        /*0022*/ 	.short	0x0044
        /*0024*/ 	.byte	0x00, 0xf0, 0x11, 0x00


	//----- nvinfo : EIATTR_KPARAM_INFO
	.align		4
.L_5057:
        /*0028*/ 	.byte	0x04, 0x17
        /*002a*/ 	.short	(.L_5059 - .L_5058)
.L_5058:
        /*002c*/ 	.word	0x00000000
        /*0030*/ 	.short	0x000d
        /*0032*/ 	.short	0x0040
        /*0034*/ 	.byte	0x00, 0xf0, 0x11, 0x00


	//----- nvinfo : EIATTR_KPARAM_INFO
	.align		4
.L_5059:
        /*0038*/ 	.byte	0x04, 0x17
        /*003a*/ 	.short	(.L_5061 - .L_5060)
.L_5060:
        /*003c*/ 	.word	0x00000000
        /*0040*/ 	.short	0x000c
        /*0042*/ 	.short	0x003c
        /*0044*/ 	.byte	0x00, 0xf0, 0x11, 0x00


	//----- nvinfo : EIATTR_KPARAM_INFO
	.align		4
.L_5061:
        /*0048*/ 	.byte	0x04, 0x17
        /*004a*/ 	.short	(.L_5063 - .L_5062)
.L_5062:
        /*004c*/ 	.word	0x00000000
        /*0050*/ 	.short	0x000b
        /*0052*/ 	.short	0x0038
        /*0054*/ 	.byte	0x00, 0xf0, 0x11, 0x00


	//----- nvinfo : EIATTR_KPARAM_INFO
	.align		4
.L_5063:
        /*0058*/ 	.byte	0x04, 0x17
        /*005a*/ 	.short	(.L_5065 - .L_5064)
.L_5064:
        /*005c*/ 	.word	0x00000000
        /*0060*/ 	.short	0x000a
        /*0062*/ 	.short	0x0034
        /*0064*/ 	.byte	0x00, 0xf0, 0x11, 0x00


	//----- nvinfo : EIATTR_KPARAM_INFO
	.align		4
.L_5065:
        /*0068*/ 	.byte	0x04, 0x17
        /*006a*/ 	.short	(.L_5067 - .L_5066)
.L_5066:
        /*006c*/ 	.word	0x00000000
        /*0070*/ 	.short	0x0009
        /*0072*/ 	.short	0x0030
        /*0074*/ 	.byte	0x00, 0xf0, 0x11, 0x00


	//----- nvinfo : EIATTR_KPARAM_INFO
	.align		4
.L_5067:
        /*0078*/ 	.byte	0x04, 0x17
        /*007a*/ 	.short	(.L_5069 - .L_5068)
.L_5068:
        /*007c*/ 	.word	0x00000000
        /*0080*/ 	.short	0x0008
        /*0082*/ 	.short	0x002c
        /*0084*/ 	.byte	0x00, 0xf0, 0x11, 0x00


	//----- nvinfo : EIATTR_KPARAM_INFO
	.align		4
.L_5069:
        /*0088*/ 	.byte	0x04, 0x17
        /*008a*/ 	.short	(.L_5071 - .L_5070)
.L_5070:
        /*008c*/ 	.word	0x00000000
        /*0090*/ 	.short	0x0007
        /*0092*/ 	.short	0x0028
        /*0094*/ 	.byte	0x00, 0xf0, 0x11, 0x00


	//----- nvinfo : EIATTR_KPARAM_INFO
	.align		4
.L_5071:
        /*0098*/ 	.byte	0x04, 0x17
        /*009a*/ 	.short	(.L_5073 - .L_5072)
.L_5072:
        /*009c*/ 	.word	0x00000000
        /*00a0*/ 	.short	0x0006
        /*00a2*/ 	.short	0x0024
        /*00a4*/ 	.byte	0x00, 0xf0, 0x11, 0x00


	//----- nvinfo : EIATTR_KPARAM_INFO
	.align		4
.L_5073:
        /*00a8*/ 	.byte	0x04, 0x17
        /*00aa*/ 	.short	(.L_5075 - .L_5074)
.L_5074:
        /*00ac*/ 	.word	0x00000000
        /*00b0*/ 	.short	0x0005
        /*00b2*/ 	.short	0x0020
        /*00b4*/ 	.byte	0x00, 0xf0, 0x11, 0x00


	//----- nvinfo : EIATTR_KPARAM_INFO
	.align		4
.L_5075:
        /*00b8*/ 	.byte	0x04, 0x17
        /*00ba*/ 	.short	(.L_5077 - .L_5076)
.L_5076:
        /*00bc*/ 	.word	0x00000000
        /*00c0*/ 	.short	0x0004
        /*00c2*/ 	.short	0x001c
        /*00c4*/ 	.byte	0x00, 0xf0, 0x11, 0x00


	//----- nvinfo : EIATTR_KPARAM_INFO
	.align		4
.L_5077:
        /*00c8*/ 	.byte	0x04, 0x17
        /*00ca*/ 	.short	(.L_5079 - .L_5078)
.L_5078:
        /*00cc*/ 	.word	0x00000000
        /*00d0*/ 	.short	0x0003
        /*00d2*/ 	.short	0x0018
        /*00d4*/ 	.byte	0x00, 0xf0, 0x11, 0x00


	//----- nvinfo : EIATTR_KPARAM_INFO
	.align		4
.L_5079:
        /*00d8*/ 	.byte	0x04, 0x17
        /*00da*/ 	.short	(.L_5081 - .L_5080)
.L_5080:
        /*00dc*/ 	.word	0x00000000
        /*00e0*/ 	.short	0x0002
        /*00e2*/ 	.short	0x0010
        /*00e4*/ 	.byte	0x00, 0xf5, 0x21, 0x00


	//----- nvinfo : EIATTR_KPARAM_INFO
	.align		4
.L_5081:
        /*00e8*/ 	.byte	0x04, 0x17
        /*00ea*/ 	.short	(.L_5083 - .L_5082)
.L_5082:
        /*00ec*/ 	.word	0x00000000
        /*00f0*/ 	.short	0x0001
        /*00f2*/ 	.short	0x0008
        /*00f4*/ 	.byte	0x00, 0xf5, 0x21, 0x00


	//----- nvinfo : EIATTR_KPARAM_INFO
	.align		4
.L_5083:
        /*00f8*/ 	.byte	0x04, 0x17
        /*00fa*/ 	.short	(.L_5085 - .L_5084)
.L_5084:
        /*00fc*/ 	.word	0x00000000
        /*0100*/ 	.short	0x0000
        /*0102*/ 	.short	0x0000
        /*0104*/ 	.byte	0x00, 0xf5, 0x21, 0x00


	//----- nvinfo : EIATTR_SPARSE_MMA_MASK
	.align		4
.L_5085:
        /*0108*/ 	.byte	0x03, 0x50
        /*010a*/ 	.short	0x0000


	//----- nvinfo : EIATTR_MAXREG_COUNT
	.align		4
        /*010c*/ 	.byte	0x03, 0x1b
        /*010e*/ 	.short	0x00ff


	//----- nvinfo : EIATTR_MERCURY_ISA_VERSION
	.align		4
        /*0110*/ 	.byte	0x03, 0x5f
        /*0112*/ 	.short	0x0101


	//----- nvinfo : EIATTR_VRC_CTA_INIT_COUNT
	.align		4
        /*0114*/ 	.byte	0x02, 0x4a
	.zero		1
	.zero		1


	//----- nvinfo : EIATTR_EXIT_INSTR_OFFSETS
	.align		4
        /*0118*/ 	.byte	0x04, 0x1c
        /*011a*/ 	.short	(.L_5087 - .L_5086)


	//   ....[0]....
.L_5086:
        /*011c*/ 	.word	0x00000070


	//   ....[1]....
        /*0120*/ 	.word	0x00000910


	//----- nvinfo : EIATTR_CRS_STACK_SIZE
	.align		4
.L_5087:
        /*0124*/ 	.byte	0x04, 0x1e
        /*0126*/ 	.short	(.L_5089 - .L_5088)
.L_5088:
        /*0128*/ 	.word	0x00000000


	//----- nvinfo : EIATTR_CBANK_PARAM_SIZE
	.align		4
.L_5089:
        /*012c*/ 	.byte	0x03, 0x19
        /*012e*/ 	.short	0x004c


	//----- nvinfo : EIATTR_PARAM_CBANK
	.align		4
        /*0130*/ 	.byte	0x04, 0x0a
        /*0132*/ 	.short	(.L_5091 - .L_5090)
	.align		4
.L_5090:
        /*0134*/ 	.word	index@(.nv.constant0._Z12_add_64_16_4PdS_S_iiiiiiiiiiiii)
        /*0138*/ 	.short	0x0380
        /*013a*/ 	.short	0x004c


	//----- nvinfo : EIATTR_SW_WAR
	.align		4
.L_5091:
        /*013c*/ 	.byte	0x04, 0x36
        /*013e*/ 	.short	(.L_5093 - .L_5092)
.L_5092:
        /*0140*/ 	.word	0x00000008
.L_5093:


//--------------------- .nv.info._Z12_add_32_16_4PfS_S_iiiiiiiiiiiii --------------------------
	.section	.nv.info._Z12_add_32_16_4PfS_S_iiiiiiiiiiiii,"",@"SHT_CUDA_INFO"
	.sectionflags	@""
	.align	4


	//----- nvinfo : EIATTR_CUDA_API_VERSION
	.align		4
        /*0000*/ 	.byte	0x04, 0x37
        /*0002*/ 	.short	(.L_5095 - .L_5094)
.L_5094:
        /*0004*/ 	.word	0x00000082


	//----- nvinfo : EIATTR_KPARAM_INFO
	.align		4
.L_5095:
        /*0008*/ 	.byte	0x04, 0x17
        /*000a*/ 	.short	(.L_5097 - .L_5096)
.L_5096:
        /*000c*/ 	.word	0x00000000
        /*0010*/ 	.short	0x000f
        /*0012*/ 	.short	0x0048
        /*0014*/ 	.byte	0x00, 0xf0, 0x11, 0x00


	//----- nvinfo : EIATTR_KPARAM_INFO
	.align		4
.L_5097:
        /*0018*/ 	.byte	0x04, 0x17
        /*001a*/ 	.short	(.L_5099 - .L_5098)
.L_5098:
        /*001c*/ 	.word	0x00000000
        /*0020*/ 	.short	0x000e
        /*0022*/ 	.short	0x0044
        /*0024*/ 	.byte	0x00, 0xf0, 0x11, 0x00


	//----- nvinfo : EIATTR_KPARAM_INFO
	.align		4
.L_5099:
        /*0028*/ 	.byte	0x04, 0x17
        /*002a*/ 	.short	(.L_5101 - .L_5100)
.L_5100:
        /*002c*/ 	.word	0x00000000
        /*0030*/ 	.short	0x000d
        /*0032*/ 	.short	0x0040
        /*0034*/ 	.byte	0x00, 0xf0, 0x11, 0x00


	//----- nvinfo : EIATTR_KPARAM_INFO
	.align		4
.L_5101:
        /*0038*/ 	.byte	0x04, 0x17
        /*003a*/ 	.short	(.L_5103 - .L_5102)
.L_5102:
        /*003c*/ 	.word	0x00000000
        /*0040*/ 	.short	0x000c
        /*0042*/ 	.short	0x003c
        /*0044*/ 	.byte	0x00, 0xf0, 0x11, 0x00


	//----- nvinfo : EIATTR_KPARAM_INFO
	.align		4
.L_5103:
        /*0048*/ 	.byte	0x04, 0x17
        /*004a*/ 	.short	(.L_5105 - .L_5104)
.L_5104:
        /*004c*/ 	.word	0x00000000
        /*0050*/ 	.short	0x000b
        /*0052*/ 	.short	0x0038
        /*0054*/ 	.byte	0x00, 0xf0, 0x11, 0x00


	//----- nvinfo : EIATTR_KPARAM_INFO
	.align		4
.L_5105:
        /*0058*/ 	.byte	0x04, 0x17
        /*005a*/ 	.short	(.L_5107 - .L_5106)
.L_5106:
        /*005c*/ 	.word	0x00000000
        /*0060*/ 	.short	0x000a
        /*0062*/ 	.short	0x0034
        /*0064*/ 	.byte	0x00, 0xf0, 0x11, 0x00


	//----- nvinfo : EIATTR_KPARAM_INFO
	.align		4
.L_5107:
        /*0068*/ 	.byte	0x04, 0x17
        /*006a*/ 	.short	(.L_5109 - .L_5108)
.L_5108:
        /*006c*/ 	.word	0x00000000
        /*0070*/ 	.short	0x0009
        /*0072*/ 	.short	0x0030
        /*0074*/ 	.byte	0x00, 0xf0, 0x11, 0x00


	//----- nvinfo : EIATTR_KPARAM_INFO
	.align		4
.L_5109:
        /*0078*/ 	.byte	0x04, 0x17
        /*007a*/ 	.short	(.L_5111 - .L_5110)
.L_5110:
        /*007c*/ 	.word	0x00000000
        /*0080*/ 	.short	0x0008
        /*0082*/ 	.short	0x002c
        /*0084*/ 	.byte	0x00, 0xf0, 0x11, 0x00


	//----- nvinfo : EIATTR_KPARAM_INFO
	.align		4
.L_5111:
        /*0088*/ 	.byte	0x04, 0x17
        /*008a*/ 	.short	(.L_5113 - .L_5112)
.L_5112:
        /*008c*/ 	.word	0x00000000
        /*0090*/ 	.short	0x0007
        /*0092*/ 	.short	0x0028
        /*0094*/ 	.byte	0x00, 0xf0, 0x11, 0x00


	//----- nvinfo : EIATTR_KPARAM_INFO
	.align		4
.L_5113:
        /*0098*/ 	.byte	0x04, 0x17
        /*009a*/ 	.short	(.L_5115 - .L_5114)
.L_5114:
        /*009c*/ 	.word	0x00000000
        /*00a0*/ 	.short	0x0006
        /*00a2*/ 	.short	0x0024
        /*00a4*/ 	.byte	0x00, 0xf0, 0x11, 0x00


	//----- nvinfo : EIATTR_KPARAM_INFO
	.align		4
.L_5115:
        /*00a8*/ 	.byte	0x04, 0x17
        /*00aa*/ 	.short	(.L_5117 - .L_5116)
.L_5116:
        /*00ac*/ 	.word	0x00000000
        /*00b0*/ 	.short	0x0005
        /*00b2*/ 	.short	0x0020
        /*00b4*/ 	.byte	0x00, 0xf0, 0x11, 0x00


	//----- nvinfo : EIATTR_KPARAM_INFO
	.align		4
.L_5117:
        /*00b8*/ 	.byte	0x04, 0x17
        /*00ba*/ 	.short	(.L_5119 - .L_5118)
.L_5118:
        /*00bc*/ 	.word	0x00000000
        /*00c0*/ 	.short	0x0004
        /*00c2*/ 	.short	0x001c
        /*00c4*/ 	.byte	0x00, 0xf0, 0x11, 0x00


	//----- nvinfo : EIATTR_KPARAM_INFO
	.align		4
.L_5119:
        /*00c8*/ 	.byte	0x04, 0x17
        /*00ca*/ 	.short	(.L_5121 - .L_5120)
.L_5120:
        /*00cc*/ 	.word	0x00000000
        /*00d0*/ 	.short	0x0003
        /*00d2*/ 	.short	0x0018
        /*00d4*/ 	.byte	0x00, 0xf0, 0x11, 0x00


	//----- nvinfo : EIATTR_KPARAM_INFO
	.align		4
.L_5121:
        /*00d8*/ 	.byte	0x04, 0x17
        /*00da*/ 	.short	(.L_5123 - .L_5122)
.L_5122:
        /*00dc*/ 	.word	0x00000000
        /*00e0*/ 	.short	0x0002
        /*00e2*/ 	.short	0x0010
        /*00e4*/ 	.byte	0x00, 0xf5, 0x21, 0x00


	//----- nvinfo : EIATTR_KPARAM_INFO
	.align		4
.L_5123:
        /*00e8*/ 	.byte	0x04, 0x17
        /*00ea*/ 	.short	(.L_5125 - .L_5124)
.L_5124:
        /*00ec*/ 	.word	0x00000000
        /*00f0*/ 	.short	0x0001
        /*00f2*/ 	.short	0x0008
        /*00f4*/ 	.byte	0x00, 0xf5, 0x21, 0x00


	//----- nvinfo : EIATTR_KPARAM_INFO
	.align		4
.L_5125:
        /*00f8*/ 	.byte	0x04, 0x17
        /*00fa*/ 	.short	(.L_5127 - .L_5126)
.L_5126:
        /*00fc*/ 	.word	0x00000000
        /*0100*/ 	.short	0x0000
        /*0102*/ 	.short	0x0000
        /*0104*/ 	.byte	0x00, 0xf5, 0x21, 0x00


	//----- nvinfo : EIATTR_SPARSE_MMA_MASK
	.align		4
.L_5127:
        /*0108*/ 	.byte	0x03, 0x50
        /*010a*/ 	.short	0x0000


	//----- nvinfo : EIATTR_MAXREG_COUNT
	.align		4
        /*010c*/ 	.byte	0x03, 0x1b
        /*010e*/ 	.short	0x00ff


	//----- nvinfo : EIATTR_MERCURY_ISA_VERSION
	.align		4
        /*0110*/ 	.byte	0x03, 0x5f
        /*0112*/ 	.short	0x0101


	//----- nvinfo : EIATTR_VRC_CTA_INIT_COUNT
	.align		4
        /*0114*/ 	.byte	0x02, 0x4a
	.zero		1
	.zero		1


	//----- nvinfo : EIATTR_EXIT_INSTR_OFFSETS
	.align		4
        /*0118*/ 	.byte	0x04, 0x1c
        /*011a*/ 	.short	(.L_5129 - .L_5128)


	//   ....[0]....
.L_5128:
        /*011c*/ 	.word	0x00000070


	//   ....[1]....
        /*0120*/ 	.word	0x00000910


	//----- nvinfo : EIATTR_CRS_STACK_SIZE
	.align		4
.L_5129:
        /*0124*/ 	.byte	0x04, 0x1e
        /*0126*/ 	.short	(.L_5131 - .L_5130)
.L_5130:
        /*0128*/ 	.word	0x00000000


	//----- nvinfo : EIATTR_CBANK_PARAM_SIZE
	.align		4
.L_5131:
        /*012c*/ 	.byte	0x03, 0x19
        /*012e*/ 	.short	0x004c


	//----- nvinfo : EIATTR_PARAM_CBANK
	.align		4
        /*0130*/ 	.byte	0x04, 0x0a
        /*0132*/ 	.short	(.L_5133 - .L_5132)
	.align		4
.L_5132:
        /*0134*/ 	.word	index@(.nv.constant0._Z12_add_32_16_4PfS_S_iiiiiiiiiiiii)
        /*0138*/ 	.short	0x0380
        /*013a*/ 	.short	0x004c


	//----- nvinfo : EIATTR_SW_WAR
	.align		4
.L_5133:
        /*013c*/ 	.byte	0x04, 0x36
        /*013e*/ 	.short	(.L_5135 - .L_5134)
.L_5134:
        /*0140*/ 	.word	0x00000008
.L_5135:


//--------------------- .nv.info._Z12_add_64_16_3PdS_S_iiiiiiiiii --------------------------
	.section	.nv.info._Z12_add_64_16_3PdS_S_iiiiiiiiii,"",@"SHT_CUDA_INFO"
	.sectionflags	@""
	.align	4


	//----- nvinfo : EIATTR_CUDA_API_VERSION
	.align		4
        /*0000*/ 	.byte	0x04, 0x37
        /*0002*/ 	.short	(.L_5137 - .L_5136)
.L_5136:
        /*0004*/ 	.word	0x00000082


	//----- nvinfo : EIATTR_KPARAM_INFO
	.align		4
.L_5137:
        /*0008*/ 	.byte	0x04, 0x17
        /*000a*/ 	.short	(.L_5139 - .L_5138)
.L_5138:
        /*000c*/ 	.word	0x00000000
        /*0010*/ 	.short	0x000c
        /*0012*/ 	.short	0x003c
        /*0014*/ 	.byte	0x00, 0xf0, 0x11, 0x00


	//----- nvinfo : EIATTR_KPARAM_INFO
	.align		4
.L_5139:
        /*0018*/ 	.byte	0x04, 0x17
        /*001a*/ 	.short	(.L_5141 - .L_5140)
.L_5140:
        /*001c*/ 	.word	0x00000000
        /*0020*/ 	.short	0x000b
        /*0022*/ 	.short	0x0038
        /*0024*/ 	.byte	0x00, 0xf0, 0x11, 0x00


	//----- nvinfo : EIATTR_KPARAM_INFO
	.align		4
.L_5141:
        /*0028*/ 	.byte	0x04, 0x17
        /*002a*/ 	.short	(.L_5143 - .L_5142)
.L_5142:
        /*002c*/ 	.word	0x00000000
        /*0030*/ 	.short	0x000a
        /*0032*/ 	.short	0x0034
        /*0034*/ 	.byte	0x00, 0xf0, 0x11, 0x00


	//----- nvinfo : EIATTR_KPARAM_INFO
	.align		4
.L_5143:
        /*0038*/ 	.byte	0x04, 0x17
        /*003a*/ 	.short	(.L_5145 - .L_5144)
.L_5144:
        /*003c*/ 	.word	0x00000000
        /*0040*/ 	.short	0x0009
        /*0042*/ 	.short	0x0030
        /*0044*/ 	.byte	0x00, 0xf0, 0x11, 0x00


	//----- nvinfo : EIATTR_KPARAM_INFO
	.align		4
.L_5145:
        /*0048*/ 	.byte	0x04, 0x17
        /*004a*/ 	.short	(.L_5147 - .L_5146)
.L_5146:
        /*004c*/ 	.word	0x00000000
        /*0050*/ 	.short	0x0008
        /*0052*/ 	.short	0x002c
        /*0054*/ 	.byte	0x00, 0xf0, 0x11, 0x00


	//----- nvinfo : EIATTR_KPARAM_INFO
	.align		4
.L_5147:
        /*0058*/ 	.byte	0x04, 0x17
        /*005a*/ 	.short	(.L_5149 - .L_5148)
.L_5148:
        /*005c*/ 	.word	0x00000000
        /*0060*/ 	.short	0x0007
        /*0062*/ 	.short	0x0028
        /*0064*/ 	.byte	0x00, 0xf0, 0x11, 0x00


	//----- nvinfo : EIATTR_KPARAM_INFO
	.align		4
.L_5149:
        /*0068*/ 	.byte	0x04, 0x17
        /*006a*/ 	.short	(.L_5151 - .L_5150)
.L_5150:
        /*006c*/ 	.word	0x00000000
        /*0070*/ 	.short	0x0006
        /*0072*/ 	.short	0x0024
        /*0074*/ 	.byte	0x00, 0xf0, 0x11, 0x00


	//----- nvinfo : EIATTR_KPARAM_INFO
	.align		4
.L_5151:
        /*0078*/ 	.byte	0x04, 0x17
        /*007a*/ 	.short	(.L_5153 - .L_5152)
.L_5152:
        /*007c*/ 	.word	0x00000000
        /*0080*/ 	.short	0x0005
        /*0082*/ 	.short	0x0020
        /*0084*/ 	.byte	0x00, 0xf0, 0x11, 0x00


	//----- nvinfo : EIATTR_KPARAM_INFO
	.align		4
.L_5153:
        /*0088*/ 	.byte	0x04, 0x17
        /*008a*/ 	.short	(.L_5155 - .L_5154)
.L_5154:
        /*008c*/ 	.word	0x00000000
        /*0090*/ 	.short	0x0004
        /*0092*/ 	.short	0x001c
        /*0094*/ 	.byte	0x00, 0xf0, 0x11, 0x00


	//----- nvinfo : EIATTR_KPARAM_INFO
	.align		4
.L_5155:
        /*0098*/ 	.byte	0x04, 0x17
        /*009a*/ 	.short	(.L_5157 - .L_5156)
.L_5156:
        /*009c*/ 	.word	0x00000000
        /*00a0*/ 	.short	0x0003
        /*00a2*/ 	.short	0x0018
        /*00a4*/ 	.byte	0x00, 0xf0, 0x11, 0x00


	//----- nvinfo : EIATTR_KPARAM_INFO
	.align		4
.L_5157:
        /*00a8*/ 	.byte	0x04, 0x17
        /*00aa*/ 	.short	(.L_5159 - .L_5158)
.L_5158:
        /*00ac*/ 	.word	0x00000000
        /*00b0*/ 	.short	0x0002
        /*00b2*/ 	.short	0x0010
        /*00b4*/ 	.byte	0x00, 0xf5, 0x21, 0x00


	//----- nvinfo : EIATTR_KPARAM_INFO
	.align		4
.L_5159:
        /*00b8*/ 	.byte	0x04, 0x17
        /*00ba*/ 	.short	(.L_5161 - .L_5160)
.L_5160:
        /*00bc*/ 	.word	0x00000000
        /*00c0*/ 	.short	0x0001
        /*00c2*/ 	.short	0x0008
        /*00c4*/ 	.byte	0x00, 0xf5, 0x21, 0x00


	//----- nvinfo : EIATTR_KPARAM_INFO
	.align		4
.L_5161:
        /*00c8*/ 	.byte	0x04, 0x17
        /*00ca*/ 	.short	(.L_5163 - .L_5162)
.L_5162:
        /*00cc*/ 	.word	0x00000000
        /*00d0*/ 	.short	0x0000
        /*00d2*/ 	.short	0x0000
        /*00d4*/ 	.byte	0x00, 0xf5, 0x21, 0x00


	//----- nvinfo : EIATTR_SPARSE_MMA_MASK
	.align		4
.L_5163:
        /*00d8*/ 	.byte	0x03, 0x50
        /*00da*/ 	.short	0x0000


	//----- nvinfo : EIATTR_MAXREG_COUNT
	.align		4
        /*00dc*/ 	.byte	0x03, 0x1b
        /*00de*/ 	.short	0x00ff


	//----- nvinfo : EIATTR_MERCURY_ISA_VERSION
	.align		4
        /*00e0*/ 	.byte	0x03, 0x5f
        /*00e2*/ 	.short	0x0101


	//----- nvinfo : EIATTR_VRC_CTA_INIT_COUNT
	.align		4
        /*00e4*/ 	.byte	0x02, 0x4a
	.zero		1
	.zero		1


	//----- nvinfo : EIATTR_EXIT_INSTR_OFFSETS
	.align		4
        /*00e8*/ 	.byte	0x04, 0x1c
        /*00ea*/ 	.short	(.L_5165 - .L_5164)


	//   ....[0]....
.L_5164:
        /*00ec*/ 	.word	0x00000070


	//   ....[1]....
        /*00f0*/ 	.word	0x00000740


	//----- nvinfo : EIATTR_CRS_STACK_SIZE
	.align		4
.L_5165:
        /*00f4*/ 	.byte	0x04, 0x1e
        /*00f6*/ 	.short	(.L_5167 - .L_5166)
.L_5166:
        /*00f8*/ 	.word	0x00000000


	//----- nvinfo : EIATTR_CBANK_PARAM_SIZE
	.align		4
.L_5167:
        /*00fc*/ 	.byte	0x03, 0x19
        /*00fe*/ 	.short	0x0040


	//----- nvinfo : EIATTR_PARAM_CBANK
	.align		4
        /*0100*/ 	.byte	0x04, 0x0a
        /*0102*/ 	.short	(.L_5169 - .L_5168)
	.align		4
.L_5168:
        /*0104*/ 	.word	index@(.nv.constant0._Z12_add_64_16_3PdS_S_iiiiiiiiii)
        /*0108*/ 	.short	0x0380
        /*010a*/ 	.short	0x0040


	//----- nvinfo : EIATTR_SW_WAR
	.align		4
.L_5169:
        /*010c*/ 	.byte	0x04, 0x36
        /*010e*/ 	.short	(.L_5171 - .L_5170)
.L_5170:
        /*0110*/ 	.word	0x00000008
.L_5171:


//--------------------- .nv.info._Z12_add_32_16_3PfS_S_iiiiiiiiii --------------------------
	.section	.nv.info._Z12_add_32_16_3PfS_S_iiiiiiiiii,"",@"SHT_CUDA_INFO"
	.sectionflags	@""
	.align	4


	//----- nvinfo : EIATTR_CUDA_API_VERSION
	.align		4
        /*0000*/ 	.byte	0x04, 0x37
        /*0002*/ 	.short	(.L_5173 - .L_5172)
.L_5172:
        /*0004*/ 	.word	0x00000082


	//----- nvinfo : EIATTR_KPARAM_INFO
	.align		4
.L_5173:
        /*0008*/ 	.byte	0x04, 0x17
        /*000a*/ 	.short	(.L_5175 - .L_5174)
.L_5174:
        /*000c*/ 	.word	0x00000000
        /*0010*/ 	.short	0x000c
        /*0012*/ 	.short	0x003c
        /*0014*/ 	.byte	0x00, 0xf0, 0x11, 0x00


	//----- nvinfo : EIATTR_KPARAM_INFO
	.align		4
.L_5175:
        /*0018*/ 	.byte	0x04, 0x17
        /*001a*/ 	.short	(.L_5177 - .L_5176)
.L_5176:
        /*001c*/ 	.word	0x00000000
        /*0020*/ 	.short	0x000b
        /*0022*/ 	.short	0x0038
        /*0024*/ 	.byte	0x00, 0xf0, 0x11, 0x00


	//----- nvinfo : EIATTR_KPARAM_INFO
	.align		4
.L_5177:
        /*0028*/ 	.byte	0x04, 0x17
        /*002a*/ 	.short	(.L_5179 - .L_5178)
.L_5178:
        /*002c*/ 	.word	0x00000000
        /*0030*/ 	.short	0x000a
        /*0032*/ 	.short	0x0034
        /*0034*/ 	.byte	0x00, 0xf0, 0x11, 0x00


	//----- nvinfo : EIATTR_KPARAM_INFO
	.align		4
.L_5179:
        /*0038*/ 	.byte	0x04, 0x17
        /*003a*/ 	.short	(.L_5181 - .L_5180)
.L_5180:
        /*003c*/ 	.word	0x00000000
        /*0040*/ 	.short	0x0009
        /*0042*/ 	.short	0x0030
        /*0044*/ 	.byte	0x00, 0xf0, 0x11, 0x00


	//----- nvinfo : EIATTR_KPARAM_INFO
	.align		4
.L_5181:
        /*0048*/ 	.byte	0x04, 0x17
        /*004a*/ 	.short	(.L_5183 - .L_5182)
.L_5182:
        /*004c*/ 	.word	0x00000000
        /*0050*/ 	.short	0x0008
        /*0052*/ 	.short	0x002c
        /*0054*/ 	.byte	0x00, 0xf0, 0x11, 0x00


	//----- nvinfo : EIATTR_KPARAM_INFO
	.align		4
.L_5183:
        /*0058*/ 	.byte	0x04, 0x17
        /*005a*/ 	.short	(.L_5185 - .L_5184)
.L_5184:
        /*005c*/ 	.word	0x00000000
        /*0060*/ 	.short	0x0007
        /*0062*/ 	.short	0x0028
        /*0064*/ 	.byte	0x00, 0xf0, 0x11, 0x00


	//----- nvinfo : EIATTR_KPARAM_INFO
	.align		4
.L_5185:
        /*0068*/ 	.byte	0x04, 0x17
        /*006a*/ 	.short	(.L_5187 - .L_5186)
.L_5186:
        /*006c*/ 	.word	0x00000000
        /*0070*/ 	.short	0x0006
        /*0072*/ 	.short	0x0024
        /*0074*/ 	.byte	0x00, 0xf0, 0x11, 0x00


	//----- nvinfo : EIATTR_KPARAM_INFO
	.align		4
.L_5187:
        /*0078*/ 	.byte	0x04, 0x17
        /*007a*/ 	.short	(.L_5189 - .L_5188)
.L_5188:
        /*007c*/ 	.word	0x00000000
        /*0080*/ 	.short	0x0005
        /*0082*/ 	.short	0x0020
        /*0084*/ 	.byte	0x00, 0xf0, 0x11, 0x00


	//----- nvinfo : EIATTR_KPARAM_INFO
	.align		4
.L_5189:
        /*0088*/ 	.byte	0x04, 0x17
        /*008a*/ 	.short	(.L_5191 - .L_5190)
.L_5190:
        /*008c*/ 	.word	0x00000000
        /*0090*/ 	.short	0x0004
        /*0092*/ 	.short	0x001c
        /*0094*/ 	.byte	0x00, 0xf0, 0x11, 0x00


	//----- nvinfo : EIATTR_KPARAM_INFO
	.align		4
.L_5191:
        /*0098*/ 	.byte	0x04, 0x17
        /*009a*/ 	.short	(.L_5193 - .L_5192)
.L_5192:
        /*009c*/ 	.word	0x00000000
        /*00a0*/ 	.short	0x0003
        /*00a2*/ 	.short	0x0018
        /*00a4*/ 	.byte	0x00, 0xf0, 0x11, 0x00


	//----- nvinfo : EIATTR_KPARAM_INFO
	.align		4
.L_5193:
        /*00a8*/ 	.byte	0x04, 0x17
        /*00aa*/ 	.short	(.L_5195 - .L_5194)
.L_5194:
        /*00ac*/ 	.word	0x00000000
        /*00b0*/ 	.short	0x0002
        /*00b2*/ 	.short	0x0010
        /*00b4*/ 	.byte	0x00, 0xf5, 0x21, 0x00


	//----- nvinfo : EIATTR_KPARAM_INFO
	.align		4
.L_5195:
        /*00b8*/ 	.byte	0x04, 0x17
        /*00ba*/ 	.short	(.L_5197 - .L_5196)
.L_5196:
        /*00bc*/ 	.word	0x00000000
        /*00c0*/ 	.short	0x0001
        /*00c2*/ 	.short	0x0008
        /*00c4*/ 	.byte	0x00, 0xf5, 0x21, 0x00


	//----- nvinfo : EIATTR_KPARAM_INFO
	.align		4
.L_5197:
        /*00c8*/ 	.byte	0x04, 0x17
        /*00ca*/ 	.short	(.L_5199 - .L_5198)
.L_5198:
        /*00cc*/ 	.word	0x00000000
        /*00d0*/ 	.short	0x0000
        /*00d2*/ 	.short	0x0000
        /*00d4*/ 	.byte	0x00, 0xf5, 0x21, 0x00


	//----- nvinfo : EIATTR_SPARSE_MMA_MASK
	.align		4
.L_5199:
        /*00d8*/ 	.byte	0x03, 0x50
        /*00da*/ 	.short	0x0000


	//----- nvinfo : EIATTR_MAXREG_COUNT
	.align		4
        /*00dc*/ 	.byte	0x03, 0x1b
        /*00de*/ 	.short	0x00ff


	//----- nvinfo : EIATTR_MERCURY_ISA_VERSION
	.align		4
        /*00e0*/ 	.byte	0x03, 0x5f
        /*00e2*/ 	.short	0x0101


	//----- nvinfo : EIATTR_VRC_CTA_INIT_COUNT
	.align		4
        /*00e4*/ 	.byte	0x02, 0x4a
	.zero		1
	.zero		1


	//----- nvinfo : EIATTR_EXIT_INSTR_OFFSETS
	.align		4
        /*00e8*/ 	.byte	0x04, 0x1c
        /*00ea*/ 	.short	(.L_5201 - .L_5200)


	//   ....[0]....
.L_5200:
        /*00ec*/ 	.word	0x00000070


	//   ....[1]....
        /*00f0*/ 	.word	0x00000740


	//----- nvinfo : EIATTR_CRS_STACK_SIZE
	.align		4
.L_5201:
        /*00f4*/ 	.byte	0x04, 0x1e
        /*00f6*/ 	.short	(.L_5203 - .L_5202)
.L_5202:
        /*00f8*/ 	.word	0x00000000


	//----- nvinfo : EIATTR_CBANK_PARAM_SIZE
	.align		4
.L_5203:
        /*00fc*/ 	.byte	0x03, 0x19
        /*00fe*/ 	.short	0x0040


	//----- nvinfo : EIATTR_PARAM_CBANK
	.align		4
        /*0100*/ 	.byte	0x04, 0x0a
        /*0102*/ 	.short	(.L_5205 - .L_5204)
	.align		4
.L_5204:
        /*0104*/ 	.word	index@(.nv.constant0._Z12_add_32_16_3PfS_S_iiiiiiiiii)
        /*0108*/ 	.short	0x0380
        /*010a*/ 	.short	0x0040


	//----- nvinfo : EIATTR_SW_WAR
	.align		4
.L_5205:
        /*010c*/ 	.byte	0x04, 0x36
        /*010e*/ 	.short	(.L_5207 - .L_5206)
.L_5206:
        /*0110*/ 	.word	0x00000008
.L_5207:


//--------------------- .nv.callgraph             --------------------------
	.section	.nv.callgraph,"",@"SHT_CUDA_CALLGRAPH"
	.align	4
	.sectionentsize	8
	.align		4
        /*0000*/ 	.word	0x00000000
	.align		4
        /*0004*/ 	.word	0xffffffff
	.align		4
        /*0008*/ 	.word	0x00000000
	.align		4
        /*000c*/ 	.word	0xfffffffe
	.align		4
        /*0010*/ 	.word	0x00000000
	.align		4
        /*0014*/ 	.word	0xfffffffd
	.align		4
        /*0018*/ 	.word	0x00000000
	.align		4
        /*001c*/ 	.word	0xfffffffc


//--------------------- .text._Z13_rpow_64_16_5PdS_S_iiiiiiiiiiiiiiii --------------------------
	.section	.text._Z13_rpow_64_16_5PdS_S_iiiiiiiiiiiiiiii,"ax",@progbits
	.align	128
        .global         _Z13_rpow_64_16_5PdS_S_iiiiiiiiiiiiiiii
        .type           _Z13_rpow_64_16_5PdS_S_iiiiiiiiiiiiiiii,@function
        .size           _Z13_rpow_64_16_5PdS_S_iiiiiiiiiiiiiiii,(.L_x_366 - _Z13_rpow_64_16_5PdS_S_iiiiiiiiiiiiiiii)
        .other          _Z13_rpow_64_16_5PdS_S_iiiiiiiiiiiiiiii,@"STO_CUDA_ENTRY STV_DEFAULT"
_Z13_rpow_64_16_5PdS_S_iiiiiiiiiiiiiiii:
.text._Z13_rpow_64_16_5PdS_S_iiiiiiiiiiiiiiii:
[----:B------:R-:W-:Y:S01]  /*0000*/  LDC R1, c[0x0][0x37c] ;  /* 0x0000df00ff017b82 */ /* 0x000fe20000000800 */
[----:B------:R-:W0:Y:S07]  /*0010*/  S2R R33, SR_TID.X ;  /* 0x0000000000217919 */ /* 0x000e2e0000002100 */
[----:B------:R-:W0:Y:S01]  /*0020*/  S2UR UR4, SR_CTAID.X ;  /* 0x00000000000479c3 */ /* 0x000e220000002500 */
[----:B------:R-:W1:Y:S07]  /*0030*/  LDCU UR5, c[0x0][0x3d4] ;  /* 0x00007a80ff0577ac */ /* 0x000e6e0008000800 */
[----:B------:R-:W0:Y:S02]  /*0040*/  LDC R34, c[0x0][0x360] ;  /* 0x0000d800ff227b82 */ /* 0x000e240000000800 */
[----:B0-----:R-:W-:-:S05]  /*0050*/  IMAD R33, R34, UR4, R33 ;  /* 0x0000000422217c24 */ /* 0x001fca000f8e0221 */
[----:B-1----:R-:W-:-:S13]  /*0060*/  ISETP.GE.AND P0, PT, R33, UR5, PT ;  /* 0x0000000521007c0c */ /* 0x002fda000bf06270 */
[----:B------:R-:W-:Y:S05]  /*0070*/  @P0 EXIT ;  /* 0x000000000000094d */ /* 0x000fea0003800000 */
[----:B------:R-:W0:Y:S01]  /*0080*/  LDC R2, c[0x0][0x3d0] ;  /* 0x0000f400ff027b82 */ /* 0x000e220000000800 */
[----:B------:R-:W1:Y:S01]  /*0090*/  LDCU UR12, c[0x0][0x370] ;  /* 0x00006e00ff0c77ac */ /* 0x000e620008000800 */
[----:B------:R-:W-:Y:S01]  /*00a0*/  BSSY.RECONVERGENT B0, `(.L_x_0) ;  /* 0x00000e9000007945 */ /* 0x000fe20003800200 */
[----:B------:R-:W2:Y:S05]  /*00b0*/  LDCU.64 UR14, c[0x0][0x358] ;  /* 0x00006b00ff0e77ac */ /* 0x000eaa0008000a00 */
[----:B------:R-:W3:Y:S01]  /*00c0*/  LDC R3, c[0x0][0x3cc] ;  /* 0x0000f300ff037b82 */ /* 0x000ee20000000800 */
[----:B------:R-:W4:Y:S01]  /*00d0*/  LDCU UR20, c[0x0][0x3d4] ;  /* 0x00007a80ff1477ac */ /* 0x000f220008000800 */
[----:B------:R-:W0:Y:S06]  /*00e0*/  LDCU.64 UR16, c[0x0][0x398] ;  /* 0x00007300ff1077ac */ /* 0x000e2c0008000a00 */
[----:B------:R-:W0:Y:S01]  /*00f0*/  LDC R4, c[0x0][0x3c8] ;  /* 0x0000f200ff047b82 */ /* 0x000e220000000800 */
[----:B------:R-:W0:Y:S01]  /*0100*/  LDCU.128 UR4, c[0x0][0x3b0] ;  /* 0x00007600ff0477ac */ /* 0x000e220008000c00 */
[----:B-1----:R-:W-:Y:S01]  /*0110*/  IMAD R34, R34, UR12, RZ ;  /* 0x0000000c22227c24 */ /* 0x002fe2000f8e02ff */
[----:B------:R-:W1:Y:S05]  /*0120*/  LDCU.128 UR8, c[0x0][0x3a0] ;  /* 0x00007400ff0877ac */ /* 0x000e6a0008000c00 */
[----:B------:R-:W0:Y:S08]  /*0130*/  LDC R5, c[0x0][0x3c4] ;  /* 0x0000f100ff057b82 */ /* 0x000e300000000800 */
[----:B------:R-:W0:Y:S08]  /*0140*/  LDC R32, c[0x0][0x3c0] ;  /* 0x0000f000ff207b82 */ /* 0x000e300000000800 */
[----:B------:R-:W0:Y:S08]  /*0150*/  LDC.64 R6, c[0x0][0x390] ;  /* 0x0000e400ff067b82 */ /* 0x000e300000000a00 */
[----:B------:R-:W0:Y:S08]  /*0160*/  LDC.64 R8, c[0x0][0x380] ;  /* 0x0000e000ff087b82 */ /* 0x000e300000000a00 */
[----:B-1234-:R-:W0:Y:S02]  /*0170*/  LDC.64 R10, c[0x0][0x388] ;  /* 0x0000e200ff0a7b82 */ /* 0x01ee240000000a00 */
.L_x_7:
[----:B01----:R-:W-:Y:S01]  /*0180*/  IABS R14, R2 ;  /* 0x00000002000e7213 */ /* 0x003fe20000000000 */
[----:B------:R-:W-:Y:S01]  /*0190*/  IMAD.MOV.U32 R12, RZ, RZ, RZ ;  /* 0x000000ffff0c7224 */ /* 0x000fe200078e00ff */
[----:B------:R-:W-:Y:S02]  /*01a0*/  IABS R16, R33 ;  /* 0x0000002100107213 */ /* 0x000fe40000000000 */
[----:B------:R-:W0:Y:S08]  /*01b0*/  I2F.RP R0, R14 ;  /* 0x0000000e00007306 */ /* 0x000e300000209400 */
[----:B0-----:R-:W0:Y:S02]  /*01c0*/  MUFU.RCP R0, R0 ;  /* 0x0000000000007308 */ /* 0x001e240000001000 */
[----:B0-----:R-:W-:-:S06]  /*01d0*/  VIADD R13, R0, 0xffffffe ;  /* 0x0ffffffe000d7836 */ /* 0x001fcc0000000000 */
[----:B------:R-:W0:Y:S02]  /*01e0*/  F2I.FTZ.U32.TRUNC.NTZ R13, R13 ;  /* 0x0000000d000d7305 */ /* 0x000e24000021f000 */
[----:B0-----:R-:W-:-:S04]  /*01f0*/  IMAD.MOV R15, RZ, RZ, -R13 ;  /* 0x000000ffff0f7224 */ /* 0x001fc800078e0a0d */
[----:B------:R-:W-:-:S04]  /*0200*/  IMAD R15, R15, R14, RZ ;  /* 0x0000000e0f0f7224 */ /* 0x000fc800078e02ff */
[----:B------:R-:W-:-:S04]  /*0210*/  IMAD.HI.U32 R12, R13, R15, R12 ;  /* 0x0000000f0d0c7227 */ /* 0x000fc800078e000c */
[----:B------:R-:W-:Y:S01]  /*0220*/  IMAD.MOV.U32 R15, RZ, RZ, R16 ;  /* 0x000000ffff0f7224 */ /* 0x000fe200078e0010 */
[----:B------:R-:W-:-:S03]  /*0230*/  IABS R16, R3 ;  /* 0x0000000300107213 */ /* 0x000fc60000000000 */
[----:B------:R-:W-:-:S04]  /*0240*/  IMAD.HI.U32 R0, R12, R15, RZ ;  /* 0x0000000f0c007227 */ /* 0x000fc800078e00ff */
[----:B------:R-:W-:Y:S01]  /*0250*/  IMAD.MOV.U32 R12, RZ, RZ, R16 ;  /* 0x000000ffff0c7224 */ /* 0x000fe200078e0010 */
[----:B------:R-:W-:-:S03]  /*0260*/  IADD3 R13, PT, PT, -R0, RZ, RZ ;  /* 0x000000ff000d7210 */ /* 0x000fc60007ffe1ff */
[----:B------:R-:W0:Y:S02]  /*0270*/  I2F.RP R16, R12 ;  /* 0x0000000c00107306 */ /* 0x000e240000209400 */
[----:B------:R-:W-:-:S05]  /*0280*/  IMAD R13, R14, R13, R15 ;  /* 0x0000000d0e0d7224 */ /* 0x000fca00078e020f */
[----:B------:R-:W-:Y:S01]  /*0290*/  ISETP.GT.U32.AND P1, PT, R14, R13, PT ;  /* 0x0000000d0e00720c */ /* 0x000fe20003f24070 */
[----:B0-----:R-:W0:-:S12]  /*02a0*/  MUFU.RCP R16, R16 ;  /* 0x0000001000107308 */ /* 0x001e180000001000 */
[----:B------:R-:W-:Y:S02]  /*02b0*/  @!P1 IMAD.IADD R13, R13, 0x1, -R14 ;  /* 0x000000010d0d9824 */ /* 0x000fe400078e0a0e */
[----:B------:R-:W-:Y:S01]  /*02c0*/  @!P1 VIADD R0, R0, 0x1 ;  /* 0x0000000100009836 */ /* 0x000fe20000000000 */
[----:B------:R-:W-:Y:S02]  /*02d0*/  ISETP.NE.AND P1, PT, R2, RZ, PT ;  /* 0x000000ff0200720c */ /* 0x000fe40003f25270 */
[----:B------:R-:W-:Y:S02]  /*02e0*/  ISETP.GE.U32.AND P0, PT, R13, R14, PT ;  /* 0x0000000e0d00720c */ /* 0x000fe40003f06070 */
[----:B------:R-:W-:-:S04]  /*02f0*/  LOP3.LUT R13, R33, R2, RZ, 0x3c, !PT ;  /* 0x00000002210d7212 */ /* 0x000fc800078e3cff */
[----:B------:R-:W-:Y:S01]  /*0300*/  ISETP.GE.AND P2, PT, R13, RZ, PT ;  /* 0x000000ff0d00720c */ /* 0x000fe20003f46270 */
[----:B0-----:R-:W-:-:S04]  /*0310*/  VIADD R14, R16, 0xffffffe ;  /* 0x0ffffffe100e7836 */ /* 0x001fc80000000000 */
[----:B------:R0:W1:Y:S02]  /*0320*/  F2I.FTZ.U32.TRUNC.NTZ R15, R14 ;  /* 0x0000000e000f7305 */ /* 0x000064000021f000 */
[----:B------:R-:W-:-:S06]  /*0330*/  @P0 VIADD R0, R0, 0x1 ;  /* 0x0000000100000836 */ /* 0x000fcc0000000000 */
[----:B------:R-:W-:Y:S01]  /*0340*/  @!P2 IMAD.MOV R0, RZ, RZ, -R0 ;  /* 0x000000ffff00a224 */ /* 0x000fe200078e0a00 */
[----:B------:R-:W-:Y:S01]  /*0350*/  @!P1 LOP3.LUT R0, RZ, R2, RZ, 0x33, !PT ;  /* 0x00000002ff009212 */ /* 0x000fe200078e33ff */
[----:B0-----:R-:W-:-:S04]  /*0360*/  IMAD.MOV.U32 R14, RZ, RZ, RZ ;  /* 0x000000ffff0e7224 */ /* 0x001fc800078e00ff */
[----:B------:R-:W-:Y:S01]  /*0370*/  IMAD.MOV R16, RZ, RZ, -R0 ;  /* 0x000000ffff107224 */ /* 0x000fe200078e0a00 */
[----:B-1----:R-:W-:-:S03]  /*0380*/  IADD3 R13, PT, PT, RZ, -R15, RZ ;  /* 0x8000000fff0d7210 */ /* 0x002fc60007ffe0ff */
[----:B------:R-:W-:Y:S02]  /*0390*/  IMAD R16, R2, R16, R33 ;  /* 0x0000001002107224 */ /* 0x000fe400078e0221 */
[----:B------:R-:W-:-:S03]  /*03a0*/  IMAD R13, R13, R12, RZ ;  /* 0x0000000c0d0d7224 */ /* 0x000fc600078e02ff */
[----:B------:R-:W-:Y:S01]  /*03b0*/  IABS R17, R16 ;  /* 0x0000001000117213 */ /* 0x000fe20000000000 */
[----:B------:R-:W-:Y:S01]  /*03c0*/  IMAD.HI.U32 R14, R15, R13, R14 ;  /* 0x0000000d0f0e7227 */ /* 0x000fe200078e000e */
[----:B------:R-:W-:-:S03]  /*03d0*/  IABS R13, R4 ;  /* 0x00000004000d7213 */ /* 0x000fc60000000000 */
[----:B------:R-:W-:Y:S02]  /*03e0*/  IMAD.MOV.U32 R15, RZ, RZ, R17 ;  /* 0x000000ffff0f7224 */ /* 0x000fe400078e0011 */
[----:B------:R-:W0:Y:S02]  /*03f0*/  I2F.RP R17, R13 ;  /* 0x0000000d00117306 */ /* 0x000e240000209400 */
[----:B------:R-:W-:-:S04]  /*0400*/  IMAD.HI.U32 R14, R14, R15, RZ ;  /* 0x0000000f0e0e7227 */ /* 0x000fc800078e00ff */
[----:B------:R-:W-:-:S04]  /*0410*/  IMAD.MOV R18, RZ, RZ, -R14 ;  /* 0x000000ffff127224 */ /* 0x000fc800078e0a0e */
[----:B------:R-:W-:-:S05]  /*0420*/  IMAD R15, R12, R18, R15 ;  /* 0x000000120c0f7224 */ /* 0x000fca00078e020f */
[----:B------:R-:W-:Y:S01]  /*0430*/  ISETP.GT.U32.AND P1, PT, R12, R15, PT ;  /* 0x0000000f0c00720c */ /* 0x000fe20003f24070 */
[----:B0-----:R-:W0:-:S12]  /*0440*/  MUFU.RCP R17, R17 ;  /* 0x0000001100117308 */ /* 0x001e180000001000 */
[----:B------:R-:W-:Y:S02]  /*0450*/  @!P1 IMAD.IADD R15, R15, 0x1, -R12 ;  /* 0x000000010f0f9824 */ /* 0x000fe400078e0a0c */
[----:B------:R-:W-:Y:S01]  /*0460*/  @!P1 VIADD R14, R14, 0x1 ;  /* 0x000000010e0e9836 */ /* 0x000fe20000000000 */
[----:B------:R-:W-:Y:S02]  /*0470*/  ISETP.NE.AND P1, PT, R3, RZ, PT ;  /* 0x000000ff0300720c */ /* 0x000fe40003f25270 */
[----:B------:R-:W-:Y:S02]  /*0480*/  ISETP.GE.U32.AND P0, PT, R15, R12, PT ;  /* 0x0000000c0f00720c */ /* 0x000fe40003f06070 */
[----:B------:R-:W-:Y:S02]  /*0490*/  LOP3.LUT R12, R16, R3, RZ, 0x3c, !PT ;  /* 0x00000003100c7212 */ /* 0x000fe400078e3cff */
[----:B0-----:R-:W-:Y:S02]  /*04a0*/  IADD3 R15, PT, PT, R17, 0xffffffe, RZ ;  /* 0x0ffffffe110f7810 */ /* 0x001fe40007ffe0ff */
[----:B------:R-:W-:-:S04]  /*04b0*/  ISETP.GE.AND P2, PT, R12, RZ, PT ;  /* 0x000000ff0c00720c */ /* 0x000fc80003f46270 */
[----:B------:R-:W0:Y:S03]  /*04c0*/  F2I.FTZ.U32.TRUNC.NTZ R15, R15 ;  /* 0x0000000f000f7305 */ /* 0x000e26000021f000 */
[----:B------:R-:W-:-:S04]  /*04d0*/  @P0 VIADD R14, R14, 0x1 ;  /* 0x000000010e0e0836 */ /* 0x000fc80000000000 */
[----:B------:R-:W-:-:S04]  /*04e0*/  IMAD.MOV.U32 R12, RZ, RZ, R14 ;  /* 0x000000ffff0c7224 */ /* 0x000fc800078e000e */
[----:B------:R-:W-:Y:S01]  /*04f0*/  @!P2 IMAD.MOV R12, RZ, RZ, -R12 ;  /* 0x000000ffff0ca224 */ /* 0x000fe200078e0a0c */
[----:B------:R-:W-:Y:S02]  /*0500*/  @!P1 LOP3.LUT R12, RZ, R3, RZ, 0x33, !PT ;  /* 0x00000003ff0c9212 */ /* 0x000fe400078e33ff */
[----:B0-----:R-:W-:-:S03]  /*0510*/  IADD3 R14, PT, PT, RZ, -R15, RZ ;  /* 0x8000000fff0e7210 */ /* 0x001fc60007ffe0ff */
[----:B------:R-:W-:Y:S02]  /*0520*/  IMAD.MOV R19, RZ, RZ, -R12 ;  /* 0x000000ffff137224 */ /* 0x000fe400078e0a0c */
[----:B------:R-:W-:Y:S02]  /*0530*/  IMAD R17, R14, R13, RZ ;  /* 0x0000000d0e117224 */ /* 0x000fe400078e02ff */
[----:B------:R-:W-:Y:S02]  /*0540*/  IMAD R19, R3, R19, R16 ;  /* 0x0000001303137224 */ /* 0x000fe400078e0210 */
[----:B------:R-:W-:-:S03]  /*0550*/  IMAD.MOV.U32 R14, RZ, RZ, RZ ;  /* 0x000000ffff0e7224 */ /* 0x000fc600078e00ff */
[----:B------:R-:W-:Y:S01]  /*0560*/  IABS R16, R19 ;  /* 0x0000001300107213 */ /* 0x000fe20000000000 */
[----:B------:R-:W-:Y:S01]  /*0570*/  IMAD.HI.U32 R14, R15, R17, R14 ;  /* 0x000000110f0e7227 */ /* 0x000fe200078e000e */
[----:B------:R-:W-:-:S03]  /*0580*/  IABS R17, R5 ;  /* 0x0000000500117213 */ /* 0x000fc60000000000 */
[----:B------:R-:W-:Y:S01]  /*0590*/  IMAD.MOV.U32 R15, RZ, RZ, R16 ;  /* 0x000000ffff0f7224 */ /* 0x000fe200078e0010 */
[----:B------:R-:W0:Y:S03]  /*05a0*/  I2F.RP R18, R17 ;  /* 0x0000001100127306 */ /* 0x000e260000209400 */
[----:B------:R-:W-:-:S04]  /*05b0*/  IMAD.HI.U32 R16, R14, R15, RZ ;  /* 0x0000000f0e107227 */ /* 0x000fc800078e00ff */
[----:B------:R-:W-:-:S04]  /*05c0*/  IMAD.MOV R14, RZ, RZ, -R16 ;  /* 0x000000ffff0e7224 */ /* 0x000fc800078e0a10 */
[C---:B------:R-:W-:Y:S01]  /*05d0*/  IMAD R14, R13.reuse, R14, R15 ;  /* 0x0000000e0d0e7224 */ /* 0x040fe200078e020f */
[----:B0-----:R-:W0:Y:S04]  /*05e0*/  MUFU.RCP R18, R18 ;  /* 0x0000001200127308 */ /* 0x001e280000001000 */
[----:B------:R-:W-:-:S13]  /*05f0*/  ISETP.GT.U32.AND P1, PT, R13, R14, PT ;  /* 0x0000000e0d00720c */ /* 0x000fda0003f24070 */
[-C--:B------:R-:W-:Y:S01]  /*0600*/  @!P1 IADD3 R14, PT, PT, R14, -R13.reuse, RZ ;  /* 0x8000000d0e0e9210 */ /* 0x080fe20007ffe0ff */
[----:B------:R-:W-:Y:S01]  /*0610*/  @!P1 VIADD R16, R16, 0x1 ;  /* 0x0000000110109836 */ /* 0x000fe20000000000 */
[----:B------:R-:W-:Y:S02]  /*0620*/  ISETP.NE.AND P1, PT, R4, RZ, PT ;  /* 0x000000ff0400720c */ /* 0x000fe40003f25270 */
[----:B------:R-:W-:Y:S01]  /*0630*/  ISETP.GE.U32.AND P0, PT, R14, R13, PT ;  /* 0x0000000d0e00720c */ /* 0x000fe20003f06070 */
[----:B0-----:R-:W-:Y:S01]  /*0640*/  VIADD R14, R18, 0xffffffe ;  /* 0x0ffffffe120e7836 */ /* 0x001fe20000000000 */
[----:B------:R-:W-:-:S03]  /*0650*/  LOP3.LUT R13, R19, R4, RZ, 0x3c, !PT ;  /* 0x00000004130d7212 */ /* 0x000fc600078e3cff */
[----:B------:R0:W1:Y:S01]  /*0660*/  F2I.FTZ.U32.TRUNC.NTZ R15, R14 ;  /* 0x0000000e000f7305 */ /* 0x000062000021f000 */
[----:B------:R-:W-:-:S07]  /*0670*/  ISETP.GE.AND P2, PT, R13, RZ, PT ;  /* 0x000000ff0d00720c */ /* 0x000fce0003f46270 */
[----:B------:R-:W-:Y:S02]  /*0680*/  @P0 VIADD R16, R16, 0x1 ;  /* 0x0000000110100836 */ /* 0x000fe40000000000 */
[----:B0-----:R-:W-:-:S04]  /*0690*/  IMAD.MOV.U32 R14, RZ, RZ, RZ ;  /* 0x000000ffff0e7224 */ /* 0x001fc800078e00ff */
[----:B------:R-:W-:Y:S01]  /*06a0*/  @!P2 IMAD.MOV R16, RZ, RZ, -R16 ;  /* 0x000000ffff10a224 */ /* 0x000fe200078e0a10 */
[----:B------:R-:W-:Y:S02]  /*06b0*/  @!P1 LOP3.LUT R16, RZ, R4, RZ, 0x33, !PT ;  /* 0x00000004ff109212 */ /* 0x000fe400078e33ff */
[----:B-1----:R-:W-:-:S03]  /*06c0*/  IADD3 R20, PT, PT, RZ, -R15, RZ ;  /* 0x8000000fff147210 */ /* 0x002fc60007ffe0ff */
[----:B------:R-:W-:Y:S02]  /*06d0*/  IMAD.MOV R18, RZ, RZ, -R16 ;  /* 0x000000ffff127224 */ /* 0x000fe400078e0a10 */
[----:B------:R-:W-:Y:S02]  /*06e0*/  IMAD R13, R20, R17, RZ ;  /* 0x00000011140d7224 */ /* 0x000fe400078e02ff */
[----:B------:R-:W-:Y:S02]  /*06f0*/  IMAD R18, R4, R18, R19 ;  /* 0x0000001204127224 */ /* 0x000fe400078e0213 */
[----:B------:R-:W-:Y:S01]  /*0700*/  IMAD.HI.U32 R14, R15, R13, R14 ;  /* 0x0000000d0f0e7227 */ /* 0x000fe200078e000e */
[----:B------:R-:W-:Y:S02]  /*0710*/  IABS R13, R32 ;  /* 0x00000020000d7213 */ /* 0x000fe40000000000 */
[----:B------:R-:W-:Y:S02]  /*0720*/  IABS R20, R18 ;  /* 0x0000001200147213 */ /* 0x000fe40000000000 */
[----:B------:R-:W0:Y:S03]  /*0730*/  I2F.RP R19, R13 ;  /* 0x0000000d00137306 */ /* 0x000e260000209400 */
[----:B------:R-:W-:-:S04]  /*0740*/  IMAD.HI.U32 R14, R14, R20, RZ ;  /* 0x000000140e0e7227 */ /* 0x000fc800078e00ff */
[----:B------:R-:W-:-:S04]  /*0750*/  IMAD.MOV R15, RZ, RZ, -R14 ;  /* 0x000000ffff0f7224 */ /* 0x000fc800078e0a0e */
[C---:B------:R-:W-:Y:S01]  /*0760*/  IMAD R20, R17.reuse, R15, R20 ;  /* 0x0000000f11147224 */ /* 0x040fe200078e0214 */
[----:B------:R-:W-:Y:S01]  /*0770*/  LOP3.LUT R15, R18, R5, RZ, 0x3c, !PT ;  /* 0x00000005120f7212 */ /* 0x000fe200078e3cff */
[----:B0-----:R-:W0:Y:S03]  /*0780*/  MUFU.RCP R19, R19 ;  /* 0x0000001300137308 */ /* 0x001e260000001000 */
[----:B------:R-:W-:Y:S02]  /*0790*/  ISETP.GT.U32.AND P1, PT, R17, R20, PT ;  /* 0x000000141100720c */ /* 0x000fe40003f24070 */
[----:B------:R-:W-:-:S11]  /*07a0*/  ISETP.GE.AND P2, PT, R15, RZ, PT ;  /* 0x000000ff0f00720c */ /* 0x000fd60003f46270 */
[----:B------:R-:W-:Y:S02]  /*07b0*/  @!P1 IMAD.IADD R20, R20, 0x1, -R17 ;  /* 0x0000000114149824 */ /* 0x000fe400078e0a11 */
[----:B------:R-:W-:Y:S01]  /*07c0*/  @!P1 VIADD R14, R14, 0x1 ;  /* 0x000000010e0e9836 */ /* 0x000fe20000000000 */
[----:B------:R-:W-:Y:S02]  /*07d0*/  ISETP.NE.AND P1, PT, R5, RZ, PT ;  /* 0x000000ff0500720c */ /* 0x000fe40003f25270 */
[----:B------:R-:W-:Y:S02]  /*07e0*/  ISETP.GE.U32.AND P0, PT, R20, R17, PT ;  /* 0x000000111400720c */ /* 0x000fe40003f06070 */
[----:B0-----:R-:W-:-:S04]  /*07f0*/  IADD3 R20, PT, PT, R19, 0xffffffe, RZ ;  /* 0x0ffffffe13147810 */ /* 0x001fc80007ffe0ff */
[----:B------:R-:W0:Y:S07]  /*0800*/  F2I.FTZ.U32.TRUNC.NTZ R15, R20 ;  /* 0x00000014000f7305 */ /* 0x000e2e000021f000 */
        /* <DEDUP_REMOVED lines=11> */
[----:B------:R-:W-:-:S04]  /*08c0*/  LOP3.LUT R19, R19, R32, RZ, 0x3c, !PT ;  /* 0x0000002013137212 */ /* 0x000fc800078e3cff */
[----:B------:R-:W-:Y:S01]  /*08d0*/  ISETP.GE.AND P2, PT, R19, RZ, PT ;  /* 0x000000ff1300720c */ /* 0x000fe20003f46270 */
[----:B------:R-:W-:-:S04]  /*08e0*/  IMAD.HI.U32 R14, R14, R18, RZ ;  /* 0x000000120e0e7227 */ /* 0x000fc800078e00ff */
[----:B------:R-:W-:-:S04]  /*08f0*/  IMAD.MOV R15, RZ, RZ, -R14 ;  /* 0x000000ffff0f7224 */ /* 0x000fc800078e0a0e */
[----:B------:R-:W-:Y:S02]  /*0900*/  IMAD R18, R13, R15, R18 ;  /* 0x0000000f0d127224 */ /* 0x000fe400078e0212 */
[----:B------:R-:W-:-:S03]  /*0910*/  IMAD R15, R0, UR7, RZ ;  /* 0x00000007000f7c24 */ /* 0x000fc6000f8e02ff */
[----:B------:R-:W-:Y:S01]  /*0920*/  ISETP.GT.U32.AND P1, PT, R13, R18, PT ;  /* 0x000000120d00720c */ /* 0x000fe20003f24070 */
[----:B------:R-:W-:-:S12]  /*0930*/  IMAD R15, R12, UR6, R15 ;  /* 0x000000060c0f7c24 */ /* 0x000fd8000f8e020f */
[----:B------:R-:W-:Y:S01]  /*0940*/  @!P1 IMAD.IADD R18, R18, 0x1, -R13 ;  /* 0x0000000112129824 */ /* 0x000fe200078e0a0d */
[----:B------:R-:W-:Y:S02]  /*0950*/  @!P1 IADD3 R14, PT, PT, R14, 0x1, RZ ;  /* 0x000000010e0e9810 */ /* 0x000fe40007ffe0ff */
[----:B------:R-:W-:Y:S02]  /*0960*/  ISETP.NE.AND P1, PT, R32, RZ, PT ;  /* 0x000000ff2000720c */ /* 0x000fe40003f25270 */
[----:B------:R-:W-:Y:S01]  /*0970*/  ISETP.GE.U32.AND P0, PT, R18, R13, PT ;  /* 0x0000000d1200720c */ /* 0x000fe20003f06070 */
[----:B------:R-:W-:-:S04]  /*0980*/  IMAD R13, R0, UR10, RZ ;  /* 0x0000000a000d7c24 */ /* 0x000fc8000f8e02ff */
[----:B------:R-:W-:-:S04]  /*0990*/  IMAD R13, R12, UR9, R13 ;  /* 0x000000090c0d7c24 */ /* 0x000fc8000f8e020d */
[----:B------:R-:W-:-:S04]  /*09a0*/  IMAD R18, R16, UR8, R13 ;  /* 0x0000000810127c24 */ /* 0x000fc8000f8e020d */
[----:B------:R-:W-:Y:S02]  /*09b0*/  @P0 VIADD R14, R14, 0x1 ;  /* 0x000000010e0e0836 */ /* 0x000fe40000000000 */
[----:B------:R-:W-:Y:S02]  /*09c0*/  IMAD R13, R17, UR17, R18 ;  /* 0x00000011110d7c24 */ /* 0x000fe4000f8e0212 */
[----:B------:R-:W-:Y:S01]  /*09d0*/  @!P2 IMAD.MOV R14, RZ, RZ, -R14 ;  /* 0x000000ffff0ea224 */ /* 0x000fe200078e0a0e */
[----:B------:R-:W-:-:S05]  /*09e0*/  @!P1 LOP3.LUT R14, RZ, R32, RZ, 0x33, !PT ;  /* 0x00000020ff0e9212 */ /* 0x000fca00078e33ff */
[----:B------:R-:W-:-:S04]  /*09f0*/  IMAD R13, R14, UR16, R13 ;  /* 0x000000100e0d7c24 */ /* 0x000fc8000f8e020d */
[----:B------:R-:W-:-:S05]  /*0a00*/  IMAD.WIDE R18, R13, 0x8, R8 ;  /* 0x000000080d127825 */ /* 0x000fca00078e0208 */
[----:B------:R-:W2:Y:S01]  /*0a10*/  LDG.E.64 R12, desc[UR14][R18.64] ;  /* 0x0000000e120c7981 */ /* 0x000ea2000c1e1b00 */
[----:B------:R-:W-:-:S04]  /*0a20*/  IMAD R16, R16, UR5, R15 ;  /* 0x0000000510107c24 */ /* 0x000fc8000f8e020f */
[----:B------:R-:W-:-:S04]  /*0a30*/  IMAD R17, R17, UR4, R16 ;  /* 0x0000000411117c24 */ /* 0x000fc8000f8e0210 */
[----:B------:R-:W-:-:S04]  /*0a40*/  IMAD R15, R14, UR11, R17 ;  /* 0x0000000b0e0f7c24 */ /* 0x000fc8000f8e0211 */
[----:B------:R-:W-:-:S06]  /*0a50*/  IMAD.WIDE R14, R15, 0x8, R10 ;  /* 0x000000080f0e7825 */ /* 0x000fcc00078e020a */
[----:B------:R-:W3:Y:S01]  /*0a60*/  LDG.E.64 R14, desc[UR14][R14.64] ;  /* 0x0000000e0e0e7981 */ /* 0x000ee2000c1e1b00 */
[----:B------:R-:W-:Y:S01]  /*0a70*/  BSSY.RECONVERGENT B1, `(.L_x_1) ;  /* 0x0000021000017945 */ /* 0x000fe20003800200 */
[----:B--2---:R-:W-:-:S04]  /*0a80*/  SHF.R.U32.HI R0, RZ, 0x14, R13 ;  /* 0x00000014ff007819 */ /* 0x004fc8000001160d */
[----:B------:R-:W-:-:S05]  /*0a90*/  LOP3.LUT R0, R0, 0x7ff, RZ, 0xc0, !PT ;  /* 0x000007ff00007812 */ /* 0x000fca00078ec0ff */
[----:B------:R-:W-:-:S05]  /*0aa0*/  VIADD R17, R0, 0xfffffc0c ;  /* 0xfffffc0c00117836 */ /* 0x000fca0000000000 */
[CC--:B------:R-:W-:Y:S02]  /*0ab0*/  SHF.L.U32 R0, R12.reuse, R17.reuse, RZ ;  /* 0x000000110c007219 */ /* 0x0c0fe400000006ff */
[----:B------:R-:W-:Y:S02]  /*0ac0*/  SHF.L.U64.HI R17, R12, R17, R13 ;  /* 0x000000110c117219 */ /* 0x000fe4000001020d */
[----:B------:R-:W-:Y:S01]  /*0ad0*/  ISETP.NE.U32.AND P0, PT, R0, RZ, PT ;  /* 0x000000ff0000720c */ /* 0x000fe20003f05070 */
[----:B---3--:R-:W-:-:S03]  /*0ae0*/  DSETP.NEU.AND P2, PT, R14, RZ, PT ;  /* 0x000000ff0e00722a */ /* 0x008fc60003f4d000 */
[----:B------:R-:W-:-:S03]  /*0af0*/  ISETP.NE.AND.EX P0, PT, R17, -0x80000000, PT, P0 ;  /* 0x800000001100780c */ /* 0x000fc60003f05300 */
[----:B------:R-:W-:Y:S02]  /*0b00*/  ISETP.GE.OR P3, PT, R13, RZ, P2 ;  /* 0x000000ff0d00720c */ /* 0x000fe40001766670 */
[----:B------:R-:W-:-:S06]  /*0b10*/  PLOP3.LUT P1, PT, P0, PT, PT, 0x8, 0x80 ;  /* 0x000000000080781c */ /* 0x000fcc000072e170 */
[----:B------:R-:W-:Y:S02]  /*0b20*/  @!P2 IMAD.MOV.U32 R16, RZ, RZ, RZ ;  /* 0x000000ffff10a224 */ /* 0x000fe400078e00ff */
[----:B------:R-:W-:-:S06]  /*0b30*/  @!P2 DSETP.NEU.AND P1, PT, |R12|, 0.5, !P0 ;  /* 0x3fe000000c00a42a */ /* 0x000fcc000472d200 */
[----:B------:R-:W-:-:S04]  /*0b40*/  @!P2 SEL R17, R15, RZ, P1 ;  /* 0x000000ff0f11a207 */ /* 0x000fc80000800000 */
[----:B------:R-:W-:Y:S01]  /*0b50*/  @!P3 LOP3.LUT R17, R17, 0x7ff00000, RZ, 0xfc, !PT ;  /* 0x7ff000001111b812 */ /* 0x000fe200078efcff */
[----:B------:R-:W-:Y:S06]  /*0b60*/  @!P2 BRA `(.L_x_2) ;  /* 0x000000000044a947 */ /* 0x000fec0003800000 */
[----:B------:R-:W-:Y:S01]  /*0b70*/  DADD R28, -RZ, |R14| ;  /* 0x00000000ff1c7229 */ /* 0x000fe2000000050e */
[----:B------:R-:W-:Y:S01]  /*0b80*/  BSSY.RECONVERGENT B2, `(.L_x_3) ;  /* 0x0000003000027945 */ /* 0x000fe20003800200 */
[----:B------:R-:W-:-:S09]  /*0b90*/  MOV R0, 0xbb0 ;  /* 0x00000bb000007802 */ /* 0x000fd20000000f00 */
[----:B------:R-:W-:Y:S05]  /*0ba0*/  CALL.REL.NOINC `($_Z13_rpow_64_16_5PdS_S_iiiiiiiiiiiiiiii$__internal_accurate_pow) ;  /* 0x0000000000e87944 */ /* 0x000fea0003c00000 */
[----:B------:R-:W-:Y:S05]  /*0bb0*/  BSYNC.RECONVERGENT B2 ;  /* 0x0000000000027941 */ /* 0x000fea0003800200 */
.L_x_3:
[----:B------:R-:W-:Y:S01]  /*0bc0*/  MOV R18, R25 ;  /* 0x0000001900127202 */ /* 0x000fe20000000f00 */
[----:B------:R-:W-:Y:S01]  /*0bd0*/  IMAD.MOV.U32 R19, RZ, RZ, R20 ;  /* 0x000000ffff137224 */ /* 0x000fe200078e0014 */
[----:B------:R-:W0:Y:S01]  /*0be0*/  FRND.F64.TRUNC R16, R12 ;  /* 0x0000000c00107313 */ /* 0x000e22000030d800 */
[----:B------:R-:W-:-:S04]  /*0bf0*/  ISETP.GE.AND P2, PT, R15, RZ, PT ;  /* 0x000000ff0f00720c */ /* 0x000fc80003f46270 */
[----:B------:R-:W-:-:S10]  /*0c00*/  DADD R18, -RZ, -R18 ;  /* 0x00000000ff127229 */ /* 0x000fd40000000912 */
[-C--:B------:R-:W-:Y:S01]  /*0c10*/  FSEL R0, R18, R25.reuse, P1 ;  /* 0x0000001912007208 */ /* 0x080fe20000800000 */
[----:B0-----:R-:W-:Y:S01]  /*0c20*/  DSETP.NEU.AND P0, PT, R12, R16, PT ;  /* 0x000000100c00722a */ /* 0x001fe20003f0d000 */
[-C--:B------:R-:W-:Y:S02]  /*0c30*/  FSEL R19, R19, R20.reuse, P1 ;  /* 0x0000001413137208 */ /* 0x080fe40000800000 */
[----:B------:R-:W-:Y:S02]  /*0c40*/  FSEL R16, R0, R25, !P2 ;  /* 0x0000001900107208 */ /* 0x000fe40005000000 */
[----:B------:R-:W-:Y:S02]  /*0c50*/  FSEL R17, R19, R20, !P2 ;  /* 0x0000001413117208 */ /* 0x000fe40005000000 */
[----:B------:R-:W-:Y:S02]  /*0c60*/  @!P2 FSEL R16, R16, RZ, !P0 ;  /* 0x000000ff1010a208 */ /* 0x000fe40004000000 */
[----:B------:R-:W-:-:S07]  /*0c70*/  @!P2 FSEL R17, R17, -QNAN , !P0 ;  /* 0xfff800001111a808 */ /* 0x000fce0004000000 */
.L_x_2:
[----:B------:R-:W-:Y:S05]  /*0c80*/  BSYNC.RECONVERGENT B1 ;  /* 0x0000000000017941 */ /* 0x000fea0003800200 */
.L_x_1:
[----:B------:R-:W-:Y:S01]  /*0c90*/  DADD R18, R12, R14 ;  /* 0x000000000c127229 */ /* 0x000fe2000000000e */
[----:B------:R-:W-:Y:S09]  /*0ca0*/  BSSY.RECONVERGENT B1, `(.L_x_4) ;  /* 0x000001d000017945 */ /* 0x000ff20003800200 */
[----:B------:R-:W-:-:S04]  /*0cb0*/  LOP3.LUT R18, R19, 0x7ff00000, RZ, 0xc0, !PT ;  /* 0x7ff0000013127812 */ /* 0x000fc800078ec0ff */
[----:B------:R-:W-:-:S13]  /*0cc0*/  ISETP.NE.AND P0, PT, R18, 0x7ff00000, PT ;  /* 0x7ff000001200780c */ /* 0x000fda0003f05270 */
[----:B------:R-:W-:Y:S05]  /*0cd0*/  @P0 BRA `(.L_x_5) ;  /* 0x0000000000640947 */ /* 0x000fea0003800000 */
[----:B------:R-:W-:-:S06]  /*0ce0*/  DSETP.NAN.AND P0, PT, R12, R12, PT ;  /* 0x0000000c0c00722a */ /* 0x000fcc0003f08000 */
[----:B------:R-:W-:-:S14]  /*0cf0*/  DSETP.NUM.AND P0, PT, R14, R14, !P0 ;  /* 0x0000000e0e00722a */ /* 0x000fdc0004707000 */
[----:B------:R-:W-:Y:S01]  /*0d00*/  @!P0 DADD R16, R12, R14 ;  /* 0x000000000c108229 */ /* 0x000fe2000000000e */
[----:B------:R-:W-:Y:S10]  /*0d10*/  @!P0 BRA `(.L_x_5) ;  /* 0x0000000000548947 */ /* 0x000ff40003800000 */
[----:B------:R-:W-:-:S14]  /*0d20*/  DSETP.NEU.AND P0, PT, |R12|, +INF , PT ;  /* 0x7ff000000c00742a */ /* 0x000fdc0003f0d200 */
[----:B------:R-:W-:Y:S05]  /*0d30*/  @P0 BRA `(.L_x_6) ;  /* 0x0000000000200947 */ /* 0x000fea0003800000 */
[----:B------:R-:W-:Y:S01]  /*0d40*/  ISETP.GE.AND P1, PT, R13, RZ, PT ;  /* 0x000000ff0d00720c */ /* 0x000fe20003f26270 */
[----:B------:R-:W-:-:S06]  /*0d50*/  DSETP.GT.AND P0, PT, |R14|, 1, PT ;  /* 0x3ff000000e00742a */ /* 0x000fcc0003f04200 */
[----:B------:R-:W-:Y:S01]  /*0d60*/  SEL R16, RZ, 0x7ff00000, !P0 ;  /* 0x7ff00000ff107807 */ /* 0x000fe20004000000 */
[----:B------:R-:W-:-:S05]  /*0d70*/  DSETP.NEU.AND P0, PT, R14, -1, PT ;  /* 0xbff000000e00742a */ /* 0x000fca0003f0d000 */
[----:B------:R-:W-:-:S04]  /*0d80*/  @!P1 LOP3.LUT R16, R16, 0x7ff00000, RZ, 0x3c, !PT ;  /* 0x7ff0000010109812 */ /* 0x000fc800078e3cff */
[----:B------:R-:W-:Y:S01]  /*0d90*/  SEL R17, R16, 0x3ff00000, P0 ;  /* 0x3ff0000010117807 */ /* 0x000fe20000000000 */
[----:B------:R-:W-:Y:S01]  /*0da0*/  IMAD.MOV.U32 R16, RZ, RZ, RZ ;  /* 0x000000ffff107224 */ /* 0x000fe200078e00ff */
[----:B------:R-:W-:Y:S06]  /*0db0*/  BRA `(.L_x_5) ;  /* 0x00000000002c7947 */ /* 0x000fec0003800000 */
.L_x_6:
[----:B------:R-:W-:-:S14]  /*0dc0*/  DSETP.NEU.AND P0, PT, |R14|, +INF , PT ;  /* 0x7ff000000e00742a */ /* 0x000fdc0003f0d200 */
[----:B------:R-:W-:Y:S05]  /*0dd0*/  @P0 BRA `(.L_x_5) ;  /* 0x0000000000240947 */ /* 0x000fea0003800000 */
[C---:B------:R-:W-:Y:S01]  /*0de0*/  ISETP.GE.AND P0, PT, R13.reuse, RZ, PT ;  /* 0x000000ff0d00720c */ /* 0x040fe20003f06270 */
[----:B------:R-:W-:Y:S01]  /*0df0*/  IMAD.MOV.U32 R16, RZ, RZ, RZ ;  /* 0x000000ffff107224 */ /* 0x000fe200078e00ff */
[----:B------:R-:W-:Y:S02]  /*0e00*/  LOP3.LUT R0, R13, 0x7fffffff, RZ, 0xc0, !PT ;  /* 0x7fffffff0d007812 */ /* 0x000fe400078ec0ff */
[----:B------:R-:W-:Y:S02]  /*0e10*/  SEL R17, RZ, 0x7ff00000, !P0 ;  /* 0x7ff00000ff117807 */ /* 0x000fe40004000000 */
[----:B------:R-:W-:Y:S02]  /*0e20*/  ISETP.GE.AND P2, PT, R15, RZ, PT ;  /* 0x000000ff0f00720c */ /* 0x000fe40003f46270 */
[----:B------:R-:W-:Y:S01]  /*0e30*/  ISETP.NE.AND P0, PT, R0, 0x3fe00000, PT ;  /* 0x3fe000000000780c */ /* 0x000fe20003f05270 */
[----:B------:R-:W-:-:S05]  /*0e40*/  VIADD R0, R17, 0x80000000 ;  /* 0x8000000011007836 */ /* 0x000fca0000000000 */
[----:B------:R-:W-:-:S05]  /*0e50*/  SEL R0, R0, R17, P0 ;  /* 0x0000001100007207 */ /* 0x000fca0000000000 */
[----:B------:R-:W-:-:S07]  /*0e60*/  @!P2 SEL R17, R0, R17, P1 ;  /* 0x000000110011a207 */ /* 0x000fce0000800000 */
.L_x_5:
[----:B------:R-:W-:Y:S05]  /*0e70*/  BSYNC.RECONVERGENT B1 ;  /* 0x0000000000017941 */ /* 0x000fea0003800200 */
.L_x_4:
[----:B------:R-:W-:Y:S02]  /*0e80*/  DSETP.NEU.AND P1, PT, R12, RZ, PT ;  /* 0x000000ff0c00722a */ /* 0x000fe40003f2d000 */
[----:B------:R-:W-:Y:S01]  /*0e90*/  DSETP.NEU.AND P0, PT, R14, 1, PT ;  /* 0x3ff000000e00742a */ /* 0x000fe20003f0d000 */
[----:B------:R-:W-:Y:S01]  /*0ea0*/  IMAD.WIDE R12, R33, 0x8, R6 ;  /* 0x00000008210c7825 */ /* 0x000fe200078e0206 */
[----:B------:R-:W-:Y:S02]  /*0eb0*/  IADD3 R33, PT, PT, R34, R33, RZ ;  /* 0x0000002122217210 */ /* 0x000fe40007ffe0ff */
[----:B------:R-:W-:Y:S02]  /*0ec0*/  FSEL R14, R16, RZ, P1 ;  /* 0x000000ff100e7208 */ /* 0x000fe40000800000 */
[----:B------:R-:W-:Y:S02]  /*0ed0*/  FSEL R16, R17, 1.875, P1 ;  /* 0x3ff0000011107808 */ /* 0x000fe40000800000 */
[----:B------:R-:W-:-:S02]  /*0ee0*/  FSEL R14, R14, RZ, P0 ;  /* 0x000000ff0e0e7208 */ /* 0x000fc40000000000 */
[----:B------:R-:W-:Y:S02]  /*0ef0*/  FSEL R15, R16, 1.875, P0 ;  /* 0x3ff00000100f7808 */ /* 0x000fe40000000000 */
[----:B------:R-:W-:-:S03]  /*0f00*/  ISETP.GE.AND P0, PT, R33, UR20, PT ;  /* 0x0000001421007c0c */ /* 0x000fc6000bf06270 */
[----:B------:R1:W-:Y:S10]  /*0f10*/  STG.E.64 desc[UR14][R12.64], R14 ;  /* 0x0000000e0c007986 */ /* 0x0003f4000c101b0e */
[----:B------:R-:W-:Y:S05]  /*0f20*/  @!P0 BRA `(.L_x_7) ;  /* 0xfffffff000948947 */ /* 0x000fea000383ffff */
[----:B------:R-:W-:Y:S05]  /*0f30*/  BSYNC.RECONVERGENT B0 ;  /* 0x0000000000007941 */ /* 0x000fea0003800200 */
.L_x_0:
[----:B------:R-:W-:Y:S05]  /*0f40*/  EXIT ;  /* 0x000000000000794d */ /* 0x000fea0003800000 */
        .type           $_Z13_rpow_64_16_5PdS_S_iiiiiiiiiiiiiiii$__internal_accurate_pow,@function
        .size           $_Z13_rpow_64_16_5PdS_S_iiiiiiiiiiiiiiii$__internal_accurate_pow,(.L_x_366 - $_Z13_rpow_64_16_5PdS_S_iiiiiiiiiiiiiiii$__internal_accurate_pow)
$_Z13_rpow_64_16_5PdS_S_iiiiiiiiiiiiiiii$__internal_accurate_pow:
[----:B------:R-:W-:Y:S01]  /*0f50*/  ISETP.GT.U32.AND P0, PT, R29, 0xfffff, PT ;  /* 0x000fffff1d00780c */ /* 0x000fe20003f04070 */
[----:B------:R-:W-:Y:S01]  /*0f60*/  IMAD.MOV.U32 R18, RZ, RZ, R29 ;  /* 0x000000ffff127224 */ /* 0x000fe200078e001d */
[----:B------:R-:W-:Y:S01]  /*0f70*/  UMOV UR12, 0x7d2cafe2 ;  /* 0x7d2cafe2000c7882 */ /* 0x000fe20000000000 */
[----:B------:R-:W-:Y:S01]  /*0f80*/  IMAD.MOV.U32 R20, RZ, RZ, R28 ;  /* 0x000000ffff147224 */ /* 0x000fe200078e001c */
[----:B------:R-:W-:Y:S01]  /*0f90*/  UMOV UR13, 0x3eb0f5ff ;  /* 0x3eb0f5ff000d7882 */ /* 0x000fe20000000000 */
[----:B------:R-:W-:Y:S01]  /*0fa0*/  IMAD.MOV.U32 R24, RZ, RZ, RZ ;  /* 0x000000ffff187224 */ /* 0x000fe200078e00ff */
[----:B------:R-:W-:Y:S01]  /*0fb0*/  UMOV UR18, 0x3b39803f ;  /* 0x3b39803f00127882 */ /* 0x000fe20000000000 */
[----:B------:R-:W-:Y:S01]  /*0fc0*/  IMAD.MOV.U32 R22, RZ, RZ, 0x41ad3b5a ;  /* 0x41ad3b5aff167424 */ /* 0x000fe200078e00ff */
[----:B------:R-:W-:Y:S01]  /*0fd0*/  UMOV UR19, 0x3c7abc9e ;  /* 0x3c7abc9e00137882 */ /* 0x000fe20000000000 */
[----:B------:R-:W-:-:S04]  /*0fe0*/  IMAD.MOV.U32 R23, RZ, RZ, 0x3ed0f5d2 ;  /* 0x3ed0f5d2ff177424 */ /* 0x000fc800078e00ff */
[----:B------:R-:W-:-:S10]  /*0ff0*/  @!P0 DMUL R16, R28, 1.80143985094819840000e+16 ;  /* 0x435000001c108828 */ /* 0x000fd40000000000 */
[----:B------:R-:W-:Y:S02]  /*1000*/  @!P0 IMAD.MOV.U32 R18, RZ, RZ, R17 ;  /* 0x000000ffff128224 */ /* 0x000fe400078e0011 */
[----:B------:R-:W-:Y:S01]  /*1010*/  @!P0 IMAD.MOV.U32 R20, RZ, RZ, R16 ;  /* 0x000000ffff148224 */ /* 0x000fe200078e0010 */
[----:B------:R-:W-:Y:S02]  /*1020*/  SHF.R.U32.HI R16, RZ, 0x14, R29 ;  /* 0x00000014ff107819 */ /* 0x000fe4000001161d */
[----:B------:R-:W-:Y:S02]  /*1030*/  LOP3.LUT R18, R18, 0x800fffff, RZ, 0xc0, !PT ;  /* 0x800fffff12127812 */ /* 0x000fe400078ec0ff */
[----:B------:R-:W-:Y:S02]  /*1040*/  @!P0 LEA.HI R16, R17, 0xffffffca, RZ, 0xc ;  /* 0xffffffca11108811 */ /* 0x000fe400078f60ff */
[----:B------:R-:W-:-:S03]  /*1050*/  LOP3.LUT R21, R18, 0x3ff00000, RZ, 0xfc, !PT ;  /* 0x3ff0000012157812 */ /* 0x000fc600078efcff */
[----:B------:R-:W-:Y:S01]  /*1060*/  VIADD R17, R16, 0xfffffc01 ;  /* 0xfffffc0110117836 */ /* 0x000fe20000000000 */
[----:B------:R-:W-:-:S13]  /*1070*/  ISETP.GE.U32.AND P2, PT, R21, 0x3ff6a09f, PT ;  /* 0x3ff6a09f1500780c */ /* 0x000fda0003f46070 */
[----:B------:R-:W-:Y:S01]  /*1080*/  @P2 IADD3 R19, PT, PT, R21, -0x100000, RZ ;  /* 0xfff0000015132810 */ /* 0x000fe20007ffe0ff */
[----:B------:R-:W-:-:S04]  /*1090*/  @P2 VIADD R17, R16, 0xfffffc02 ;  /* 0xfffffc0210112836 */ /* 0x000fc80000000000 */
[----:B------:R-:W-:-:S06]  /*10a0*/  @P2 IMAD.MOV.U32 R21, RZ, RZ, R19 ;  /* 0x000000ffff152224 */ /* 0x000fcc00078e0013 */
[C---:B------:R-:W-:Y:S02]  /*10b0*/  DADD R26, R20.reuse, 1 ;  /* 0x3ff00000141a7429 */ /* 0x040fe40000000000 */
[----:B------:R-:W-:-:S04]  /*10c0*/  DADD R20, R20, -1 ;  /* 0xbff0000014147429 */ /* 0x000fc80000000000 */
[----:B------:R-:W0:Y:S02]  /*10d0*/  MUFU.RCP64H R25, R27 ;  /* 0x0000001b00197308 */ /* 0x000e240000001800 */
[----:B0-----:R-:W-:-:S08]  /*10e0*/  DFMA R18, -R26, R24, 1 ;  /* 0x3ff000001a12742b */ /* 0x001fd00000000118 */
[----:B------:R-:W-:-:S08]  /*10f0*/  DFMA R18, R18, R18, R18 ;  /* 0x000000121212722b */ /* 0x000fd00000000012 */
[----:B------:R-:W-:-:S08]  /*1100*/  DFMA R24, R24, R18, R24 ;  /* 0x000000121818722b */ /* 0x000fd00000000018 */
[----:B------:R-:W-:-:S08]  /*1110*/  DMUL R18, R20, R24 ;  /* 0x0000001814127228 */ /* 0x000fd00000000000 */
[----:B------:R-:W-:-:S08]  /*1120*/  DFMA R18, R20, R24, R18 ;  /* 0x000000181412722b */ /* 0x000fd00000000012 */
[----:B------:R-:W-:-:S08]  /*1130*/  DMUL R30, R18, R18 ;  /* 0x00000012121e7228 */ /* 0x000fd00000000000 */
[----:B------:R-:W-:Y:S01]  /*1140*/  DFMA R22, R30, UR12, R22 ;  /* 0x0000000c1e167c2b */ /* 0x000fe20008000016 */
[----:B------:R-:W-:Y:S01]  /*1150*/  UMOV UR12, 0x75488a3f ;  /* 0x75488a3f000c7882 */ /* 0x000fe20000000000 */
[----:B------:R-:W-:-:S06]  /*1160*/  UMOV UR13, 0x3ef3b20a ;  /* 0x3ef3b20a000d7882 */ /* 0x000fcc0000000000 */
[----:B------:R-:W-:Y:S01]  /*1170*/  DFMA R26, R30, R22, UR12 ;  /* 0x0000000c1e1a7e2b */ /* 0x000fe20008000016 */
[----:B------:R-:W-:Y:S01]  /*1180*/  UMOV UR12, 0xe4faecd5 ;  /* 0xe4faecd5000c7882 */ /* 0x000fe20000000000 */
[----:B------:R-:W-:Y:S01]  /*1190*/  UMOV UR13, 0x3f1745cd ;  /* 0x3f1745cd000d7882 */ /* 0x000fe20000000000 */
[----:B------:R-:W-:-:S05]  /*11a0*/  DADD R22, R20, -R18 ;  /* 0x0000000014167229 */ /* 0x000fca0000000812 */
[----:B------:R-:W-:Y:S01]  /*11b0*/  DFMA R26, R30, R26, UR12 ;  /* 0x0000000c1e1a7e2b */ /* 0x000fe2000800001a */
[----:B------:R-:W-:Y:S01]  /*11c0*/  UMOV UR12, 0x258a578b ;  /* 0x258a578b000c7882 */ /* 0x000fe20000000000 */
[----:B------:R-:W-:Y:S01]  /*11d0*/  UMOV UR13, 0x3f3c71c7 ;  /* 0x3f3c71c7000d7882 */ /* 0x000fe20000000000 */
[----:B------:R-:W-:-:S05]  /*11e0*/  DADD R22, R22, R22 ;  /* 0x0000000016167229 */ /* 0x000fca0000000016 */
[----:B------:R-:W-:Y:S01]  /*11f0*/  DFMA R26, R30, R26, UR12 ;  /* 0x0000000c1e1a7e2b */ /* 0x000fe2000800001a */
[----:B------:R-:W-:Y:S01]  /*1200*/  UMOV UR12, 0x9242b910 ;  /* 0x9242b910000c7882 */ /* 0x000fe20000000000 */
[----:B------:R-:W-:Y:S01]  /*1210*/  UMOV UR13, 0x3f624924 ;  /* 0x3f624924000d7882 */ /* 0x000fe20000000000 */
[----:B------:R-:W-:-:S05]  /*1220*/  DFMA R22, R20, -R18, R22 ;  /* 0x800000121416722b */ /* 0x000fca0000000016 */
[----:B------:R-:W-:Y:S01]  /*1230*/  DFMA R26, R30, R26, UR12 ;  /* 0x0000000c1e1a7e2b */ /* 0x000fe2000800001a */
[----:B------:R-:W-:Y:S01]  /*1240*/  UMOV UR12, 0x99999dfb ;  /* 0x99999dfb000c7882 */ /* 0x000fe20000000000 */
[----:B------:R-:W-:Y:S01]  /*1250*/  UMOV UR13, 0x3f899999 ;  /* 0x3f899999000d7882 */ /* 0x000fe20000000000 */
[----:B------:R-:W-:-:S05]  /*1260*/  DMUL R22, R24, R22 ;  /* 0x0000001618167228 */ /* 0x000fca0000000000 */
[----:B------:R-:W-:Y:S01]  /*1270*/  DFMA R26, R30, R26, UR12 ;  /* 0x0000000c1e1a7e2b */ /* 0x000fe2000800001a */
[----:B------:R-:W-:Y:S01]  /*1280*/  UMOV UR12, 0x55555555 ;  /* 0x55555555000c7882 */ /* 0x000fe20000000000 */
[----:B------:R-:W-:-:S06]  /*1290*/  UMOV UR13, 0x3fb55555 ;  /* 0x3fb55555000d7882 */ /* 0x000fcc0000000000 */
[----:B------:R-:W-:-:S08]  /*12a0*/  DFMA R20, R30, R26, UR12 ;  /* 0x0000000c1e147e2b */ /* 0x000fd0000800001a */
[----:B------:R-:W-:Y:S01]  /*12b0*/  DADD R24, -R20, UR12 ;  /* 0x0000000c14187e29 */ /* 0x000fe20008000100 */
[----:B------:R-:W-:Y:S01]  /*12c0*/  UMOV UR12, 0xb9e7b0 ;  /* 0x00b9e7b0000c7882 */ /* 0x000fe20000000000 */
[----:B------:R-:W-:-:S06]  /*12d0*/  UMOV UR13, 0x3c46a4cb ;  /* 0x3c46a4cb000d7882 */ /* 0x000fcc0000000000 */
[----:B------:R-:W-:Y:S02]  /*12e0*/  DFMA R24, R30, R26, R24 ;  /* 0x0000001a1e18722b */ /* 0x000fe40000000018 */
[----:B------:R-:W-:Y:S01]  /*12f0*/  DMUL R26, R18, R18 ;  /* 0x00000012121a7228 */ /* 0x000fe20000000000 */
[----:B------:R-:W-:Y:S01]  /*1300*/  IADD3 R31, PT, PT, R23, 0x100000, RZ ;  /* 0x00100000171f7810 */ /* 0x000fe20007ffe0ff */
[----:B------:R-:W-:-:S04]  /*1310*/  IMAD.MOV.U32 R30, RZ, RZ, R22 ;  /* 0x000000ffff1e7224 */ /* 0x000fc800078e0016 */
[----:B------:R-:W-:Y:S01]  /*1320*/  DADD R36, R24, -UR12 ;  /* 0x8000000c18247e29 */ /* 0x000fe20008000000 */
[----:B------:R-:W-:Y:S01]  /*1330*/  UMOV UR12, 0x80000000 ;  /* 0x80000000000c7882 */ /* 0x000fe20000000000 */
[----:B------:R-:W-:Y:S01]  /*1340*/  DFMA R28, R18, R18, -R26 ;  /* 0x00000012121c722b */ /* 0x000fe2000000081a */
[----:B------:R-:W-:-:S07]  /*1350*/  UMOV UR13, 0x43300000 ;  /* 0x43300000000d7882 */ /* 0x000fce0000000000 */
[C---:B------:R-:W-:Y:S02]  /*1360*/  DFMA R28, R18.reuse, R30, R28 ;  /* 0x0000001e121c722b */ /* 0x040fe4000000001c */
[----:B------:R-:W-:-:S08]  /*1370*/  DMUL R30, R18, R26 ;  /* 0x0000001a121e7228 */ /* 0x000fd00000000000 */
[----:B------:R-:W-:-:S08]  /*1380*/  DFMA R24, R18, R26, -R30 ;  /* 0x0000001a1218722b */ /* 0x000fd0000000081e */
[----:B------:R-:W-:Y:S02]  /*1390*/  DFMA R24, R22, R26, R24 ;  /* 0x0000001a1618722b */ /* 0x000fe40000000018 */
[----:B------:R-:W-:-:S06]  /*13a0*/  DADD R26, R20, R36 ;  /* 0x00000000141a7229 */ /* 0x000fcc0000000024 */
[----:B------:R-:W-:Y:S02]  /*13b0*/  DFMA R24, R18, R28, R24 ;  /* 0x0000001c1218722b */ /* 0x000fe40000000018 */
[----:B------:R-:W-:Y:S02]  /*13c0*/  DADD R28, R20, -R26 ;  /* 0x00000000141c7229 */ /* 0x000fe4000000081a */
[----:B------:R-:W-:-:S06]  /*13d0*/  DMUL R20, R26, R30 ;  /* 0x0000001e1a147228 */ /* 0x000fcc0000000000 */
[----:B------:R-:W-:Y:S02]  /*13e0*/  DADD R36, R36, R28 ;  /* 0x0000000024247229 */ /* 0x000fe4000000001c */
[----:B------:R-:W-:-:S08]  /*13f0*/  DFMA R28, R26, R30, -R20 ;  /* 0x0000001e1a1c722b */ /* 0x000fd00000000814 */
[----:B------:R-:W-:-:S08]  /*1400*/  DFMA R24, R26, R24, R28 ;  /* 0x000000181a18722b */ /* 0x000fd0000000001c */
[----:B------:R-:W-:-:S08]  /*1410*/  DFMA R36, R36, R30, R24 ;  /* 0x0000001e2424722b */ /* 0x000fd00000000018 */
[----:B------:R-:W-:-:S08]  /*1420*/  DADD R26, R20, R36 ;  /* 0x00000000141a7229 */ /* 0x000fd00000000024 */
[--C-:B------:R-:W-:Y:S02]  /*1430*/  DADD R24, R18, R26.reuse ;  /* 0x0000000012187229 */ /* 0x100fe4000000001a */
[----:B------:R-:W-:-:S06]  /*1440*/  DADD R20, R20, -R26 ;  /* 0x0000000014147229 */ /* 0x000fcc000000081a */
[----:B------:R-:W-:Y:S02]  /*1450*/  DADD R18, R18, -R24 ;  /* 0x0000000012127229 */ /* 0x000fe40000000818 */
[----:B------:R-:W-:-:S06]  /*1460*/  DADD R20, R36, R20 ;  /* 0x0000000024147229 */ /* 0x000fcc0000000014 */
[----:B------:R-:W-:-:S08]  /*1470*/  DADD R18, R26, R18 ;  /* 0x000000001a127229 */ /* 0x000fd00000000012 */
[----:B------:R-:W-:-:S08]  /*1480*/  DADD R18, R20, R18 ;  /* 0x0000000014127229 */ /* 0x000fd00000000012 */
[----:B------:R-:W-:Y:S01]  /*1490*/  DADD R22, R22, R18 ;  /* 0x0000000016167229 */ /* 0x000fe20000000012 */
[----:B------:R-:W-:Y:S01]  /*14a0*/  LOP3.LUT R18, R17, 0x80000000, RZ, 0x3c, !PT ;  /* 0x8000000011127812 */ /* 0x000fe200078e3cff */
[----:B------:R-:W-:-:S06]  /*14b0*/  IMAD.MOV.U32 R19, RZ, RZ, 0x43300000 ;  /* 0x43300000ff137424 */ /* 0x000fcc00078e00ff */
[----:B------:R-:W-:Y:S02]  /*14c0*/  DADD R20, R24, R22 ;  /* 0x0000000018147229 */ /* 0x000fe40000000016 */
[----:B------:R-:W-:Y:S01]  /*14d0*/  DADD R18, R18, -UR12 ;  /* 0x8000000c12127e29 */ /* 0x000fe20008000000 */
[----:B------:R-:W-:Y:S01]  /*14e0*/  UMOV UR12, 0xfefa39ef ;  /* 0xfefa39ef000c7882 */ /* 0x000fe20000000000 */
[----:B------:R-:W-:-:S04]  /*14f0*/  UMOV UR13, 0x3fe62e42 ;  /* 0x3fe62e42000d7882 */ /* 0x000fc80000000000 */
[--C-:B------:R-:W-:Y:S02]  /*1500*/  DADD R26, R24, -R20.reuse ;  /* 0x00000000181a7229 */ /* 0x100fe40000000814 */
[----:B------:R-:W-:-:S06]  /*1510*/  DFMA R16, R18, UR12, R20 ;  /* 0x0000000c12107c2b */ /* 0x000fcc0008000014 */
[----:B------:R-:W-:Y:S02]  /*1520*/  DADD R26, R22, R26 ;  /* 0x00000000161a7229 */ /* 0x000fe4000000001a */
[----:B------:R-:W-:-:S08]  /*1530*/  DFMA R24, R18, -UR12, R16 ;  /* 0x8000000c12187c2b */ /* 0x000fd00008000010 */
[----:B------:R-:W-:Y:S01]  /*1540*/  DADD R24, -R20, R24 ;  /* 0x0000000014187229 */ /* 0x000fe20000000118 */
[----:B------:R-:W-:Y:S01]  /*1550*/  IMAD.MOV.U32 R21, RZ, RZ, R13 ;  /* 0x000000ffff157224 */ /* 0x000fe200078e000d */
[----:B------:R-:W-:-:S06]  /*1560*/  MOV R20, R12 ;  /* 0x0000000c00147202 */ /* 0x000fcc0000000f00 */
[----:B------:R-:W-:Y:S01]  /*1570*/  DADD R22, R26, -R24 ;  /* 0x000000001a167229 */ /* 0x000fe20000000818 */
[----:B------:R-:W-:-:S07]  /*1580*/  LOP3.LUT R25, R21, 0xff0fffff, RZ, 0xc0, !PT ;  /* 0xff0fffff15197812 */ /* 0x000fce00078ec0ff */
[----:B------:R-:W-:Y:S01]  /*1590*/  DFMA R22, R18, UR18, R22 ;  /* 0x0000001212167c2b */ /* 0x000fe20008000016 */
[----:B------:R-:W-:-:S05]  /*15a0*/  IMAD.SHL.U32 R18, R21, 0x2, RZ ;  /* 0x0000000215127824 */ /* 0x000fca00078e00ff */
[----:B------:R-:W-:Y:S02]  /*15b0*/  ISETP.GT.U32.AND P0, PT, R18, -0x2000001, PT ;  /* 0xfdffffff1200780c */ /* 0x000fe40003f04070 */
[----:B------:R-:W-:Y:S02]  /*15c0*/  DADD R18, R16, R22 ;  /* 0x0000000010127229 */ /* 0x000fe40000000016 */
[----:B------:R-:W-:-:S06]  /*15d0*/  SEL R21, R25, R21, P0 ;  /* 0x0000001519157207 */ /* 0x000fcc0000000000 */
[----:B------:R-:W-:Y:S02]  /*15e0*/  DADD R16, R16, -R18 ;  /* 0x0000000010107229 */ /* 0x000fe40000000812 */
[----:B------:R-:W-:-:S06]  /*15f0*/  DMUL R26, R18, R20 ;  /* 0x00000014121a7228 */ /* 0x000fcc0000000000 */
[----:B------:R-:W-:Y:S02]  /*1600*/  DADD R16, R22, R16 ;  /* 0x0000000016107229 */ /* 0x000fe40000000010 */
[----:B------:R-:W-:-:S08]  /*1610*/  DFMA R18, R18, R20, -R26 ;  /* 0x000000141212722b */ /* 0x000fd0000000081a */
[----:B------:R-:W-:Y:S01]  /*1620*/  DFMA R20, R16, R20, R18 ;  /* 0x000000141014722b */ /* 0x000fe20000000012 */
[----:B------:R-:W-:Y:S02]  /*1630*/  IMAD.MOV.U32 R16, RZ, RZ, 0x652b82fe ;  /* 0x652b82feff107424 */ /* 0x000fe400078e00ff */
[----:B------:R-:W-:-:S05]  /*1640*/  IMAD.MOV.U32 R17, RZ, RZ, 0x3ff71547 ;  /* 0x3ff71547ff117424 */ /* 0x000fca00078e00ff */
[----:B------:R-:W-:-:S08]  /*1650*/  DADD R18, R26, R20 ;  /* 0x000000001a127229 */ /* 0x000fd00000000014 */
[----:B------:R-:W-:Y:S02]  /*1660*/  DFMA R16, R18, R16, 6.75539944105574400000e+15 ;  /* 0x433800001210742b */ /* 0x000fe40000000010 */
[----:B------:R-:W-:Y:S01]  /*1670*/  FSETP.GEU.AND P0, PT, |R19|, 4.1917929649353027344, PT ;  /* 0x4086232b1300780b */ /* 0x000fe20003f0e200 */
[----:B------:R-:W-:-:S05]  /*1680*/  DADD R26, R26, -R18 ;  /* 0x000000001a1a7229 */ /* 0x000fca0000000812 */
[----:B------:R-:W-:-:S03]  /*1690*/  DADD R24, R16, -6.75539944105574400000e+15 ;  /* 0xc338000010187429 */ /* 0x000fc60000000000 */
[----:B------:R-:W-:-:S05]  /*16a0*/  DADD R20, R20, R26 ;  /* 0x0000000014147229 */ /* 0x000fca000000001a */
[----:B------:R-:W-:Y:S01]  /*16b0*/  DFMA R22, R24, -UR12, R18 ;  /* 0x8000000c18167c2b */ /* 0x000fe20008000012 */
[----:B------:R-:W-:Y:S01]  /*16c0*/  UMOV UR12, 0x3b39803f ;  /* 0x3b39803f000c7882 */ /* 0x000fe20000000000 */
[----:B------:R-:W-:-:S06]  /*16d0*/  UMOV UR13, 0x3c7abc9e ;  /* 0x3c7abc9e000d7882 */ /* 0x000fcc0000000000 */
[----:B------:R-:W-:Y:S01]  /*16e0*/  DFMA R22, R24, -UR12, R22 ;  /* 0x8000000c18167c2b */ /* 0x000fe20008000016 */
[----:B------:R-:W-:Y:S01]  /*16f0*/  UMOV UR12, 0x69ce2bdf ;  /* 0x69ce2bdf000c7882 */ /* 0x000fe20000000000 */
[----:B------:R-:W-:Y:S01]  /*1700*/  MOV R24, 0xfca213ea ;  /* 0xfca213ea00187802 */ /* 0x000fe20000000f00 */
[----:B------:R-:W-:Y:S01]  /*1710*/  IMAD.MOV.U32 R25, RZ, RZ, 0x3e928af3 ;  /* 0x3e928af3ff197424 */ /* 0x000fe200078e00ff */
[----:B------:R-:W-:-:S05]  /*1720*/  UMOV UR13, 0x3e5ade15 ;  /* 0x3e5ade15000d7882 */ /* 0x000fca0000000000 */
[----:B------:R-:W-:Y:S01]  /*1730*/  DFMA R24, R22, UR12, R24 ;  /* 0x0000000c16187c2b */ /* 0x000fe20008000018 */
[----:B------:R-:W-:Y:S01]  /*1740*/  UMOV UR12, 0x62401315 ;  /* 0x62401315000c7882 */ /* 0x000fe20000000000 */
[----:B------:R-:W-:-:S06]  /*1750*/  UMOV UR13, 0x3ec71dee ;  /* 0x3ec71dee000d7882 */ /* 0x000fcc0000000000 */
[----:B------:R-:W-:Y:S01]  /*1760*/  DFMA R24, R22, R24, UR12 ;  /* 0x0000000c16187e2b */ /* 0x000fe20008000018 */
        /* <DEDUP_REMOVED lines=20> */
[----:B------:R-:W-:-:S08]  /*18b0*/  DFMA R24, R22, R24, UR12 ;  /* 0x0000000c16187e2b */ /* 0x000fd00008000018 */
[----:B------:R-:W-:-:S08]  /*18c0*/  DFMA R24, R22, R24, 1 ;  /* 0x3ff000001618742b */ /* 0x000fd00000000018 */
[----:B------:R-:W-:-:S10]  /*18d0*/  DFMA R24, R22, R24, 1 ;  /* 0x3ff000001618742b */ /* 0x000fd40000000018 */
[----:B------:R-:W-:Y:S02]  /*18e0*/  IMAD R23, R16, 0x100000, R25 ;  /* 0x0010000010177824 */ /* 0x000fe400078e0219 */
[----:B------:R-:W-:Y:S01]  /*18f0*/  IMAD.MOV.U32 R22, RZ, RZ, R24 ;  /* 0x000000ffff167224 */ /* 0x000fe200078e0018 */
[----:B------:R-:W-:Y:S06]  /*1900*/  @!P0 BRA `(.L_x_8) ;  /* 0x0000000000308947 */ /* 0x000fec0003800000 */
[----:B------:R-:W-:Y:S01]  /*1910*/  FSETP.GEU.AND P2, PT, |R19|, 4.2275390625, PT ;  /* 0x408748001300780b */ /* 0x000fe20003f4e200 */
[C---:B------:R-:W-:Y:S02]  /*1920*/  DADD R22, R18.reuse, +INF ;  /* 0x7ff0000012167429 */ /* 0x040fe40000000000 */
[----:B------:R-:W-:-:S08]  /*1930*/  DSETP.GEU.AND P0, PT, R18, RZ, PT ;  /* 0x000000ff1200722a */ /* 0x000fd00003f0e000 */
[----:B------:R-:W-:Y:S02]  /*1940*/  FSEL R22, R22, RZ, P0 ;  /* 0x000000ff16167208 */ /* 0x000fe40000000000 */
[----:B------:R-:W-:Y:S02]  /*1950*/  @!P2 LEA.HI R17, R16, R16, RZ, 0x1 ;  /* 0x000000101011a211 */ /* 0x000fe400078f08ff */
[----:B------:R-:W-:Y:S02]  /*1960*/  FSEL R23, R23, RZ, P0 ;  /* 0x000000ff17177208 */ /* 0x000fe40000000000 */
[----:B------:R-:W-:-:S04]  /*1970*/  @!P2 SHF.R.S32.HI R17, RZ, 0x1, R17 ;  /* 0x00000001ff11a819 */ /* 0x000fc80000011411 */
[----:B------:R-:W-:Y:S01]  /*1980*/  @!P2 LEA R25, R17, R25, 0x14 ;  /* 0x000000191119a211 */ /* 0x000fe200078ea0ff */
[----:B------:R-:W-:-:S05]  /*1990*/  @!P2 IMAD.IADD R16, R16, 0x1, -R17 ;  /* 0x000000011010a824 */ /* 0x000fca00078e0a11 */
[----:B------:R-:W-:Y:S01]  /*19a0*/  @!P2 LEA R17, R16, 0x3ff00000, 0x14 ;  /* 0x3ff000001011a811 */ /* 0x000fe200078ea0ff */
[----:B------:R-:W-:-:S06]  /*19b0*/  @!P2 IMAD.MOV.U32 R16, RZ, RZ, RZ ;  /* 0x000000ffff10a224 */ /* 0x000fcc00078e00ff */
[----:B------:R-:W-:-:S11]  /*19c0*/  @!P2 DMUL R22, R24, R16 ;  /* 0x000000101816a228 */ /* 0x000fd60000000000 */
.L_x_8:
[----:B------:R-:W-:Y:S01]  /*19d0*/  DFMA R20, R20, R22, R22 ;  /* 0x000000161414722b */ /* 0x000fe20000000016 */
[----:B------:R-:W-:Y:S01]  /*19e0*/  IMAD.MOV.U32 R16, RZ, RZ, R0 ;  /* 0x000000ffff107224 */ /* 0x000fe200078e0000 */
[----:B------:R-:W-:Y:S01]  /*19f0*/  DSETP.NEU.AND P0, PT, |R22|, +INF , PT ;  /* 0x7ff000001600742a */ /* 0x000fe20003f0d200 */
[----:B------:R-:W-:-:S07]  /*1a00*/  IMAD.MOV.U32 R17, RZ, RZ, 0x0 ;  /* 0x00000000ff117424 */ /* 0x000fce00078e00ff */
[----:B------:R-:W-:Y:S02]  /*1a10*/  FSEL R25, R22, R20, !P0 ;  /* 0x0000001416197208 */ /* 0x000fe40004000000 */
[----:B------:R-:W-:Y:S01]  /*1a20*/  FSEL R20, R23, R21, !P0 ;  /* 0x0000001517147208 */ /* 0x000fe20004000000 */
[----:B------:R-:W-:Y:S06]  /*1a30*/  RET.REL.NODEC R16 `(_Z13_rpow_64_16_5PdS_S_iiiiiiiiiiiiiiii) ;  /* 0xffffffe410707950 */ /* 0x000fec0003c3ffff */
.L_x_9:
[----:B------:R-:W-:-:S00]  /*1a40*/  BRA `(.L_x_9) ;  /* 0xfffffffc00fc7947 */ /* 0x000fc0000383ffff */
[----:B------:R-:W-:-:S00]  /*1a50*/  NOP ;  /* 0x0000000000007918 */ /* 0x000fc00000000000 */
        /* <DEDUP_REMOVED lines=10> */
.L_x_366:


//--------------------- .text._Z13_rpow_32_16_5PfS_S_iiiiiiiiiiiiiiii --------------------------
	.section	.text._Z13_rpow_32_16_5PfS_S_iiiiiiiiiiiiiiii,"ax",@progbits
	.align	128
        .global         _Z13_rpow_32_16_5PfS_S_iiiiiiiiiiiiiiii
        .type           _Z13_rpow_32_16_5PfS_S_iiiiiiiiiiiiiiii,@function
        .size           _Z13_rpow_32_16_5PfS_S_iiiiiiiiiiiiiiii,(.L_x_379 - _Z13_rpow_32_16_5PfS_S_iiiiiiiiiiiiiiii)
        .other          _Z13_rpow_32_16_5PfS_S_iiiiiiiiiiiiiiii,@"STO_CUDA_ENTRY STV_DEFAULT"
_Z13_rpow_32_16_5PfS_S_iiiiiiiiiiiiiiii:
.text._Z13_rpow_32_16_5PfS_S_iiiiiiiiiiiiiiii:
        /* <DEDUP_REMOVED lines=15> */
[----:B------:R-:W1:Y:S01]  /*00f0*/  LDC R12, c[0x0][0x3cc] ;  /* 0x0000f300ff0c7b82 */ /* 0x000e620000000800 */
[----:B------:R-:W0:Y:S01]  /*0100*/  LDCU.128 UR16, c[0x0][0x3b0] ;  /* 0x00007600ff1077ac */ /* 0x000e220008000c00 */
[----:B------:R-:W0:Y:S02]  /*0110*/  LDCU.128 UR8, c[0x0][0x3a0] ;  /* 0x00007400ff0877ac */ /* 0x000e240008000c00 */
[----:B0-----:R-:W-:-:S04]  /*0120*/  IABS R10, R0 ;  /* 0x00000000000a7213 */ /* 0x001fc80000000000 */
[----:B------:R-:W0:Y:S01]  /*0130*/  LDC R13, c[0x0][0x3c8] ;  /* 0x0000f200ff0d7b82 */ /* 0x000e220000000800 */
[----:B------:R-:W5:Y:S07]  /*0140*/  I2F.RP R0, R10 ;  /* 0x0000000a00007306 */ /* 0x000f6e0000209400 */
[----:B------:R-:W0:Y:S08]  /*0150*/  LDC R14, c[0x0][0x3c4] ;  /* 0x0000f100ff0e7b82 */ /* 0x000e300000000800 */
[----:B------:R-:W0:Y:S01]  /*0160*/  LDC R15, c[0x0][0x3c0] ;  /* 0x0000f000ff0f7b82 */ /* 0x000e220000000800 */
[----:B-----5:R-:W5:Y:S07]  /*0170*/  MUFU.RCP R0, R0 ;  /* 0x0000000000007308 */ /* 0x020f6e0000001000 */
[----:B------:R-:W0:Y:S08]  /*0180*/  LDC.64 R6, c[0x0][0x390] ;  /* 0x0000e400ff067b82 */ /* 0x000e300000000a00 */
[----:B------:R-:W0:Y:S01]  /*0190*/  LDC.64 R4, c[0x0][0x380] ;  /* 0x0000e000ff047b82 */ /* 0x000e220000000a00 */
[----:B-----5:R-:W-:-:S04]  /*01a0*/  IADD3 R16, PT, PT, R0, 0xffffffe, RZ ;  /* 0x0ffffffe00107810 */ /* 0x020fc80007ffe0ff */
[----:B------:R5:W2:Y:S03]  /*01b0*/  F2I.FTZ.U32.TRUNC.NTZ R17, R16 ;  /* 0x0000001000117305 */ /* 0x000aa6000021f000 */
[----:B------:R-:W0:Y:S01]  /*01c0*/  LDC.64 R2, c[0x0][0x388] ;  /* 0x0000e200ff027b82 */ /* 0x000e220000000a00 */
[----:B-----5:R-:W-:Y:S02]  /*01d0*/  HFMA2 R16, -RZ, RZ, 0, 0 ;  /* 0x00000000ff107431 */ /* 0x020fe400000001ff */
[----:B--2---:R-:W-:-:S04]  /*01e0*/  IMAD.MOV R19, RZ, RZ, -R17 ;  /* 0x000000ffff137224 */ /* 0x004fc800078e0a11 */
[----:B------:R-:W-:-:S04]  /*01f0*/  IMAD R19, R19, R10, RZ ;  /* 0x0000000a13137224 */ /* 0x000fc800078e02ff */
[----:B------:R-:W-:-:S04]  /*0200*/  IMAD.HI.U32 R16, R17, R19, R16 ;  /* 0x0000001311107227 */ /* 0x000fc800078e0010 */
[----:B-1-34-:R-:W-:-:S07]  /*0210*/  IMAD R17, R9, UR4, RZ ;  /* 0x0000000409117c24 */ /* 0x01afce000f8e02ff */
.L_x_13:
[----:B------:R-:W-:Y:S02]  /*0220*/  IABS R9, R18 ;  /* 0x0000001200097213 */ /* 0x000fe40000000000 */
[----:B------:R-:W-:Y:S02]  /*0230*/  IABS R19, R12 ;  /* 0x0000000c00137213 */ /* 0x000fe40000000000 */
[----:B------:R-:W-:Y:S01]  /*0240*/  IABS R22, R11 ;  /* 0x0000000b00167213 */ /* 0x000fe20000000000 */
[----:B------:R-:W-:Y:S01]  /*0250*/  IMAD.HI.U32 R0, R16, R9, RZ ;  /* 0x0000000910007227 */ /* 0x000fe200078e00ff */
[----:B------:R-:W1:Y:S03]  /*0260*/  I2F.RP R20, R19 ;  /* 0x0000001300147306 */ /* 0x000e660000209400 */
[----:B------:R-:W-:-:S04]  /*0270*/  IMAD.MOV R8, RZ, RZ, -R0 ;  /* 0x000000ffff087224 */ /* 0x000fc800078e0a00 */
[----:B------:R-:W-:Y:S01]  /*0280*/  IMAD R9, R22, R8, R9 ;  /* 0x0000000816097224 */ /* 0x000fe200078e0209 */
[----:B------:R-:W-:-:S04]  /*0290*/  LOP3.LUT R8, R18, R11, RZ, 0x3c, !PT ;  /* 0x0000000b12087212 */ /* 0x000fc800078e3cff */
[----:B------:R-:W-:Y:S02]  /*02a0*/  ISETP.GT.U32.AND P2, PT, R10, R9, PT ;  /* 0x000000090a00720c */ /* 0x000fe40003f44070 */
[----:B------:R-:W-:Y:S01]  /*02b0*/  ISETP.GE.AND P1, PT, R8, RZ, PT ;  /* 0x000000ff0800720c */ /* 0x000fe20003f26270 */
[----:B-1----:R-:W1:Y:S10]  /*02c0*/  MUFU.RCP R20, R20 ;  /* 0x0000001400147308 */ /* 0x002e740000001000 */
[----:B------:R-:W-:-:S02]  /*02d0*/  @!P2 IADD3 R9, PT, PT, R9, -R22, RZ ;  /* 0x800000160909a210 */ /* 0x000fc40007ffe0ff */
[----:B------:R-:W-:Y:S02]  /*02e0*/  @!P2 IADD3 R0, PT, PT, R0, 0x1, RZ ;  /* 0x000000010000a810 */ /* 0x000fe40007ffe0ff */
[----:B------:R-:W-:Y:S02]  /*02f0*/  ISETP.GE.U32.AND P0, PT, R9, R10, PT ;  /* 0x0000000a0900720c */ /* 0x000fe40003f06070 */
[----:B------:R-:W-:Y:S01]  /*0300*/  ISETP.NE.AND P2, PT, R11, RZ, PT ;  /* 0x000000ff0b00720c */ /* 0x000fe20003f45270 */
[----:B-1----:R-:W-:-:S04]  /*0310*/  VIADD R8, R20, 0xffffffe ;  /* 0x0ffffffe14087836 */ /* 0x002fc80000000000 */
[----:B------:R1:W2:Y:S06]  /*0320*/  F2I.FTZ.U32.TRUNC.NTZ R9, R8 ;  /* 0x0000000800097305 */ /* 0x0002ac000021f000 */
[----:B------:R-:W-:Y:S02]  /*0330*/  @P0 VIADD R0, R0, 0x1 ;  /* 0x0000000100000836 */ /* 0x000fe40000000000 */
[----:B-1----:R-:W-:-:S03]  /*0340*/  IMAD.MOV.U32 R8, RZ, RZ, RZ ;  /* 0x000000ffff087224 */ /* 0x002fc600078e00ff */
[----:B------:R-:W-:Y:S02]  /*0350*/  @!P1 IADD3 R0, PT, PT, -R0, RZ, RZ ;  /* 0x000000ff00009210 */ /* 0x000fe40007ffe1ff */
[----:B------:R-:W-:Y:S01]  /*0360*/  @!P2 LOP3.LUT R0, RZ, R11, RZ, 0x33, !PT ;  /* 0x0000000bff00a212 */ /* 0x000fe200078e33ff */
[----:B--2---:R-:W-:-:S03]  /*0370*/  IMAD.MOV R20, RZ, RZ, -R9 ;  /* 0x000000ffff147224 */ /* 0x004fc600078e0a09 */
[----:B------:R-:W-:Y:S01]  /*0380*/  IADD3 R21, PT, PT, -R0, RZ, RZ ;  /* 0x000000ff00157210 */ /* 0x000fe20007ffe1ff */
[----:B------:R-:W-:Y:S01]  /*0390*/  IMAD R23, R20, R19, RZ ;  /* 0x0000001314177224 */ /* 0x000fe200078e02ff */
[----:B0-----:R-:W-:-:S03]  /*03a0*/  IABS R20, R13 ;  /* 0x0000000d00147213 */ /* 0x001fc60000000000 */
[----:B------:R-:W-:Y:S02]  /*03b0*/  IMAD R21, R11, R21, R18 ;  /* 0x000000150b157224 */ /* 0x000fe400078e0212 */
[----:B------:R-:W-:Y:S02]  /*03c0*/  IMAD.HI.U32 R8, R9, R23, R8 ;  /* 0x0000001709087227 */ /* 0x000fe400078e0008 */
[----:B------:R-:W0:Y:S01]  /*03d0*/  I2F.RP R23, R20 ;  /* 0x0000001400177306 */ /* 0x000e220000209400 */
[----:B------:R-:W-:-:S05]  /*03e0*/  IABS R22, R21 ;  /* 0x0000001500167213 */ /* 0x000fca0000000000 */
[----:B------:R-:W-:-:S05]  /*03f0*/  IMAD.HI.U32 R8, R8, R22, RZ ;  /* 0x0000001608087227 */ /* 0x000fca00078e00ff */
[----:B------:R-:W-:Y:S01]  /*0400*/  IADD3 R9, PT, PT, -R8, RZ, RZ ;  /* 0x000000ff08097210 */ /* 0x000fe20007ffe1ff */
[----:B0-----:R-:W0:Y:S04]  /*0410*/  MUFU.RCP R23, R23 ;  /* 0x0000001700177308 */ /* 0x001e280000001000 */
[----:B------:R-:W-:Y:S01]  /*0420*/  IMAD R22, R19, R9, R22 ;  /* 0x0000000913167224 */ /* 0x000fe200078e0216 */
[----:B------:R-:W-:-:S04]  /*0430*/  LOP3.LUT R9, R21, R12, RZ, 0x3c, !PT ;  /* 0x0000000c15097212 */ /* 0x000fc800078e3cff */
[----:B------:R-:W-:Y:S02]  /*0440*/  ISETP.GT.U32.AND P2, PT, R19, R22, PT ;  /* 0x000000161300720c */ /* 0x000fe40003f44070 */
[----:B------:R-:W-:Y:S02]  /*0450*/  ISETP.GE.AND P1, PT, R9, RZ, PT ;  /* 0x000000ff0900720c */ /* 0x000fe40003f26270 */
[----:B0-----:R-:W-:-:S09]  /*0460*/  IADD3 R24, PT, PT, R23, 0xffffffe, RZ ;  /* 0x0ffffffe17187810 */ /* 0x001fd20007ffe0ff */
[----:B------:R-:W-:Y:S02]  /*0470*/  @!P2 IMAD.IADD R22, R22, 0x1, -R19 ;  /* 0x000000011616a824 */ /* 0x000fe400078e0a13 */
[----:B------:R-:W-:Y:S01]  /*0480*/  @!P2 VIADD R8, R8, 0x1 ;  /* 0x000000010808a836 */ /* 0x000fe20000000000 */
[----:B------:R-:W-:Y:S01]  /*0490*/  ISETP.NE.AND P2, PT, R12, RZ, PT ;  /* 0x000000ff0c00720c */ /* 0x000fe20003f45270 */
[----:B------:R-:W0:Y:S01]  /*04a0*/  F2I.FTZ.U32.TRUNC.NTZ R9, R24 ;  /* 0x0000001800097305 */ /* 0x000e22000021f000 */
[----:B------:R-:W-:-:S13]  /*04b0*/  ISETP.GE.U32.AND P0, PT, R22, R19, PT ;  /* 0x000000131600720c */ /* 0x000fda0003f06070 */
[----:B------:R-:W-:Y:S01]  /*04c0*/  @P0 IADD3 R8, PT, PT, R8, 0x1, RZ ;  /* 0x0000000108080810 */ /* 0x000fe20007ffe0ff */
[----:B0-----:R-:W-:-:S04]  /*04d0*/  IMAD.MOV R23, RZ, RZ, -R9 ;  /* 0x000000ffff177224 */ /* 0x001fc800078e0a09 */
[----:B------:R-:W-:Y:S02]  /*04e0*/  IMAD.MOV.U32 R19, RZ, RZ, R8 ;  /* 0x000000ffff137224 */ /* 0x000fe400078e0008 */
[----:B------:R-:W-:-:S03]  /*04f0*/  IMAD.MOV.U32 R8, RZ, RZ, RZ ;  /* 0x000000ffff087224 */ /* 0x000fc600078e00ff */
[----:B------:R-:W-:Y:S02]  /*0500*/  @!P1 IADD3 R19, PT, PT, -R19, RZ, RZ ;  /* 0x000000ff13139210 */ /* 0x000fe40007ffe1ff */
[----:B------:R-:W-:-:S04]  /*0510*/  @!P2 LOP3.LUT R19, RZ, R12, RZ, 0x33, !PT ;  /* 0x0000000cff13a212 */ /* 0x000fc800078e33ff */
[----:B------:R-:W-:-:S05]  /*0520*/  IADD3 R22, PT, PT, -R19, RZ, RZ ;  /* 0x000000ff13167210 */ /* 0x000fca0007ffe1ff */
[----:B------:R-:W-:Y:S02]  /*0530*/  IMAD R22, R12, R22, R21 ;  /* 0x000000160c167224 */ /* 0x000fe400078e0215 */
[----:B------:R-:W-:-:S03]  /*0540*/  IMAD R21, R23, R20, RZ ;  /* 0x0000001417157224 */ /* 0x000fc600078e02ff */
[----:B------:R-:W-:Y:S01]  /*0550*/  IABS R23, R22 ;  /* 0x0000001600177213 */ /* 0x000fe20000000000 */
[----:B------:R-:W-:Y:S01]  /*0560*/  IMAD.HI.U32 R8, R9, R21, R8 ;  /* 0x0000001509087227 */ /* 0x000fe200078e0008 */
[----:B------:R-:W-:Y:S02]  /*0570*/  IABS R21, R14 ;  /* 0x0000000e00157213 */ /* 0x000fe40000000000 */
[----:B------:R-:W-:Y:S02]  /*0580*/  MOV R9, R23 ;  /* 0x0000001700097202 */ /* 0x000fe40000000f00 */
        /* <DEDUP_REMOVED lines=9> */
[----:B------:R-:W-:Y:S02]  /*0620*/  ISETP.GE.U32.AND P0, PT, R9, R20, PT ;  /* 0x000000140900720c */ /* 0x000fe40003f06070 */
[----:B------:R-:W-:Y:S02]  /*0630*/  LOP3.LUT R9, R22, R13, RZ, 0x3c, !PT ;  /* 0x0000000d16097212 */ /* 0x000fe400078e3cff */
[----:B0-----:R-:W-:Y:S02]  /*0640*/  IADD3 R24, PT, PT, R23, 0xffffffe, RZ ;  /* 0x0ffffffe17187810 */ /* 0x001fe40007ffe0ff */
[----:B------:R-:W-:-:S02]  /*0650*/  ISETP.GE.AND P1, PT, R9, RZ, PT ;  /* 0x000000ff0900720c */ /* 0x000fc40003f26270 */
[----:B------:R-:W0:Y:S05]  /*0660*/  F2I.FTZ.U32.TRUNC.NTZ R9, R24 ;  /* 0x0000001800097305 */ /* 0x000e2a000021f000 */
[----:B------:R-:W-:-:S04]  /*0670*/  @P0 IADD3 R8, PT, PT, R8, 0x1, RZ ;  /* 0x0000000108080810 */ /* 0x000fc80007ffe0ff */
[----:B------:R-:W-:-:S05]  /*0680*/  MOV R20, R8 ;  /* 0x0000000800147202 */ /* 0x000fca0000000f00 */
[----:B------:R-:W-:Y:S01]  /*0690*/  @!P1 IMAD.MOV R20, RZ, RZ, -R20 ;  /* 0x000000ffff149224 */ /* 0x000fe200078e0a14 */
[----:B------:R-:W-:Y:S02]  /*06a0*/  @!P2 LOP3.LUT R20, RZ, R13, RZ, 0x33, !PT ;  /* 0x0000000dff14a212 */ /* 0x000fe400078e33ff */
[----:B0-----:R-:W-:Y:S02]  /*06b0*/  IADD3 R8, PT, PT, RZ, -R9, RZ ;  /* 0x80000009ff087210 */ /* 0x001fe40007ffe0ff */
[----:B------:R-:W-:-:S03]  /*06c0*/  IADD3 R23, PT, PT, -R20, RZ, RZ ;  /* 0x000000ff14177210 */ /* 0x000fc60007ffe1ff */
[----:B------:R-:W-:Y:S02]  /*06d0*/  IMAD R25, R8, R21, RZ ;  /* 0x0000001508197224 */ /* 0x000fe400078e02ff */
[----:B------:R-:W-:Y:S01]  /*06e0*/  IMAD R23, R13, R23, R22 ;  /* 0x000000170d177224 */ /* 0x000fe200078e0216 */
[----:B------:R-:W-:Y:S01]  /*06f0*/  IABS R22, R15 ;  /* 0x0000000f00167213 */ /* 0x000fe20000000000 */
[----:B------:R-:W-:-:S03]  /*0700*/  IMAD.MOV.U32 R8, RZ, RZ, RZ ;  /* 0x000000ffff087224 */ /* 0x000fc600078e00ff */
[----:B------:R-:W-:Y:S01]  /*0710*/  IABS R24, R23 ;  /* 0x0000001700187213 */ /* 0x000fe20000000000 */
[----:B------:R-:W-:Y:S02]  /*0720*/  IMAD.HI.U32 R8, R9, R25, R8 ;  /* 0x0000001909087227 */ /* 0x000fe400078e0008 */
[----:B------:R-:W0:Y:S04]  /*0730*/  I2F.RP R25, R22 ;  /* 0x0000001600197306 */ /* 0x000e280000209400 */
[----:B------:R-:W-:-:S05]  /*0740*/  IMAD.HI.U32 R8, R8, R24, RZ ;  /* 0x0000001808087227 */ /* 0x000fca00078e00ff */
[----:B------:R-:W-:-:S05]  /*0750*/  IADD3 R9, PT, PT, -R8, RZ, RZ ;  /* 0x000000ff08097210 */ /* 0x000fca0007ffe1ff */
[C---:B------:R-:W-:Y:S01]  /*0760*/  IMAD R24, R21.reuse, R9, R24 ;  /* 0x0000000915187224 */ /* 0x040fe200078e0218 */
[----:B0-----:R-:W0:Y:S04]  /*0770*/  MUFU.RCP R25, R25 ;  /* 0x0000001900197308 */ /* 0x001e280000001000 */
[----:B------:R-:W-:-:S13]  /*0780*/  ISETP.GT.U32.AND P2, PT, R21, R24, PT ;  /* 0x000000181500720c */ /* 0x000fda0003f44070 */
[-C--:B------:R-:W-:Y:S01]  /*0790*/  @!P2 IADD3 R24, PT, PT, R24, -R21.reuse, RZ ;  /* 0x800000151818a210 */ /* 0x080fe20007ffe0ff */
[----:B0-----:R-:W-:Y:S01]  /*07a0*/  VIADD R9, R25, 0xffffffe ;  /* 0x0ffffffe19097836 */ /* 0x001fe20000000000 */
[----:B------:R-:W-:Y:S02]  /*07b0*/  @!P2 IADD3 R8, PT, PT, R8, 0x1, RZ ;  /* 0x000000010808a810 */ /* 0x000fe40007ffe0ff */
[----:B------:R-:W-:Y:S02]  /*07c0*/  ISETP.GE.U32.AND P0, PT, R24, R21, PT ;  /* 0x000000151800720c */ /* 0x000fe40003f06070 */
[----:B------:R-:W-:Y:S01]  /*07d0*/  LOP3.LUT R21, R23, R14, RZ, 0x3c, !PT ;  /* 0x0000000e17157212 */ /* 0x000fe200078e3cff */
[----:B------:R-:W0:Y:S01]  /*07e0*/  F2I.FTZ.U32.TRUNC.NTZ R9, R9 ;  /* 0x0000000900097305 */ /* 0x000e22000021f000 */
[----:B------:R-:W-:Y:S02]  /*07f0*/  ISETP.NE.AND P2, PT, R14, RZ, PT ;  /* 0x000000ff0e00720c */ /* 0x000fe40003f45270 */
[----:B------:R-:W-:-:S07]  /*0800*/  ISETP.GE.AND P1, PT, R21, RZ, PT ;  /* 0x000000ff1500720c */ /* 0x000fce0003f26270 */
[----:B------:R-:W-:-:S05]  /*0810*/  @P0 IADD3 R8, PT, PT, R8, 0x1, RZ ;  /* 0x0000000108080810 */ /* 0x000fca0007ffe0ff */
[----:B------:R-:W-:Y:S01]  /*0820*/  IMAD.MOV.U32 R21, RZ, RZ, R8 ;  /* 0x000000ffff157224 */ /* 0x000fe200078e0008 */
[----:B0-----:R-:W-:Y:S02]  /*0830*/  IADD3 R25, PT, PT, RZ, -R9, RZ ;  /* 0x80000009ff197210 */ /* 0x001fe40007ffe0ff */
[----:B------:R-:W-:Y:S02]  /*0840*/  MOV R8, RZ ;  /* 0x000000ff00087202 */ /* 0x000fe40000000f00 */
[----:B------:R-:W-:Y:S01]  /*0850*/  @!P1 IADD3 R21, PT, PT, -R21, RZ, RZ ;  /* 0x000000ff15159210 */ /* 0x000fe20007ffe1ff */
[----:B------:R-:W-:Y:S01]  /*0860*/  IMAD R25, R25, R22, RZ ;  /* 0x0000001619197224 */ /* 0x000fe200078e02ff */
[----:B------:R-:W-:-:S03]  /*0870*/  @!P2 LOP3.LUT R21, RZ, R14, RZ, 0x33, !PT ;  /* 0x0000000eff15a212 */ /* 0x000fc600078e33ff */
[----:B------:R-:W-:-:S04]  /*0880*/  IMAD.HI.U32 R8, R9, R25, R8 ;  /* 0x0000001909087227 */ /* 0x000fc800078e0008 */
[----:B------:R-:W-:-:S04]  /*0890*/  IMAD.MOV R24, RZ, RZ, -R21 ;  /* 0x000000ffff187224 */ /* 0x000fc800078e0a15 */
[----:B------:R-:W-:-:S05]  /*08a0*/  IMAD R24, R14, R24, R23 ;  /* 0x000000180e187224 */ /* 0x000fca00078e0217 */
[----:B------:R-:W-:Y:S02]  /*08b0*/  IABS R9, R24 ;  /* 0x0000001800097213 */ /* 0x000fe40000000000 */
[----:B------:R-:W-:-:S03]  /*08c0*/  LOP3.LUT R24, R24, R15, RZ, 0x3c, !PT ;  /* 0x0000000f18187212 */ /* 0x000fc600078e3cff */
[----:B------:R-:W-:Y:S01]  /*08d0*/  IMAD.HI.U32 R8, R8, R9, RZ ;  /* 0x0000000908087227 */ /* 0x000fe200078e00ff */
[----:B------:R-:W-:-:S03]  /*08e0*/  ISETP.GE.AND P1, PT, R24, RZ, PT ;  /* 0x000000ff1800720c */ /* 0x000fc60003f26270 */
[----:B------:R-:W-:Y:S01]  /*08f0*/  IMAD R24, R0, UR19, RZ ;  /* 0x0000001300187c24 */ /* 0x000fe2000f8e02ff */
[----:B------:R-:W-:-:S05]  /*0900*/  IADD3 R23, PT, PT, -R8, RZ, RZ ;  /* 0x000000ff08177210 */ /* 0x000fca0007ffe1ff */
[----:B------:R-:W-:-:S05]  /*0910*/  IMAD R9, R22, R23, R9 ;  /* 0x0000001716097224 */ /* 0x000fca00078e0209 */
[----:B------:R-:W-:-:S13]  /*0920*/  ISETP.GT.U32.AND P2, PT, R22, R9, PT ;  /* 0x000000091600720c */ /* 0x000fda0003f44070 */
[----:B------:R-:W-:Y:S01]  /*0930*/  @!P2 IMAD.IADD R9, R9, 0x1, -R22 ;  /* 0x000000010909a824 */ /* 0x000fe200078e0a16 */
[----:B------:R-:W-:Y:S02]  /*0940*/  @!P2 IADD3 R8, PT, PT, R8, 0x1, RZ ;  /* 0x000000010808a810 */ /* 0x000fe40007ffe0ff */
[----:B------:R-:W-:Y:S02]  /*0950*/  ISETP.NE.AND P2, PT, R15, RZ, PT ;  /* 0x000000ff0f00720c */ /* 0x000fe40003f45270 */
[----:B------:R-:W-:Y:S01]  /*0960*/  ISETP.GE.U32.AND P0, PT, R9, R22, PT ;  /* 0x000000160900720c */ /* 0x000fe20003f06070 */
[----:B------:R-:W-:-:S12]  /*0970*/  IMAD R9, R19, UR18, R24 ;  /* 0x0000001213097c24 */ /* 0x000fd8000f8e0218 */
[----:B------:R-:W-:-:S05]  /*0980*/  @P0 IADD3 R8, PT, PT, R8, 0x1, RZ ;  /* 0x0000000108080810 */ /* 0x000fca0007ffe0ff */
[----:B------:R-:W-:Y:S02]  /*0990*/  IMAD.MOV.U32 R22, RZ, RZ, R8 ;  /* 0x000000ffff167224 */ /* 0x000fe400078e0008 */
[----:B------:R-:W-:-:S03]  /*09a0*/  IMAD R8, R20, UR17, R9 ;  /* 0x0000001114087c24 */ /* 0x000fc6000f8e0209 */
[----:B------:R-:W-:Y:S01]  /*09b0*/  @!P1 IADD3 R22, PT, PT, -R22, RZ, RZ ;  /* 0x000000ff16169210 */ /* 0x000fe20007ffe1ff */
[----:B------:R-:W-:Y:S01]  /*09c0*/  IMAD R9, R21, UR16, R8 ;  /* 0x0000001015097c24 */ /* 0x000fe2000f8e0208 */
[----:B------:R-:W-:-:S05]  /*09d0*/  @!P2 LOP3.LUT R22, RZ, R15, RZ, 0x33, !PT ;  /* 0x0000000fff16a212 */ /* 0x000fca00078e33ff */
[----:B------:R-:W-:-:S04]  /*09e0*/  IMAD R9, R22, UR11, R9 ;  /* 0x0000000b16097c24 */ /* 0x000fc8000f8e0209 */
[----:B------:R-:W-:-:S06]  /*09f0*/  IMAD.WIDE R8, R9, 0x4, R2 ;  /* 0x0000000409087825 */ /* 0x000fcc00078e0202 */
[----:B------:R-:W2:Y:S01]  /*0a00*/  LDG.E R8, desc[UR6][R8.64] ;  /* 0x0000000608087981 */ /* 0x000ea2000c1e1900 */
[----:B------:R-:W-:-:S04]  /*0a10*/  IMAD R0, R0, UR10, RZ ;  /* 0x0000000a00007c24 */ /* 0x000fc8000f8e02ff */
[----:B------:R-:W-:-:S04]  /*0a20*/  IMAD R19, R19, UR9, R0 ;  /* 0x0000000913137c24 */ /* 0x000fc8000f8e0200 */
[----:B------:R-:W-:-:S04]  /*0a30*/  IMAD R20, R20, UR8, R19 ;  /* 0x0000000814147c24 */ /* 0x000fc8000f8e0213 */
[----:B------:R-:W-:-:S04]  /*0a40*/  IMAD R21, R21, UR13, R20 ;  /* 0x0000000d15157c24 */ /* 0x000fc8000f8e0214 */
[----:B------:R-:W-:-:S04]  /*0a50*/  IMAD R21, R22, UR12, R21 ;  /* 0x0000000c16157c24 */ /* 0x000fc8000f8e0215 */
[----:B------:R-:W-:-:S05]  /*0a60*/  IMAD.WIDE R22, R21, 0x4, R4 ;  /* 0x0000000415167825 */ /* 0x000fca00078e0204 */
[----:B------:R0:W3:Y:S01]  /*0a70*/  LDG.E R19, desc[UR6][R22.64] ;  /* 0x0000000616137981 */ /* 0x0000e2000c1e1900 */
[----:B------:R-:W-:Y:S01]  /*0a80*/  MOV R25, 0x3a2c32e4 ;  /* 0x3a2c32e400197802 */ /* 0x000fe20000000f00 */
[----:B------:R-:W-:Y:S01]  /*0a90*/  BSSY.RECONVERGENT B1, `(.L_x_11) ;  /* 0x0000059000017945 */ /* 0x000fe20003800200 */
[C---:B--2---:R-:W-:Y:S01]  /*0aa0*/  FMUL R21, |R8|.reuse, 16777216 ;  /* 0x4b80000008157820 */ /* 0x044fe20000400200 */
[----:B------:R-:W-:-:S04]  /*0ab0*/  FSETP.GEU.AND P0, PT, |R8|, 1.175494350822287508e-38, PT ;  /* 0x008000000800780b */ /* 0x000fc80003f0e200 */
[----:B------:R-:W-:-:S04]  /*0ac0*/  FSEL R21, R21, |R8|, !P0 ;  /* 0x4000000815157208 */ /* 0x000fc80004000000 */
[----:B------:R-:W-:-:S04]  /*0ad0*/  IADD3 R0, PT, PT, R21, -0x3f3504f3, RZ ;  /* 0xc0cafb0d15007810 */ /* 0x000fc80007ffe0ff */
[----:B------:R-:W-:-:S05]  /*0ae0*/  LOP3.LUT R24, R0, 0xff800000, RZ, 0xc0, !PT ;  /* 0xff80000000187812 */ /* 0x000fca00078ec0ff */
[----:B------:R-:W-:Y:S01]  /*0af0*/  IMAD.IADD R20, R21, 0x1, -R24 ;  /* 0x0000000115147824 */ /* 0x000fe200078e0a18 */
[----:B------:R-:W-:Y:S02]  /*0b00*/  FSEL R21, RZ, -24, P0 ;  /* 0xc1c00000ff157808 */ /* 0x000fe40000000000 */
[----:B------:R-:W-:Y:S01]  /*0b10*/  I2FP.F32.S32 R24, R24 ;  /* 0x0000001800187245 */ /* 0x000fe20000201400 */
[C---:B------:R-:W-:Y:S01]  /*0b20*/  FADD R0, R20.reuse, 1 ;  /* 0x3f80000014007421 */ /* 0x040fe20000000000 */
[----:B------:R-:W-:-:S03]  /*0b30*/  FADD R20, R20, -1 ;  /* 0xbf80000014147421 */ /* 0x000fc60000000000 */
[----:B------:R-:W-:Y:S01]  /*0b40*/  FFMA R24, R24, 1.1920928955078125e-07, R21 ;  /* 0x3400000018187823 */ /* 0x000fe20000000015 */
[----:B------:R-:W-:Y:S01]  /*0b50*/  FADD R9, R20, R20 ;  /* 0x0000001414097221 */ /* 0x000fe20000000000 */
[----:B------:R-:W1:Y:S03]  /*0b60*/  MUFU.RCP R0, R0 ;  /* 0x0000000000007308 */ /* 0x000e660000001000 */
[----:B-1----:R-:W-:-:S04]  /*0b70*/  FMUL R9, R0, R9 ;  /* 0x0000000900097220 */ /* 0x002fc80000400000 */
[----:B------:R-:W-:Y:S01]  /*0b80*/  FADD R21, R20, -R9 ;  /* 0x8000000914157221 */ /* 0x000fe20000000000 */
[----:B0-----:R-:W-:-:S03]  /*0b90*/  FMUL R22, R9, R9 ;  /* 0x0000000909167220 */ /* 0x001fc60000400000 */
[----:B------:R-:W-:Y:S01]  /*0ba0*/  FADD R23, R21, R21 ;  /* 0x0000001515177221 */ /* 0x000fe20000000000 */
[C---:B------:R-:W-:Y:S01]  /*0bb0*/  FFMA R21, R9.reuse, 1.4426950216293334961, R24 ;  /* 0x3fb8aa3b09157823 */ /* 0x040fe20000000018 */
[----:B------:R-:W-:Y:S02]  /*0bc0*/  FFMA R25, R22, R25, 0.0032181653659790754318 ;  /* 0x3b52e7db16197423 */ /* 0x000fe40000000019 */
[----:B------:R-:W-:Y:S01]  /*0bd0*/  FFMA R23, R20, -R9, R23 ;  /* 0x8000000914177223 */ /* 0x000fe20000000017 */
[----:B------:R-:W-:Y:S01]  /*0be0*/  FADD R24, R24, -R21 ;  /* 0x8000001518187221 */ /* 0x000fe20000000000 */
[----:B------:R-:W-:Y:S02]  /*0bf0*/  FFMA R25, R22, R25, 0.018033718690276145935 ;  /* 0x3c93bb7316197423 */ /* 0x000fe40000000019 */
[----:B------:R-:W-:Y:S01]  /*0c00*/  FMUL R23, R0, R23 ;  /* 0x0000001700177220 */ /* 0x000fe20000400000 */
[----:B------:R-:W-:Y:S01]  /*0c10*/  FFMA R24, R9, 1.4426950216293334961, R24 ;  /* 0x3fb8aa3b09187823 */ /* 0x000fe20000000018 */
[----:B------:R-:W-:-:S03]  /*0c20*/  FFMA R25, R22, R25, 0.12022458761930465698 ;  /* 0x3df6384f16197423 */ /* 0x000fc60000000019 */
[----:B------:R-:W-:Y:S01]  /*0c30*/  FFMA R24, R23, 1.4426950216293334961, R24 ;  /* 0x3fb8aa3b17187823 */ /* 0x000fe20000000018 */
[----:B------:R-:W-:-:S03]  /*0c40*/  FMUL R22, R22, R25 ;  /* 0x0000001916167220 */ /* 0x000fc60000400000 */
[----:B------:R-:W-:Y:S01]  /*0c50*/  FFMA R24, R9, 1.9251366722983220825e-08, R24 ;  /* 0x32a55e3409187823 */ /* 0x000fe20000000018 */
[----:B------:R-:W-:-:S04]  /*0c60*/  FMUL R0, R22, 3 ;  /* 0x4040000016007820 */ /* 0x000fc80000400000 */
[----:B------:R-:W-:-:S04]  /*0c70*/  FFMA R23, R23, R0, R24 ;  /* 0x0000000017177223 */ /* 0x000fc80000000018 */
[----:B------:R-:W-:Y:S01]  /*0c80*/  FFMA R22, R9, R22, R23 ;  /* 0x0000001609167223 */ /* 0x000fe20000000017 */
[----:B------:R-:W-:-:S03]  /*0c90*/  MOV R23, 0x391fcb8e ;  /* 0x391fcb8e00177802 */ /* 0x000fc60000000f00 */
[----:B------:R-:W-:-:S04]  /*0ca0*/  FADD R20, R21, R22 ;  /* 0x0000001615147221 */ /* 0x000fc80000000000 */
[----:B---3--:R-:W-:Y:S01]  /*0cb0*/  FMUL R0, R19, R20 ;  /* 0x0000001413007220 */ /* 0x008fe20000400000 */
[----:B------:R-:W-:-:S03]  /*0cc0*/  FADD R21, -R21, R20 ;  /* 0x0000001415157221 */ /* 0x000fc60000000100 */
[----:B------:R-:W0:Y:S01]  /*0cd0*/  FRND R9, R0 ;  /* 0x0000000000097307 */ /* 0x000e220000201000 */
[----:B------:R-:W-:Y:S01]  /*0ce0*/  FADD R22, R22, -R21 ;  /* 0x8000001516167221 */ /* 0x000fe20000000000 */
[C---:B------:R-:W-:Y:S01]  /*0cf0*/  FFMA R21, R19.reuse, R20, -R0 ;  /* 0x0000001413157223 */ /* 0x040fe20000000800 */
[C---:B------:R-:W-:Y:S02]  /*0d00*/  FSETP.GT.AND P1, PT, |R0|.reuse, 152, PT ;  /* 0x431800000000780b */ /* 0x040fe40003f24200 */
[C---:B------:R-:W-:Y:S01]  /*0d10*/  FSETP.GEU.AND P2, PT, R0.reuse, RZ, PT ;  /* 0x000000ff0000720b */ /* 0x040fe20003f4e000 */
[----:B------:R-:W-:Y:S02]  /*0d20*/  FFMA R20, R19, R22, R21 ;  /* 0x0000001613147223 */ /* 0x000fe40000000015 */
[----:B------:R-:W-:Y:S01]  /*0d30*/  F2I.NTZ R22, R0 ;  /* 0x0000000000167305 */ /* 0x000fe20000203100 */
[----:B0-----:R-:W-:Y:S01]  /*0d40*/  FADD R21, R0, -R9 ;  /* 0x8000000900157221 */ /* 0x001fe20000000000 */
[----:B------:R-:W-:Y:S01]  /*0d50*/  FSETP.GT.AND P0, PT, R9, RZ, PT ;  /* 0x000000ff0900720b */ /* 0x000fe20003f04000 */
[----:B------:R-:W-:-:S02]  /*0d60*/  FMUL R9, R19, 0.5 ;  /* 0x3f00000013097820 */ /* 0x000fc40000400000 */
[----:B------:R-:W-:-:S04]  /*0d70*/  FADD R20, R20, R21 ;  /* 0x0000001514147221 */ /* 0x000fc80000000000 */
[C---:B------:R-:W-:Y:S01]  /*0d80*/  FFMA R21, R20.reuse, R23, 0.0013391353422775864601 ;  /* 0x3aaf85ed14157423 */ /* 0x040fe20000000017 */
[----:B------:R-:W-:Y:S01]  /*0d90*/  SEL R23, RZ, 0x83000000, P0 ;  /* 0x83000000ff177807 */ /* 0x000fe20000000000 */
[----:B------:R-:W0:Y:S01]  /*0da0*/  FRND.TRUNC R9, R9 ;  /* 0x0000000900097307 */ /* 0x000e22000020d000 */
[----:B------:R-:W-:Y:S01]  /*0db0*/  FSETP.NEU.AND P0, PT, R19, RZ, PT ;  /* 0x000000ff1300720b */ /* 0x000fe20003f0d000 */
[----:B------:R-:W-:-:S03]  /*0dc0*/  FFMA R21, R20, R21, 0.0096188392490148544312 ;  /* 0x3c1d985614157423 */ /* 0x000fc60000000015 */
[----:B------:R-:W-:Y:S01]  /*0dd0*/  FSETP.EQ.OR P0, PT, R8, 1, !P0 ;  /* 0x3f8000000800780b */ /* 0x000fe20004702400 */
[----:B------:R-:W-:-:S04]  /*0de0*/  FFMA R21, R20, R21, 0.055503588169813156128 ;  /* 0x3d6357bb14157423 */ /* 0x000fc80000000015 */
[----:B------:R-:W-:-:S04]  /*0df0*/  FFMA R21, R20, R21, 0.24022644758224487305 ;  /* 0x3e75fdec14157423 */ /* 0x000fc80000000015 */
[----:B------:R-:W-:Y:S01]  /*0e00*/  FFMA R21, R20, R21, 0.69314718246459960938 ;  /* 0x3f31721814157423 */ /* 0x000fe20000000015 */
[----:B0-----:R-:W-:-:S03]  /*0e10*/  FADD R0, R9, R9 ;  /* 0x0000000909007221 */ /* 0x001fc60000000000 */
[----:B------:R-:W-:Y:S01]  /*0e20*/  FFMA R21, R20, R21, 1 ;  /* 0x3f80000014157423 */ /* 0x000fe20000000015 */
[----:B------:R-:W-:Y:S01]  /*0e30*/  VIADD R20, R23, 0x7f000000 ;  /* 0x7f00000017147836 */ /* 0x000fe20000000000 */
[----:B------:R-:W-:-:S03]  /*0e40*/  LEA R23, R22, -R23, 0x17 ;  /* 0x8000001716177211 */ /* 0x000fc600078eb8ff */
[----:B------:R-:W-:Y:S01]  /*0e50*/  FMUL R20, R21, R20 ;  /* 0x0000001415147220 */ /* 0x000fe20000400000 */
[----:B------:R-:W-:-:S03]  /*0e60*/  MOV R21, 0x3f800000 ;  /* 0x3f80000000157802 */ /* 0x000fc60000000f00 */
[----:B------:R-:W-:Y:S01]  /*0e70*/  FMUL R20, R20, R23 ;  /* 0x0000001714147220 */ /* 0x000fe20000400000 */
[----:B------:R-:W-:Y:S01]  /*0e80*/  @P1 FSEL R20, RZ, +INF , !P2 ;  /* 0x7f800000ff141808 */ /* 0x000fe20005000000 */
[----:B------:R-:W-:Y:S06]  /*0e90*/  @P0 BRA `(.L_x_12) ;  /* 0x0000000000600947 */ /* 0x000fec0003800000 */
[----:B------:R-:W-:-:S04]  /*0ea0*/  FSETP.NAN.AND P0, PT, |R19|, |R19|, PT ;  /* 0x400000131300720b */ /* 0x000fc80003f08200 */
[----:B------:R-:W-:-:S13]  /*0eb0*/  FSETP.NUM.AND P0, PT, |R8|, |R8|, !P0 ;  /* 0x400000080800720b */ /* 0x000fda0004707200 */
[----:B------:R-:W-:Y:S01]  /*0ec0*/  @!P0 FADD R21, R19, R8 ;  /* 0x0000000813158221 */ /* 0x000fe20000000000 */
[----:B------:R-:W-:Y:S06]  /*0ed0*/  @!P0 BRA `(.L_x_12) ;  /* 0x0000000000508947 */ /* 0x000fec0003800000 */
[----:B------:R-:W-:Y:S01]  /*0ee0*/  FSETP.NEU.AND P0, PT, |R8|, +INF , PT ;  /* 0x7f8000000800780b */ /* 0x000fe20003f0d200 */
[----:B------:R-:W-:-:S03]  /*0ef0*/  FADD R9, R19, -R0 ;  /* 0x8000000013097221 */ /* 0x000fc60000000000 */
[----:B------:R-:W-:-:S04]  /*0f00*/  FSETP.NEU.AND P0, PT, R8, RZ, P0 ;  /* 0x000000ff0800720b */ /* 0x000fc8000070d000 */
[----:B------:R-:W-:Y:S02]  /*0f10*/  FSETP.GEU.OR P1, PT, R19, RZ, P0 ;  /* 0x000000ff1300720b */ /* 0x000fe4000072e400 */
[----:B------:R-:W-:-:S07]  /*0f20*/  FSETP.NEU.AND P2, PT, |R9|, 1, !P0 ;  /* 0x3f8000000900780b */ /* 0x000fce000474d200 */
[----:B------:R-:W-:-:S05]  /*0f30*/  @!P0 FADD R0, R8, R8 ;  /* 0x0000000808008221 */ /* 0x000fca0000000000 */
[----:B------:R-:W-:-:S04]  /*0f40*/  @!P1 LOP3.LUT R0, R0, 0x7f800000, RZ, 0x3c, !PT ;  /* 0x7f80000000009812 */ /* 0x000fc800078e3cff */
[----:B------:R-:W-:-:S05]  /*0f50*/  @P2 LOP3.LUT R0, R0, 0x7fffffff, RZ, 0xc0, !PT ;  /* 0x7fffffff00002812 */ /* 0x000fca00078ec0ff */
[----:B------:R-:W-:Y:S01]  /*0f60*/  @!P0 IMAD.MOV.U32 R21, RZ, RZ, R0 ;  /* 0x000000ffff158224 */ /* 0x000fe200078e0000 */
[----:B------:R-:W-:Y:S06]  /*0f70*/  @!P0 BRA `(.L_x_12) ;  /* 0x0000000000288947 */ /* 0x000fec0003800000 */
[----:B------:R-:W-:Y:S02]  /*0f80*/  FSETP.NEU.AND P0, PT, |R19|, +INF , PT ;  /* 0x7f8000001300780b */ /* 0x000fe40003f0d200 */
[----:B------:R-:W-:-:S13]  /*0f90*/  FSETP.EQ.AND P1, PT, R8, -1, PT ;  /* 0xbf8000000800780b */ /* 0x000fda0003f22000 */
[----:B------:R-:W-:Y:S05]  /*0fa0*/  @!P0 BRA P1, `(.L_x_12) ;  /* 0x00000000001c8947 */ /* 0x000fea0000800000 */
[----:B------:R-:W-:Y:S02]  /*0fb0*/  FSETP.GEU.AND P1, PT, R8, RZ, PT ;  /* 0x000000ff0800720b */ /* 0x000fe40003f2e000 */
[----:B------:R-:W-:-:S11]  /*0fc0*/  MOV R21, R20 ;  /* 0x0000001400157202 */ /* 0x000fd60000000f00 */
[----:B------:R-:W0:Y:S01]  /*0fd0*/  @!P1 FRND.FLOOR R0, R19 ;  /* 0x0000001300009307 */ /* 0x000e220000205000 */
[----:B------:R-:W-:Y:S02]  /*0fe0*/  @!P1 FSETP.NEU.AND P2, PT, |R9|, 1, PT ;  /* 0x3f8000000900980b */ /* 0x000fe40003f4d200 */
[----:B0-----:R-:W-:Y:S02]  /*0ff0*/  @!P1 FSETP.NEU.AND P0, PT, R19, R0, PT ;  /* 0x000000001300920b */ /* 0x001fe40003f0d000 */
[----:B------:R-:W-:-:S04]  /*1000*/  @!P1 FSEL R0, R20, -R20, P2 ;  /* 0x8000001414009208 */ /* 0x000fc80001000000 */
[----:B------:R-:W-:-:S07]  /*1010*/  @!P1 FSEL R21, R0, +QNAN , !P0 ;  /* 0x7fffffff00159808 */ /* 0x000fce0004000000 */
.L_x_12:
[----:B------:R-:W-:Y:S05]  /*1020*/  BSYNC.RECONVERGENT B1 ;  /* 0x0000000000017941 */ /* 0x000fea0003800200 */
.L_x_11:
[----:B------:R-:W-:Y:S01]  /*1030*/  IMAD.WIDE R8, R18, 0x4, R6 ;  /* 0x0000000412087825 */ /* 0x000fe200078e0206 */
[----:B------:R-:W-:-:S04]  /*1040*/  IADD3 R18, PT, PT, R17, R18, RZ ;  /* 0x0000001211127210 */ /* 0x000fc80007ffe0ff */
[----:B------:R1:W-:Y:S01]  /*1050*/  STG.E desc[UR6][R8.64], R21 ;  /* 0x0000001508007986 */ /* 0x0003e2000c101906 */
[----:B------:R-:W-:-:S13]  /*1060*/  ISETP.GE.AND P0, PT, R18, UR5, PT ;  /* 0x0000000512007c0c */ /* 0x000fda000bf06270 */
[----:B-1----:R-:W-:Y:S05]  /*1070*/  @!P0 BRA `(.L_x_13) ;  /* 0xfffffff000688947 */ /* 0x002fea000383ffff */
[----:B------:R-:W-:Y:S05]  /*1080*/  BSYNC.RECONVERGENT B0 ;  /* 0x0000000000007941 */ /* 0x000fea0003800200 */
.L_x_10:
[----:B------:R-:W-:Y:S05]  /*1090*/  EXIT ;  /* 0x000000000000794d */ /* 0x000fea0003800000 */
.L_x_14:
        /* <DEDUP_REMOVED lines=14> */
.L_x_379:


//--------------------- .text._Z13_rpow_64_16_4PdS_S_iiiiiiiiiiiii --------------------------
	.section	.text._Z13_rpow_64_16_4PdS_S_iiiiiiiiiiiii,"ax",@progbits
	.align	128
        .global         _Z13_rpow_64_16_4PdS_S_iiiiiiiiiiiii
        .type           _Z13_rpow_64_16_4PdS_S_iiiiiiiiiiiii,@function
        .size           _Z13_rpow_64_16_4PdS_S_iiiiiiiiiiiii,(.L_x_367 - _Z13_rpow_64_16_4PdS_S_iiiiiiiiiiiii)
        .other          _Z13_rpow_64_16_4PdS_S_iiiiiiiiiiiii,@"STO_CUDA_ENTRY STV_DEFAULT"
_Z13_rpow_64_16_4PdS_S_iiiiiiiiiiiii:
.text._Z13_rpow_64_16_4PdS_S_iiiiiiiiiiiii:
        /* <DEDUP_REMOVED lines=10> */
[----:B------:R-:W2:Y:S06]  /*00a0*/  LDCU.64 UR10, c[0x0][0x358] ;  /* 0x00006b00ff0a77ac */ /* 0x000eac0008000a00 */
[----:B------:R-:W3:Y:S01]  /*00b0*/  LDC R3, c[0x0][0x3c0] ;  /* 0x0000f000ff037b82 */ /* 0x000ee20000000800 */
[----:B------:R-:W4:Y:S01]  /*00c0*/  LDCU UR18, c[0x0][0x3c8] ;  /* 0x00007900ff1277ac */ /* 0x000f220008000800 */
[----:B------:R-:W0:Y:S06]  /*00d0*/  LDCU.64 UR12, c[0x0][0x398] ;  /* 0x00007300ff0c77ac */ /* 0x000e2c0008000a00 */
[----:B------:R-:W0:Y:S01]  /*00e0*/  LDC R4, c[0x0][0x3bc] ;  /* 0x0000ef00ff047b82 */ /* 0x000e220000000800 */
[----:B------:R-:W0:Y:S01]  /*00f0*/  LDCU.64 UR14, c[0x0][0x3b0] ;  /* 0x00007600ff0e77ac */ /* 0x000e220008000a00 */
[----:B-1----:R-:W-:Y:S01]  /*0100*/  IMAD R32, R32, UR8, RZ ;  /* 0x0000000820207c24 */ /* 0x002fe2000f8e02ff */
[----:B------:R-:W1:Y:S05]  /*0110*/  LDCU.128 UR4, c[0x0][0x3a0] ;  /* 0x00007400ff0477ac */ /* 0x000e6a0008000c00 */
[----:B------:R-:W0:Y:S08]  /*0120*/  LDC R5, c[0x0][0x3b8] ;  /* 0x0000ee00ff057b82 */ /* 0x000e300000000800 */
[----:B------:R-:W0:Y:S08]  /*0130*/  LDC.64 R10, c[0x0][0x390] ;  /* 0x0000e400ff0a7b82 */ /* 0x000e300000000a00 */
[----:B------:R-:W0:Y:S08]  /*0140*/  LDC.64 R8, c[0x0][0x380] ;  /* 0x0000e000ff087b82 */ /* 0x000e300000000a00 */
[----:B-12-4-:R-:W0:Y:S02]  /*0150*/  LDC.64 R6, c[0x0][0x388] ;  /* 0x0000e200ff067b82 */ /* 0x016e240000000a00 */
.L_x_21:
[----:B01----:R-:W-:Y:S02]  /*0160*/  IABS R15, R2 ;  /* 0x00000002000f7213 */ /* 0x003fe40000000000 */
[----:B---3--:R-:W-:Y:S02]  /*0170*/  IABS R16, R3 ;  /* 0x0000000300107213 */ /* 0x008fe40000000000 */
[----:B------:R-:W0:Y:S08]  /*0180*/  I2F.RP R0, R15 ;  /* 0x0000000f00007306 */ /* 0x000e300000209400 */
[----:B0-----:R-:W0:Y:S02]  /*0190*/  MUFU.RCP R0, R0 ;  /* 0x0000000000007308 */ /* 0x001e240000001000 */
[----:B0-----:R-:W-:-:S06]  /*01a0*/  VIADD R12, R0, 0xffffffe ;  /* 0x0ffffffe000c7836 */ /* 0x001fcc0000000000 */
[----:B------:R0:W1:Y:S02]  /*01b0*/  F2I.FTZ.U32.TRUNC.NTZ R13, R12 ;  /* 0x0000000c000d7305 */ /* 0x000064000021f000 */
[----:B0-----:R-:W-:Y:S02]  /*01c0*/  IMAD.MOV.U32 R12, RZ, RZ, RZ ;  /* 0x000000ffff0c7224 */ /* 0x001fe400078e00ff */
[----:B-1----:R-:W-:-:S04]  /*01d0*/  IMAD.MOV R14, RZ, RZ, -R13 ;  /* 0x000000ffff0e7224 */ /* 0x002fc800078e0a0d */
[----:B------:R-:W-:Y:S01]  /*01e0*/  IMAD R17, R14, R15, RZ ;  /* 0x0000000f0e117224 */ /* 0x000fe200078e02ff */
[----:B------:R-:W-:-:S03]  /*01f0*/  IABS R14, R33 ;  /* 0x00000021000e7213 */ /* 0x000fc60000000000 */
[----:B------:R-:W-:-:S06]  /*0200*/  IMAD.HI.U32 R13, R13, R17, R12 ;  /* 0x000000110d0d7227 */ /* 0x000fcc00078e000c */
[----:B------:R-:W-:-:S04]  /*0210*/  IMAD.HI.U32 R0, R13, R14, RZ ;  /* 0x0000000e0d007227 */ /* 0x000fc800078e00ff */
[----:B------:R-:W-:Y:S02]  /*0220*/  IMAD.MOV.U32 R13, RZ, RZ, R16 ;  /* 0x000000ffff0d7224 */ /* 0x000fe400078e0010 */
[----:B------:R-:W-:Y:S02]  /*0230*/  IMAD.MOV R12, RZ, RZ, -R0 ;  /* 0x000000ffff0c7224 */ /* 0x000fe400078e0a00 */
        /* <DEDUP_REMOVED lines=9> */
[----:B------:R-:W-:Y:S02]  /*02d0*/  ISETP.GE.AND P2, PT, R12, RZ, PT ;  /* 0x000000ff0c00720c */ /* 0x000fe40003f46270 */
[----:B0-----:R-:W-:-:S04]  /*02e0*/  IADD3 R14, PT, PT, R16, 0xffffffe, RZ ;  /* 0x0ffffffe100e7810 */ /* 0x001fc80007ffe0ff */
[----:B------:R0:W1:Y:S01]  /*02f0*/  F2I.FTZ.U32.TRUNC.NTZ R15, R14 ;  /* 0x0000000e000f7305 */ /* 0x000062000021f000 */
[----:B------:R-:W-:-:S06]  /*0300*/  @P0 VIADD R0, R0, 0x1 ;  /* 0x0000000100000836 */ /* 0x000fcc0000000000 */
[----:B------:R-:W-:Y:S01]  /*0310*/  @!P2 IMAD.MOV R0, RZ, RZ, -R0 ;  /* 0x000000ffff00a224 */ /* 0x000fe200078e0a00 */
[----:B------:R-:W-:Y:S01]  /*0320*/  @!P1 LOP3.LUT R0, RZ, R2, RZ, 0x33, !PT ;  /* 0x00000002ff009212 */ /* 0x000fe200078e33ff */
[----:B0-----:R-:W-:-:S04]  /*0330*/  IMAD.MOV.U32 R14, RZ, RZ, RZ ;  /* 0x000000ffff0e7224 */ /* 0x001fc800078e00ff */
[----:B------:R-:W-:Y:S02]  /*0340*/  IMAD.MOV R12, RZ, RZ, -R0 ;  /* 0x000000ffff0c7224 */ /* 0x000fe400078e0a00 */
[----:B-1----:R-:W-:Y:S02]  /*0350*/  IMAD.MOV R16, RZ, RZ, -R15 ;  /* 0x000000ffff107224 */ /* 0x002fe400078e0a0f */
[----:B------:R-:W-:Y:S01]  /*0360*/  IMAD R20, R2, R12, R33 ;  /* 0x0000000c02147224 */ /* 0x000fe200078e0221 */
[----:B------:R-:W-:Y:S01]  /*0370*/  IABS R12, R4 ;  /* 0x00000004000c7213 */ /* 0x000fe20000000000 */
[----:B------:R-:W-:-:S03]  /*0380*/  IMAD R17, R16, R13, RZ ;  /* 0x0000000d10117224 */ /* 0x000fc600078e02ff */
        /* <DEDUP_REMOVED lines=8> */
[----:B------:R-:W-:Y:S02]  /*0410*/  @!P1 IMAD.IADD R16, R16, 0x1, -R13 ;  /* 0x0000000110109824 */ /* 0x000fe400078e0a0d */
        /* <DEDUP_REMOVED lines=10> */
[----:B------:R-:W-:Y:S01]  /*04c0*/  @!P1 LOP3.LUT R14, RZ, R3, RZ, 0x33, !PT ;  /* 0x00000003ff0e9212 */ /* 0x000fe200078e33ff */
[----:B-1----:R-:W-:-:S03]  /*04d0*/  IMAD.MOV R13, RZ, RZ, -R17 ;  /* 0x000000ffff0d7224 */ /* 0x002fc600078e0a11 */
[----:B------:R-:W-:Y:S01]  /*04e0*/  IADD3 R18, PT, PT, -R14, RZ, RZ ;  /* 0x000000ff0e127210 */ /* 0x000fe20007ffe1ff */
[----:B------:R-:W-:-:S04]  /*04f0*/  IMAD R13, R13, R12, RZ ;  /* 0x0000000c0d0d7224 */ /* 0x000fc800078e02ff */
[----:B------:R-:W-:Y:S02]  /*0500*/  IMAD R19, R3, R18, R20 ;  /* 0x0000001203137224 */ /* 0x000fe400078e0214 */
[----:B------:R-:W-:Y:S01]  /*0510*/  IMAD.HI.U32 R16, R17, R13, R16 ;  /* 0x0000000d11107227 */ /* 0x000fe200078e0010 */
[----:B------:R-:W-:Y:S02]  /*0520*/  IABS R17, R5 ;  /* 0x0000000500117213 */ /* 0x000fe40000000000 */
[----:B------:R-:W-:-:S05]  /*0530*/  IABS R15, R19 ;  /* 0x00000013000f7213 */ /* 0x000fca0000000000 */
[----:B------:R-:W-:-:S04]  /*0540*/  IMAD.MOV.U32 R13, RZ, RZ, R15 ;  /* 0x000000ffff0d7224 */ /* 0x000fc800078e000f */
[----:B------:R-:W-:-:S04]  /*0550*/  IMAD.HI.U32 R15, R16, R13, RZ ;  /* 0x0000000d100f7227 */ /* 0x000fc800078e00ff */
[----:B------:R-:W-:Y:S02]  /*0560*/  IMAD.MOV.U32 R16, RZ, RZ, R17 ;  /* 0x000000ffff107224 */ /* 0x000fe400078e0011 */
[----:B------:R-:W-:Y:S02]  /*0570*/  IMAD.MOV R18, RZ, RZ, -R15 ;  /* 0x000000ffff127224 */ /* 0x000fe400078e0a0f */
[----:B------:R-:W0:Y:S02]  /*0580*/  I2F.RP R17, R16 ;  /* 0x0000001000117306 */ /* 0x000e240000209400 */
[----:B------:R-:W-:-:S05]  /*0590*/  IMAD R13, R12, R18, R13 ;  /* 0x000000120c0d7224 */ /* 0x000fca00078e020d */
[----:B------:R-:W-:Y:S01]  /*05a0*/  ISETP.GT.U32.AND P1, PT, R12, R13, PT ;  /* 0x0000000d0c00720c */ /* 0x000fe20003f24070 */
[----:B0-----:R-:W0:-:S12]  /*05b0*/  MUFU.RCP R17, R17 ;  /* 0x0000001100117308 */ /* 0x001e180000001000 */
[----:B------:R-:W-:Y:S01]  /*05c0*/  @!P1 IMAD.IADD R13, R13, 0x1, -R12 ;  /* 0x000000010d0d9824 */ /* 0x000fe200078e0a0c */
[----:B------:R-:W-:Y:S02]  /*05d0*/  @!P1 IADD3 R15, PT, PT, R15, 0x1, RZ ;  /* 0x000000010f0f9810 */ /* 0x000fe40007ffe0ff */
[----:B------:R-:W-:Y:S02]  /*05e0*/  ISETP.NE.AND P1, PT, R4, RZ, PT ;  /* 0x000000ff0400720c */ /* 0x000fe40003f25270 */
[----:B------:R-:W-:Y:S02]  /*05f0*/  ISETP.GE.U32.AND P0, PT, R13, R12, PT ;  /* 0x0000000c0d00720c */ /* 0x000fe40003f06070 */
[----:B------:R-:W-:-:S04]  /*0600*/  LOP3.LUT R12, R19, R4, RZ, 0x3c, !PT ;  /* 0x00000004130c7212 */ /* 0x000fc800078e3cff */
[----:B------:R-:W-:Y:S01]  /*0610*/  ISETP.GE.AND P2, PT, R12, RZ, PT ;  /* 0x000000ff0c00720c */ /* 0x000fe20003f46270 */
[----:B0-----:R-:W-:Y:S02]  /*0620*/  VIADD R13, R17, 0xffffffe ;  /* 0x0ffffffe110d7836 */ /* 0x001fe40000000000 */
[----:B------:R-:W-:-:S04]  /*0630*/  IMAD.MOV.U32 R12, RZ, RZ, RZ ;  /* 0x000000ffff0c7224 */ /* 0x000fc800078e00ff */
[----:B------:R-:W0:Y:S01]  /*0640*/  F2I.FTZ.U32.TRUNC.NTZ R13, R13 ;  /* 0x0000000d000d7305 */ /* 0x000e22000021f000 */
[----:B------:R-:W-:-:S05]  /*0650*/  @P0 VIADD R15, R15, 0x1 ;  /* 0x000000010f0f0836 */ /* 0x000fca0000000000 */
[----:B------:R-:W-:Y:S01]  /*0660*/  @!P2 IMAD.MOV R15, RZ, RZ, -R15 ;  /* 0x000000ffff0fa224 */ /* 0x000fe200078e0a0f */
[----:B------:R-:W-:-:S05]  /*0670*/  @!P1 LOP3.LUT R15, RZ, R4, RZ, 0x33, !PT ;  /* 0x00000004ff0f9212 */ /* 0x000fca00078e33ff */
[----:B------:R-:W-:Y:S02]  /*0680*/  IMAD.MOV R18, RZ, RZ, -R15 ;  /* 0x000000ffff127224 */ /* 0x000fe400078e0a0f */
[----:B0-----:R-:W-:Y:S02]  /*0690*/  IMAD.MOV R17, RZ, RZ, -R13 ;  /* 0x000000ffff117224 */ /* 0x001fe400078e0a0d */
[----:B------:R-:W-:Y:S02]  /*06a0*/  IMAD R18, R4, R18, R19 ;  /* 0x0000001204127224 */ /* 0x000fe400078e0213 */
[----:B------:R-:W-:-:S03]  /*06b0*/  IMAD R17, R17, R16, RZ ;  /* 0x0000001011117224 */ /* 0x000fc600078e02ff */
[----:B------:R-:W-:Y:S01]  /*06c0*/  IABS R19, R18 ;  /* 0x0000001200137213 */ /* 0x000fe20000000000 */
[----:B------:R-:W-:Y:S01]  /*06d0*/  IMAD.HI.U32 R12, R13, R17, R12 ;  /* 0x000000110d0c7227 */ /* 0x000fe200078e000c */
[----:B------:R-:W-:-:S03]  /*06e0*/  LOP3.LUT R18, R18, R5, RZ, 0x3c, !PT ;  /* 0x0000000512127212 */ /* 0x000fc600078e3cff */
[----:B------:R-:W-:Y:S01]  /*06f0*/  IMAD.MOV.U32 R13, RZ, RZ, R19 ;  /* 0x000000ffff0d7224 */ /* 0x000fe200078e0013 */
[----:B------:R-:W-:-:S03]  /*0700*/  ISETP.GE.AND P2, PT, R18, RZ, PT ;  /* 0x000000ff1200720c */ /* 0x000fc60003f46270 */
[----:B------:R-:W-:-:S05]  /*0710*/  IMAD.HI.U32 R12, R12, R13, RZ ;  /* 0x0000000d0c0c7227 */ /* 0x000fca00078e00ff */
[----:B------:R-:W-:-:S05]  /*0720*/  IADD3 R17, PT, PT, -R12, RZ, RZ ;  /* 0x000000ff0c117210 */ /* 0x000fca0007ffe1ff */
[----:B------:R-:W-:Y:S02]  /*0730*/  IMAD R13, R16, R17, R13 ;  /* 0x00000011100d7224 */ /* 0x000fe400078e020d */
[----:B------:R-:W-:-:S03]  /*0740*/  IMAD R17, R0, UR15, RZ ;  /* 0x0000000f00117c24 */ /* 0x000fc6000f8e02ff */
[----:B------:R-:W-:-:S13]  /*0750*/  ISETP.GT.U32.AND P1, PT, R16, R13, PT ;  /* 0x0000000d1000720c */ /* 0x000fda0003f24070 */
[----:B------:R-:W-:Y:S02]  /*0760*/  @!P1 IMAD.IADD R13, R13, 0x1, -R16 ;  /* 0x000000010d0d9824 */ /* 0x000fe400078e0a10 */
[----:B------:R-:W-:Y:S01]  /*0770*/  @!P1 VIADD R12, R12, 0x1 ;  /* 0x000000010c0c9836 */ /* 0x000fe20000000000 */
[----:B------:R-:W-:Y:S02]  /*0780*/  ISETP.NE.AND P1, PT, R5, RZ, PT ;  /* 0x000000ff0500720c */ /* 0x000fe40003f25270 */
[----:B------:R-:W-:Y:S01]  /*0790*/  ISETP.GE.U32.AND P0, PT, R13, R16, PT ;  /* 0x000000100d00720c */ /* 0x000fe20003f06070 */
[----:B------:R-:W-:-:S12]  /*07a0*/  IMAD R13, R0, UR5, RZ ;  /* 0x00000005000d7c24 */ /* 0x000fd8000f8e02ff */
[----:B------:R-:W-:-:S04]  /*07b0*/  @P0 VIADD R12, R12, 0x1 ;  /* 0x000000010c0c0836 */ /* 0x000fc80000000000 */
[----:B------:R-:W-:Y:S02]  /*07c0*/  IMAD.MOV.U32 R16, RZ, RZ, R12 ;  /* 0x000000ffff107224 */ /* 0x000fe400078e000c */
[----:B------:R-:W-:Y:S02]  /*07d0*/  IMAD R12, R14, UR4, R13 ;  /* 0x000000040e0c7c24 */ /* 0x000fe4000f8e020d */
[----:B------:R-:W-:Y:S01]  /*07e0*/  @!P2 IMAD.MOV R16, RZ, RZ, -R16 ;  /* 0x000000ffff10a224 */ /* 0x000fe200078e0a10 */
[----:B------:R-:W-:Y:S01]  /*07f0*/  @!P1 LOP3.LUT R16, RZ, R5, RZ, 0x33, !PT ;  /* 0x00000005ff109212 */ /* 0x000fe200078e33ff */
[----:B------:R-:W-:-:S04]  /*0800*/  IMAD R13, R15, UR13, R12 ;  /* 0x0000000d0f0d7c24 */ /* 0x000fc8000f8e020c */
[----:B------:R-:W-:-:S04]  /*0810*/  IMAD R13, R16, UR12, R13 ;  /* 0x0000000c100d7c24 */ /* 0x000fc8000f8e020d */
[----:B------:R-:W-:-:S06]  /*0820*/  IMAD.WIDE R12, R13, 0x8, R8 ;  /* 0x000000080d0c7825 */ /* 0x000fcc00078e0208 */
        /* <DEDUP_REMOVED lines=17> */
[----:B------:R-:W-:Y:S02]  /*0940*/  @!P2 MOV R16, RZ ;  /* 0x000000ff0010a202 */ /* 0x000fe40000000f00 */
[----:B------:R-:W-:-:S06]  /*0950*/  @!P2 DSETP.NEU.AND P1, PT, |R12|, 0.5, !P0 ;  /* 0x3fe000000c00a42a */ /* 0x000fcc000472d200 */
[----:B------:R-:W-:-:S04]  /*0960*/  @!P2 SEL R17, R15, RZ, P1 ;  /* 0x000000ff0f11a207 */ /* 0x000fc80000800000 */
[----:B------:R-:W-:Y:S01]  /*0970*/  @!P3 LOP3.LUT R17, R17, 0x7ff00000, RZ, 0xfc, !PT ;  /* 0x7ff000001111b812 */ /* 0x000fe200078efcff */
[----:B------:R-:W-:Y:S06]  /*0980*/  @!P2 BRA `(.L_x_16) ;  /* 0x000000000044a947 */ /* 0x000fec0003800000 */
[----:B------:R-:W-:Y:S01]  /*0990*/  DADD R34, -RZ, |R14| ;  /* 0x00000000ff227229 */ /* 0x000fe2000000050e */
[----:B------:R-:W-:Y:S01]  /*09a0*/  BSSY.RECONVERGENT B1, `(.L_x_17) ;  /* 0x0000003000017945 */ /* 0x000fe20003800200 */
[----:B------:R-:W-:-:S09]  /*09b0*/  MOV R0, 0x9d0 ;  /* 0x000009d000007802 */ /* 0x000fd20000000f00 */
[----:B------:R-:W-:Y:S05]  /*09c0*/  CALL.REL.NOINC `($_Z13_rpow_64_16_4PdS_S_iiiiiiiiiiiii$__internal_accurate_pow) ;  /* 0x0000000000e47944 */ /* 0x000fea0003c00000 */
[----:B------:R-:W-:Y:S05]  /*09d0*/  BSYNC.RECONVERGENT B1 ;  /* 0x0000000000017941 */ /* 0x000fea0003800200 */
.L_x_17:
[----:B------:R-:W-:Y:S01]  /*09e0*/  IMAD.MOV.U32 R18, RZ, RZ, R21 ;  /* 0x000000ffff127224 */ /* 0x000fe200078e0015 */
[----:B------:R-:W0:Y:S01]  /*09f0*/  FRND.F64.TRUNC R16, R12 ;  /* 0x0000000c00107313 */ /* 0x000e22000030d800 */
[----:B------:R-:W-:Y:S01]  /*0a00*/  IMAD.MOV.U32 R19, RZ, RZ, R24 ;  /* 0x000000ffff137224 */ /* 0x000fe200078e0018 */
[----:B------:R-:W-:-:S05]  /*0a10*/  ISETP.GE.AND P2, PT, R15, RZ, PT ;  /* 0x000000ff0f00720c */ /* 0x000fca0003f46270 */
[----:B------:R-:W-:Y:S02]  /*0a20*/  DADD R18, -RZ, -R18 ;  /* 0x00000000ff127229 */ /* 0x000fe40000000912 */
[----:B0-----:R-:W-:-:S08]  /*0a30*/  DSETP.NEU.AND P0, PT, R12, R16, PT ;  /* 0x000000100c00722a */ /* 0x001fd00003f0d000 */
[-C--:B------:R-:W-:Y:S02]  /*0a40*/  FSEL R0, R18, R21.reuse, P1 ;  /* 0x0000001512007208 */ /* 0x080fe40000800000 */
[-C--:B------:R-:W-:Y:S02]  /*0a50*/  FSEL R19, R19, R24.reuse, P1 ;  /* 0x0000001813137208 */ /* 0x080fe40000800000 */
[----:B------:R-:W-:Y:S02]  /*0a60*/  FSEL R16, R0, R21, !P2 ;  /* 0x0000001500107208 */ /* 0x000fe40005000000 */
[----:B------:R-:W-:Y:S02]  /*0a70*/  FSEL R17, R19, R24, !P2 ;  /* 0x0000001813117208 */ /* 0x000fe40005000000 */
[----:B------:R-:W-:Y:S02]  /*0a80*/  @!P2 FSEL R16, R16, RZ, !P0 ;  /* 0x000000ff1010a208 */ /* 0x000fe40004000000 */
[----:B------:R-:W-:-:S07]  /*0a90*/  @!P2 FSEL R17, R17, -QNAN , !P0 ;  /* 0xfff800001111a808 */ /* 0x000fce0004000000 */
.L_x_16:
[----:B------:R-:W-:Y:S05]  /*0aa0*/  BSYNC.RECONVERGENT B0 ;  /* 0x0000000000007941 */ /* 0x000fea0003800200 */
.L_x_15:
        /* <DEDUP_REMOVED lines=19> */
.L_x_20:
        /* <DEDUP_REMOVED lines=11> */
.L_x_19:
[----:B------:R-:W-:Y:S05]  /*0c90*/  BSYNC.RECONVERGENT B0 ;  /* 0x0000000000007941 */ /* 0x000fea0003800200 */
.L_x_18:
        /* <DEDUP_REMOVED lines=11> */
[----:B------:R-:W-:Y:S05]  /*0d50*/  EXIT ;  /* 0x000000000000794d */ /* 0x000fea0003800000 */
        .type           $_Z13_rpow_64_16_4PdS_S_iiiiiiiiiiiii$__internal_accurate_pow,@function
        .size           $_Z13_rpow_64_16_4PdS_S_iiiiiiiiiiiii$__internal_accurate_pow,(.L_x_367 - $_Z13_rpow_64_16_4PdS_S_iiiiiiiiiiiii$__internal_accurate_pow)
$_Z13_rpow_64_16_4PdS_S_iiiiiiiiiiiii$__internal_accurate_pow:
        /* <DEDUP_REMOVED lines=10> */
[----:B------:R-:W-:Y:S01]  /*0e00*/  @!P0 DMUL R28, R34, 1.80143985094819840000e+16 ;  /* 0x43500000221c8828 */ /* 0x000fe20000000000 */
[----:B------:R-:W-:-:S09]  /*0e10*/  SHF.R.U32.HI R34, RZ, 0x14, R35 ;  /* 0x00000014ff227819 */ /* 0x000fd20000011623 */
[----:B------:R-:W-:Y:S01]  /*0e20*/  @!P0 IMAD.MOV.U32 R16, RZ, RZ, R29 ;  /* 0x000000ffff108224 */ /* 0x000fe200078e001d */
[----:B------:R-:W-:Y:S01]  /*0e30*/  @!P0 LEA.HI R34, R29, 0xffffffca, RZ, 0xc ;  /* 0xffffffca1d228811 */ /* 0x000fe200078f60ff */
[----:B------:R-:W-:-:S03]  /*0e40*/  @!P0 IMAD.MOV.U32 R20, RZ, RZ, R28 ;  /* 0x000000ffff148224 */ /* 0x000fc600078e001c */
[----:B------:R-:W-:-:S04]  /*0e50*/  LOP3.LUT R16, R16, 0x800fffff, RZ, 0xc0, !PT ;  /* 0x800fffff10107812 */ /* 0x000fc800078ec0ff */
[----:B------:R-:W-:-:S04]  /*0e60*/  LOP3.LUT R21, R16, 0x3ff00000, RZ, 0xfc, !PT ;  /* 0x3ff0000010157812 */ /* 0x000fc800078efcff */
[----:B------:R-:W-:-:S13]  /*0e70*/  ISETP.GE.U32.AND P2, PT, R21, 0x3ff6a09f, PT ;  /* 0x3ff6a09f1500780c */ /* 0x000fda0003f46070 */
[----:B------:R-:W-:-:S05]  /*0e80*/  @P2 VIADD R17, R21, 0xfff00000 ;  /* 0xfff0000015112836 */ /* 0x000fca0000000000 */
[----:B------:R-:W-:-:S06]  /*0e90*/  @P2 MOV R21, R17 ;  /* 0x0000001100152202 */ /* 0x000fcc0000000f00 */
        /* <DEDUP_REMOVED lines=8> */
[----:B------:R-:W-:Y:S02]  /*0f20*/  DMUL R30, R16, R16 ;  /* 0x00000010101e7228 */ /* 0x000fe40000000000 */
[----:B------:R-:W-:-:S06]  /*0f30*/  DADD R22, R20, -R16 ;  /* 0x0000000014167229 */ /* 0x000fcc0000000810 */
[----:B------:R-:W-:Y:S01]  /*0f40*/  DFMA R18, R30, UR8, R18 ;  /* 0x000000081e127c2b */ /* 0x000fe20008000012 */
        /* <DEDUP_REMOVED lines=10> */
[----:B------:R-:W-:Y:S02]  /*0ff0*/  DMUL R22, R24, R22 ;  /* 0x0000001618167228 */ /* 0x000fe40000000000 */
[----:B------:R-:W-:-:S03]  /*1000*/  DMUL R24, R16, R16 ;  /* 0x0000001010187228 */ /* 0x000fc60000000000 */
[----:B------:R-:W-:Y:S01]  /*1010*/  DFMA R26, R30, R26, UR8 ;  /* 0x000000081e1a7e2b */ /* 0x000fe2000800001a */
[----:B------:R-:W-:Y:S01]  /*1020*/  UMOV UR8, 0x9242b910 ;  /* 0x9242b91000087882 */ /* 0x000fe20000000000 */
[----:B------:R-:W-:-:S03]  /*1030*/  UMOV UR9, 0x3f624924 ;  /* 0x3f62492400097882 */ /* 0x000fc60000000000 */
[----:B------:R-:W-:Y:S02]  /*1040*/  VIADD R29, R23, 0x100000 ;  /* 0x00100000171d7836 */ /* 0x000fe40000000000 */
[----:B------:R-:W-:Y:S01]  /*1050*/  IMAD.MOV.U32 R28, RZ, RZ, R22 ;  /* 0x000000ffff1c7224 */ /* 0x000fe200078e0016 */
[----:B------:R-:W-:Y:S01]  /*1060*/  DFMA R26, R30, R26, UR8 ;  /* 0x000000081e1a7e2b */ /* 0x000fe2000800001a */
[----:B------:R-:W-:Y:S01]  /*1070*/  UMOV UR8, 0x99999dfb ;  /* 0x99999dfb00087882 */ /* 0x000fe20000000000 */
[----:B------:R-:W-:-:S06]  /*1080*/  UMOV UR9, 0x3f899999 ;  /* 0x3f89999900097882 */ /* 0x000fcc0000000000 */
        /* <DEDUP_REMOVED lines=8> */
[C---:B------:R-:W-:Y:S02]  /*1110*/  DFMA R26, R16.reuse, R16, -R24 ;  /* 0x00000010101a722b */ /* 0x040fe40000000818 */
[----:B------:R-:W-:-:S06]  /*1120*/  DMUL R30, R16, R24 ;  /* 0x00000018101e7228 */ /* 0x000fcc0000000000 */
[----:B------:R-:W-:Y:S02]  /*1130*/  DFMA R26, R16, R28, R26 ;  /* 0x0000001c101a722b */ /* 0x000fe4000000001a */
[----:B------:R-:W-:Y:S01]  /*1140*/  DADD R28, R20, -UR8 ;  /* 0x80000008141c7e29 */ /* 0x000fe20008000000 */
[----:B------:R-:W-:Y:S01]  /*1150*/  UMOV UR8, 0x80000000 ;  /* 0x8000000000087882 */ /* 0x000fe20000000000 */
[----:B------:R-:W-:Y:S01]  /*1160*/  DFMA R20, R16, R24, -R30 ;  /* 0x000000181014722b */ /* 0x000fe2000000081e */
[----:B------:R-:W-:-:S07]  /*1170*/  UMOV UR9, 0x43300000 ;  /* 0x4330000000097882 */ /* 0x000fce0000000000 */
        /* <DEDUP_REMOVED lines=15> */
[----:B------:R-:W-:Y:S01]  /*1270*/  DADD R16, R18, R16 ;  /* 0x0000000012107229 */ /* 0x000fe20000000010 */
[C---:B------:R-:W-:Y:S01]  /*1280*/  IADD3 R18, PT, PT, R34.reuse, -0x3ff, RZ ;  /* 0xfffffc0122127810 */ /* 0x040fe20007ffe0ff */
[----:B------:R-:W-:Y:S02]  /*1290*/  @P2 VIADD R18, R34, 0xfffffc02 ;  /* 0xfffffc0222122836 */ /* 0x000fe40000000000 */
[----:B------:R-:W-:-:S04]  /*12a0*/  IMAD.MOV.U32 R19, RZ, RZ, 0x43300000 ;  /* 0x43300000ff137424 */ /* 0x000fc800078e00ff */
[----:B------:R-:W-:Y:S01]  /*12b0*/  DADD R22, R22, R16 ;  /* 0x0000000016167229 */ /* 0x000fe20000000010 */
[----:B------:R-:W-:-:S06]  /*12c0*/  LOP3.LUT R18, R18, 0x80000000, RZ, 0x3c, !PT ;  /* 0x8000000012127812 */ /* 0x000fcc00078e3cff */
[----:B------:R-:W-:Y:S01]  /*12d0*/  DADD R18, R18, -UR8 ;  /* 0x8000000812127e29 */ /* 0x000fe20008000000 */
[----:B------:R-:W-:Y:S01]  /*12e0*/  UMOV UR8, 0xfefa39ef ;  /* 0xfefa39ef00087882 */ /* 0x000fe20000000000 */
[----:B------:R-:W-:Y:S01]  /*12f0*/  DADD R20, R24, R22 ;  /* 0x0000000018147229 */ /* 0x000fe20000000016 */
[----:B------:R-:W-:-:S07]  /*1300*/  UMOV UR9, 0x3fe62e42 ;  /* 0x3fe62e4200097882 */ /* 0x000fce0000000000 */
[--C-:B------:R-:W-:Y:S02]  /*1310*/  DFMA R16, R18, UR8, R20.reuse ;  /* 0x0000000812107c2b */ /* 0x100fe40008000014 */
[----:B------:R-:W-:-:S06]  /*1320*/  DADD R26, R24, -R20 ;  /* 0x00000000181a7229 */ /* 0x000fcc0000000814 */
[----:B------:R-:W-:Y:S02]  /*1330*/  DFMA R24, R18, -UR8, R16 ;  /* 0x8000000812187c2b */ /* 0x000fe40008000010 */
[----:B------:R-:W-:-:S06]  /*1340*/  DADD R26, R22, R26 ;  /* 0x00000000161a7229 */ /* 0x000fcc000000001a */
[----:B------:R-:W-:-:S08]  /*1350*/  DADD R24, -R20, R24 ;  /* 0x0000000014187229 */ /* 0x000fd00000000118 */
[----:B------:R-:W-:-:S08]  /*1360*/  DADD R22, R26, -R24 ;  /* 0x000000001a167229 */ /* 0x000fd00000000818 */
[----:B------:R-:W-:Y:S01]  /*1370*/  DFMA R22, R18, UR16, R22 ;  /* 0x0000001012167c2b */ /* 0x000fe20008000016 */
[----:B------:R-:W-:Y:S02]  /*1380*/  IMAD.MOV.U32 R19, RZ, RZ, R13 ;  /* 0x000000ffff137224 */ /* 0x000fe400078e000d */
[----:B------:R-:W-:Y:S02]  /*1390*/  IMAD.MOV.U32 R18, RZ, RZ, R12 ;  /* 0x000000ffff127224 */ /* 0x000fe400078e000c */
[C---:B------:R-:W-:Y:S01]  /*13a0*/  IMAD.SHL.U32 R20, R19.reuse, 0x2, RZ ;  /* 0x0000000213147824 */ /* 0x040fe200078e00ff */
[----:B------:R-:W-:-:S04]  /*13b0*/  LOP3.LUT R25, R19, 0xff0fffff, RZ, 0xc0, !PT ;  /* 0xff0fffff13197812 */ /* 0x000fc800078ec0ff */
[----:B------:R-:W-:Y:S01]  /*13c0*/  ISETP.GT.U32.AND P0, PT, R20, -0x2000001, PT ;  /* 0xfdffffff1400780c */ /* 0x000fe20003f04070 */
[----:B------:R-:W-:-:S03]  /*13d0*/  DADD R20, R16, R22 ;  /* 0x0000000010147229 */ /* 0x000fc60000000016 */
[----:B------:R-:W-:-:S05]  /*13e0*/  SEL R19, R25, R19, P0 ;  /* 0x0000001319137207 */ /* 0x000fca0000000000 */
[----:B------:R-:W-:Y:S02]  /*13f0*/  DADD R24, R16, -R20 ;  /* 0x0000000010187229 */ /* 0x000fe40000000814 */
[----:B------:R-:W-:-:S06]  /*1400*/  DMUL R16, R20, R18 ;  /* 0x0000001214107228 */ /* 0x000fcc0000000000 */
[----:B------:R-:W-:Y:S02]  /*1410*/  DADD R24, R22, R24 ;  /* 0x0000000016187229 */ /* 0x000fe40000000018 */
[----:B------:R-:W-:-:S08]  /*1420*/  DFMA R20, R20, R18, -R16 ;  /* 0x000000121414722b */ /* 0x000fd00000000810 */
[----:B------:R-:W-:Y:S01]  /*1430*/  DFMA R24, R24, R18, R20 ;  /* 0x000000121818722b */ /* 0x000fe20000000014 */
[----:B------:R-:W-:Y:S01]  /*1440*/  MOV R18, 0x652b82fe ;  /* 0x652b82fe00127802 */ /* 0x000fe20000000f00 */
[----:B------:R-:W-:-:S06]  /*1450*/  IMAD.MOV.U32 R19, RZ, RZ, 0x3ff71547 ;  /* 0x3ff71547ff137424 */ /* 0x000fcc00078e00ff */
        /* <DEDUP_REMOVED lines=11> */
[----:B------:R-:W-:Y:S01]  /*1510*/  IMAD.MOV.U32 R26, RZ, RZ, -0x35dec16 ;  /* 0xfca213eaff1a7424 */ /* 0x000fe200078e00ff */
[----:B------:R-:W-:Y:S01]  /*1520*/  UMOV UR9, 0x3e5ade15 ;  /* 0x3e5ade1500097882 */ /* 0x000fe20000000000 */
[----:B------:R-:W-:-:S06]  /*1530*/  IMAD.MOV.U32 R27, RZ, RZ, 0x3e928af3 ;  /* 0x3e928af3ff1b7424 */ /* 0x000fcc00078e00ff */
        /* <DEDUP_REMOVED lines=34> */
[----:B------:R-:W-:-:S04]  /*1760*/  @!P2 LEA.HI R16, R18, R18, RZ, 0x1 ;  /* 0x000000121210a211 */ /* 0x000fc800078f08ff */
[----:B------:R-:W-:Y:S02]  /*1770*/  @!P2 SHF.R.S32.HI R19, RZ, 0x1, R16 ;  /* 0x00000001ff13a819 */ /* 0x000fe40000011410 */
[----:B------:R-:W-:Y:S02]  /*1780*/  FSEL R16, R26, RZ, P0 ;  /* 0x000000ff1a107208 */ /* 0x000fe40000000000 */
[----:B------:R-:W-:Y:S01]  /*1790*/  @!P2 IADD3 R18, PT, PT, R18, -R19, RZ ;  /* 0x800000131212a210 */ /* 0x000fe20007ffe0ff */
[----:B------:R-:W-:-:S03]  /*17a0*/  @!P2 IMAD R23, R19, 0x100000, R23 ;  /* 0x001000001317a824 */ /* 0x000fc600078e0217 */
[----:B------:R-:W-:Y:S01]  /*17b0*/  @!P2 LEA R19, R18, 0x3ff00000, 0x14 ;  /* 0x3ff000001213a811 */ /* 0x000fe200078ea0ff */
[----:B------:R-:W-:-:S06]  /*17c0*/  @!P2 IMAD.MOV.U32 R18, RZ, RZ, RZ ;  /* 0x000000ffff12a224 */ /* 0x000fcc00078e00ff */
[----:B------:R-:W-:-:S11]  /*17d0*/  @!P2 DMUL R16, R22, R18 ;  /* 0x000000121610a228 */ /* 0x000fd60000000000 */
.L_x_22:
[----:B------:R-:W-:Y:S02]  /*17e0*/  DFMA R24, R24, R16, R16 ;  /* 0x000000101818722b */ /* 0x000fe40000000010 */
[----:B------:R-:W-:-:S08]  /*17f0*/  DSETP.NEU.AND P0, PT, |R16|, +INF , PT ;  /* 0x7ff000001000742a */ /* 0x000fd00003f0d200 */
[----:B------:R-:W-:Y:S01]  /*1800*/  FSEL R21, R16, R24, !P0 ;  /* 0x0000001810157208 */ /* 0x000fe20004000000 */
[----:B------:R-:W-:Y:S01]  /*1810*/  IMAD.MOV.U32 R16, RZ, RZ, R0 ;  /* 0x000000ffff107224 */ /* 0x000fe200078e0000 */
[----:B------:R-:W-:Y:S01]  /*1820*/  FSEL R24, R17, R25, !P0 ;  /* 0x0000001911187208 */ /* 0x000fe20004000000 */
[----:B------:R-:W-:-:S04]  /*1830*/  IMAD.MOV.U32 R17, RZ, RZ, 0x0 ;  /* 0x00000000ff117424 */ /* 0x000fc800078e00ff */
[----:B------:R-:W-:Y:S05]  /*1840*/  RET.REL.NODEC R16 `(_Z13_rpow_64_16_4PdS_S_iiiiiiiiiiiii) ;  /* 0xffffffe410ec7950 */ /* 0x000fea0003c3ffff */
.L_x_23:
        /* <DEDUP_REMOVED lines=11> */
.L_x_367:


//--------------------- .text._Z13_rpow_32_16_4PfS_S_iiiiiiiiiiiii --------------------------
	.section	.text._Z13_rpow_32_16_4PfS_S_iiiiiiiiiiiii,"ax",@progbits
	.align	128
        .global         _Z13_rpow_32_16_4PfS_S_iiiiiiiiiiiii
        .type           _Z13_rpow_32_16_4PfS_S_iiiiiiiiiiiii,@function
        .size           _Z13_rpow_32_16_4PfS_S_iiiiiiiiiiiii,(.L_x_381 - _Z13_rpow_32_16_4PfS_S_iiiiiiiiiiiii)
        .other          _Z13_rpow_32_16_4PfS_S_iiiiiiiiiiiii,@"STO_CUDA_ENTRY STV_DEFAULT"
_Z13_rpow_32_16_4PfS_S_iiiiiiiiiiiii:
.text._Z13_rpow_32_16_4PfS_S_iiiiiiiiiiiii:
        /* <DEDUP_REMOVED lines=14> */
[----:B------:R-:W2:Y:S01]  /*00e0*/  LDC R15, c[0x0][0x3c0] ;  /* 0x0000f000ff0f7b82 */ /* 0x000ea20000000800 */
[----:B------:R-:W0:Y:S01]  /*00f0*/  LDCU.64 UR14, c[0x0][0x3b0] ;  /* 0x00007600ff0e77ac */ /* 0x000e220008000a00 */
[----:B-1----:R-:W-:Y:S01]  /*0100*/  IMAD R10, R10, UR4, RZ ;  /* 0x000000040a0a7c24 */ /* 0x002fe2000f8e02ff */
[----:B------:R-:W1:Y:S01]  /*0110*/  LDCU.128 UR8, c[0x0][0x3a0] ;  /* 0x00007400ff0877ac */ /* 0x000e620008000c00 */
[----:B0-----:R-:W-:-:S04]  /*0120*/  IABS R17, R0 ;  /* 0x0000000000117213 */ /* 0x001fc80000000000 */
[----:B------:R-:W0:Y:S01]  /*0130*/  LDC R14, c[0x0][0x3bc] ;  /* 0x0000ef00ff0e7b82 */ /* 0x000e220000000800 */
[----:B------:R-:W5:Y:S07]  /*0140*/  I2F.RP R0, R17 ;  /* 0x0000001100007306 */ /* 0x000f6e0000209400 */
[----:B------:R-:W0:Y:S08]  /*0150*/  LDC R13, c[0x0][0x3b8] ;  /* 0x0000ee00ff0d7b82 */ /* 0x000e300000000800 */
[----:B------:R-:W0:Y:S01]  /*0160*/  LDC.64 R2, c[0x0][0x390] ;  /* 0x0000e400ff027b82 */ /* 0x000e220000000a00 */
[----:B-----5:R-:W5:Y:S07]  /*0170*/  MUFU.RCP R0, R0 ;  /* 0x0000000000007308 */ /* 0x020f6e0000001000 */
[----:B------:R-:W0:Y:S08]  /*0180*/  LDC.64 R4, c[0x0][0x380] ;  /* 0x0000e000ff047b82 */ /* 0x000e300000000a00 */
[----:B------:R-:W0:Y:S01]  /*0190*/  LDC.64 R6, c[0x0][0x388] ;  /* 0x0000e200ff067b82 */ /* 0x000e220000000a00 */
[----:B-----5:R-:W-:-:S04]  /*01a0*/  IADD3 R8, PT, PT, R0, 0xffffffe, RZ ;  /* 0x0ffffffe00087810 */ /* 0x020fc80007ffe0ff */
[----:B------:R5:W4:Y:S02]  /*01b0*/  F2I.FTZ.U32.TRUNC.NTZ R9, R8 ;  /* 0x0000000800097305 */ /* 0x000b24000021f000 */
[----:B-----5:R-:W-:Y:S02]  /*01c0*/  HFMA2 R8, -RZ, RZ, 0, 0 ;  /* 0x00000000ff087431 */ /* 0x020fe400000001ff */
[----:B----4-:R-:W-:-:S04]  /*01d0*/  IMAD.MOV R0, RZ, RZ, -R9 ;  /* 0x000000ffff007224 */ /* 0x010fc800078e0a09 */
[----:B------:R-:W-:-:S04]  /*01e0*/  IMAD R19, R0, R17, RZ ;  /* 0x0000001100137224 */ /* 0x000fc800078e02ff */
[----:B-123--:R-:W-:-:S07]  /*01f0*/  IMAD.HI.U32 R12, R9, R19, R8 ;  /* 0x00000013090c7227 */ /* 0x00efce00078e0008 */
.L_x_26:
[----:B------:R-:W-:Y:S02]  /*0200*/  IABS R9, R11 ;  /* 0x0000000b00097213 */ /* 0x000fe40000000000 */
[----:B------:R-:W-:Y:S02]  /*0210*/  IABS R21, R16 ;  /* 0x0000001000157213 */ /* 0x000fe40000000000 */
[----:B------:R-:W-:Y:S01]  /*0220*/  IABS R18, R15 ;  /* 0x0000000f00127213 */ /* 0x000fe20000000000 */
[----:B------:R-:W-:-:S03]  /*0230*/  IMAD.HI.U32 R0, R12, R9, RZ ;  /* 0x000000090c007227 */ /* 0x000fc600078e00ff */
[----:B------:R-:W1:Y:S01]  /*0240*/  I2F.RP R19, R18 ;  /* 0x0000001200137306 */ /* 0x000e620000209400 */
[----:B------:R-:W-:-:S04]  /*0250*/  IMAD.MOV R8, RZ, RZ, -R0 ;  /* 0x000000ffff087224 */ /* 0x000fc800078e0a00 */
[----:B------:R-:W-:-:S05]  /*0260*/  IMAD R8, R21, R8, R9 ;  /* 0x0000000815087224 */ /* 0x000fca00078e0209 */
[----:B------:R-:W-:Y:S01]  /*0270*/  ISETP.GT.U32.AND P2, PT, R17, R8, PT ;  /* 0x000000081100720c */ /* 0x000fe20003f44070 */
[----:B-1----:R-:W1:-:S12]  /*0280*/  MUFU.RCP R19, R19 ;  /* 0x0000001300137308 */ /* 0x002e580000001000 */
[----:B------:R-:W-:Y:S02]  /*0290*/  @!P2 IADD3 R8, PT, PT, R8, -R21, RZ ;  /* 0x800000150808a210 */ /* 0x000fe40007ffe0ff */
[----:B------:R-:W-:Y:S02]  /*02a0*/  @!P2 IADD3 R0, PT, PT, R0, 0x1, RZ ;  /* 0x000000010000a810 */ /* 0x000fe40007ffe0ff */
[----:B------:R-:W-:Y:S02]  /*02b0*/  ISETP.GE.U32.AND P0, PT, R8, R17, PT ;  /* 0x000000110800720c */ /* 0x000fe40003f06070 */
[----:B------:R-:W-:Y:S02]  /*02c0*/  LOP3.LUT R8, R11, R16, RZ, 0x3c, !PT ;  /* 0x000000100b087212 */ /* 0x000fe400078e3cff */
[----:B------:R-:W-:Y:S02]  /*02d0*/  ISETP.NE.AND P2, PT, R16, RZ, PT ;  /* 0x000000ff1000720c */ /* 0x000fe40003f45270 */
[----:B------:R-:W-:Y:S01]  /*02e0*/  ISETP.GE.AND P1, PT, R8, RZ, PT ;  /* 0x000000ff0800720c */ /* 0x000fe20003f26270 */
[----:B-1----:R-:W-:-:S04]  /*02f0*/  VIADD R8, R19, 0xffffffe ;  /* 0x0ffffffe13087836 */ /* 0x002fc80000000000 */
[----:B------:R1:W2:Y:S02]  /*0300*/  F2I.FTZ.U32.TRUNC.NTZ R9, R8 ;  /* 0x0000000800097305 */ /* 0x0002a4000021f000 */
[----:B------:R-:W-:-:S06]  /*0310*/  @P0 VIADD R0, R0, 0x1 ;  /* 0x0000000100000836 */ /* 0x000fcc0000000000 */
[----:B------:R-:W-:Y:S01]  /*0320*/  @!P1 IADD3 R0, PT, PT, -R0, RZ, RZ ;  /* 0x000000ff00009210 */ /* 0x000fe20007ffe1ff */
[----:B-1----:R-:W-:Y:S01]  /*0330*/  IMAD.MOV.U32 R8, RZ, RZ, RZ ;  /* 0x000000ffff087224 */ /* 0x002fe200078e00ff */
[----:B------:R-:W-:-:S04]  /*0340*/  @!P2 LOP3.LUT R0, RZ, R16, RZ, 0x33, !PT ;  /* 0x00000010ff00a212 */ /* 0x000fc800078e33ff */
[----:B------:R-:W-:Y:S01]  /*0350*/  IADD3 R20, PT, PT, -R0, RZ, RZ ;  /* 0x000000ff00147210 */ /* 0x000fe20007ffe1ff */
[----:B--2---:R-:W-:-:S04]  /*0360*/  IMAD.MOV R19, RZ, RZ, -R9 ;  /* 0x000000ffff137224 */ /* 0x004fc800078e0a09 */
[----:B------:R-:W-:Y:S02]  /*0370*/  IMAD R20, R16, R20, R11 ;  /* 0x0000001410147224 */ /* 0x000fe400078e020b */
[----:B------:R-:W-:-:S03]  /*0380*/  IMAD R19, R19, R18, RZ ;  /* 0x0000001213137224 */ /* 0x000fc600078e02ff */
[----:B------:R-:W-:Y:S01]  /*0390*/  IABS R21, R20 ;  /* 0x0000001400157213 */ /* 0x000fe20000000000 */
[----:B------:R-:W-:Y:S01]  /*03a0*/  IMAD.HI.U32 R8, R9, R19, R8 ;  /* 0x0000001309087227 */ /* 0x000fe200078e0008 */
[----:B0-----:R-:W-:Y:S02]  /*03b0*/  IABS R19, R14 ;  /* 0x0000000e00137213 */ /* 0x001fe40000000000 */
[----:B------:R-:W-:Y:S02]  /*03c0*/  MOV R9, R21 ;  /* 0x0000001500097202 */ /* 0x000fe40000000f00 */
[----:B------:R-:W0:Y:S03]  /*03d0*/  I2F.RP R21, R19 ;  /* 0x0000001300157306 */ /* 0x000e260000209400 */
[----:B------:R-:W-:-:S05]  /*03e0*/  IMAD.HI.U32 R8, R8, R9, RZ ;  /* 0x0000000908087227 */ /* 0x000fca00078e00ff */
[----:B------:R-:W-:-:S05]  /*03f0*/  IADD3 R22, PT, PT, -R8, RZ, RZ ;  /* 0x000000ff08167210 */ /* 0x000fca0007ffe1ff */
[C---:B------:R-:W-:Y:S01]  /*0400*/  IMAD R9, R18.reuse, R22, R9 ;  /* 0x0000001612097224 */ /* 0x040fe200078e0209 */
[----:B0-----:R-:W0:Y:S04]  /*0410*/  MUFU.RCP R21, R21 ;  /* 0x0000001500157308 */ /* 0x001e280000001000 */
[----:B------:R-:W-:-:S13]  /*0420*/  ISETP.GT.U32.AND P2, PT, R18, R9, PT ;  /* 0x000000091200720c */ /* 0x000fda0003f44070 */
[----:B------:R-:W-:Y:S01]  /*0430*/  @!P2 IMAD.IADD R9, R9, 0x1, -R18 ;  /* 0x000000010909a824 */ /* 0x000fe200078e0a12 */
[----:B0-----:R-:W-:Y:S02]  /*0440*/  IADD3 R22, PT, PT, R21, 0xffffffe, RZ ;  /* 0x0ffffffe15167810 */ /* 0x001fe40007ffe0ff */
[----:B------:R-:W-:Y:S02]  /*0450*/  @!P2 IADD3 R8, PT, PT, R8, 0x1, RZ ;  /* 0x000000010808a810 */ /* 0x000fe40007ffe0ff */
[----:B------:R-:W-:Y:S02]  /*0460*/  ISETP.GE.U32.AND P0, PT, R9, R18, PT ;  /* 0x000000120900720c */ /* 0x000fe40003f06070 */
[----:B------:R-:W-:Y:S02]  /*0470*/  LOP3.LUT R9, R20, R15, RZ, 0x3c, !PT ;  /* 0x0000000f14097212 */ /* 0x000fe400078e3cff */
[----:B------:R-:W-:Y:S02]  /*0480*/  ISETP.NE.AND P2, PT, R15, RZ, PT ;  /* 0x000000ff0f00720c */ /* 0x000fe40003f45270 */
[----:B------:R-:W-:-:S02]  /*0490*/  ISETP.GE.AND P1, PT, R9, RZ, PT ;  /* 0x000000ff0900720c */ /* 0x000fc40003f26270 */
[----:B------:R-:W0:Y:S05]  /*04a0*/  F2I.FTZ.U32.TRUNC.NTZ R9, R22 ;  /* 0x0000001600097305 */ /* 0x000e2a000021f000 */
[----:B------:R-:W-:-:S05]  /*04b0*/  @P0 VIADD R8, R8, 0x1 ;  /* 0x0000000108080836 */ /* 0x000fca0000000000 */
[----:B------:R-:W-:-:S04]  /*04c0*/  MOV R18, R8 ;  /* 0x0000000800127202 */ /* 0x000fc80000000f00 */
[----:B------:R-:W-:Y:S01]  /*04d0*/  @!P1 IADD3 R18, PT, PT, -R18, RZ, RZ ;  /* 0x000000ff12129210 */ /* 0x000fe20007ffe1ff */
[----:B0-----:R-:W-:Y:S01]  /*04e0*/  IMAD.MOV R8, RZ, RZ, -R9 ;  /* 0x000000ffff087224 */ /* 0x001fe200078e0a09 */
[----:B------:R-:W-:-:S03]  /*04f0*/  @!P2 LOP3.LUT R18, RZ, R15, RZ, 0x33, !PT ;  /* 0x0000000fff12a212 */ /* 0x000fc600078e33ff */
[----:B------:R-:W-:Y:S01]  /*0500*/  IMAD R23, R8, R19, RZ ;  /* 0x0000001308177224 */ /* 0x000fe200078e02ff */
[----:B------:R-:W-:Y:S02]  /*0510*/  IADD3 R21, PT, PT, -R18, RZ, RZ ;  /* 0x000000ff12157210 */ /* 0x000fe40007ffe1ff */
[----:B------:R-:W-:-:S03]  /*0520*/  MOV R8, RZ ;  /* 0x000000ff00087202 */ /* 0x000fc60000000f00 */
[----:B------:R-:W-:Y:S01]  /*0530*/  IMAD R21, R15, R21, R20 ;  /* 0x000000150f157224 */ /* 0x000fe200078e0214 */
[----:B------:R-:W-:Y:S01]  /*0540*/  IABS R20, R13 ;  /* 0x0000000d00147213 */ /* 0x000fe20000000000 */
[----:B------:R-:W-:-:S03]  /*0550*/  IMAD.HI.U32 R8, R9, R23, R8 ;  /* 0x0000001709087227 */ /* 0x000fc600078e0008 */
[----:B------:R-:W-:Y:S01]  /*0560*/  IABS R22, R21 ;  /* 0x0000001500167213 */ /* 0x000fe20000000000 */
[----:B------:R-:W0:Y:S04]  /*0570*/  I2F.RP R23, R20 ;  /* 0x0000001400177306 */ /* 0x000e280000209400 */
[----:B------:R-:W-:-:S04]  /*0580*/  IMAD.HI.U32 R8, R8, R22, RZ ;  /* 0x0000001608087227 */ /* 0x000fc800078e00ff */
[----:B------:R-:W-:-:S04]  /*0590*/  IMAD.MOV R9, RZ, RZ, -R8 ;  /* 0x000000ffff097224 */ /* 0x000fc800078e0a08 */
[----:B------:R-:W-:Y:S01]  /*05a0*/  IMAD R22, R19, R9, R22 ;  /* 0x0000000913167224 */ /* 0x000fe200078e0216 */
[----:B------:R-:W-:Y:S01]  /*05b0*/  LOP3.LUT R9, R21, R14, RZ, 0x3c, !PT ;  /* 0x0000000e15097212 */ /* 0x000fe200078e3cff */
[----:B0-----:R-:W0:Y:S03]  /*05c0*/  MUFU.RCP R23, R23 ;  /* 0x0000001700177308 */ /* 0x001e260000001000 */
[----:B------:R-:W-:Y:S02]  /*05d0*/  ISETP.GT.U32.AND P2, PT, R19, R22, PT ;  /* 0x000000161300720c */ /* 0x000fe40003f44070 */
[----:B------:R-:W-:-:S11]  /*05e0*/  ISETP.GE.AND P1, PT, R9, RZ, PT ;  /* 0x000000ff0900720c */ /* 0x000fd60003f26270 */
[-C--:B------:R-:W-:Y:S01]  /*05f0*/  @!P2 IADD3 R22, PT, PT, R22, -R19.reuse, RZ ;  /* 0x800000131616a210 */ /* 0x080fe20007ffe0ff */
[----:B------:R-:W-:Y:S01]  /*0600*/  @!P2 VIADD R8, R8, 0x1 ;  /* 0x000000010808a836 */ /* 0x000fe20000000000 */
[----:B------:R-:W-:Y:S02]  /*0610*/  ISETP.NE.AND P2, PT, R14, RZ, PT ;  /* 0x000000ff0e00720c */ /* 0x000fe40003f45270 */
[----:B------:R-:W-:Y:S02]  /*0620*/  ISETP.GE.U32.AND P0, PT, R22, R19, PT ;  /* 0x000000131600720c */ /* 0x000fe40003f06070 */
[----:B0-----:R-:W-:-:S04]  /*0630*/  IADD3 R24, PT, PT, R23, 0xffffffe, RZ ;  /* 0x0ffffffe17187810 */ /* 0x001fc80007ffe0ff */
[----:B------:R-:W0:Y:S07]  /*0640*/  F2I.FTZ.U32.TRUNC.NTZ R9, R24 ;  /* 0x0000001800097305 */ /* 0x000e2e000021f000 */
[----:B------:R-:W-:-:S04]  /*0650*/  @P0 IADD3 R8, PT, PT, R8, 0x1, RZ ;  /* 0x0000000108080810 */ /* 0x000fc80007ffe0ff */
[----:B------:R-:W-:Y:S01]  /*0660*/  MOV R19, R8 ;  /* 0x0000000800137202 */ /* 0x000fe20000000f00 */
[----:B------:R-:W-:Y:S01]  /*0670*/  IMAD.MOV.U32 R8, RZ, RZ, RZ ;  /* 0x000000ffff087224 */ /* 0x000fe200078e00ff */
[----:B0-----:R-:W-:-:S03]  /*0680*/  IADD3 R23, PT, PT, RZ, -R9, RZ ;  /* 0x80000009ff177210 */ /* 0x001fc60007ffe0ff */
[----:B------:R-:W-:Y:S01]  /*0690*/  @!P1 IMAD.MOV R19, RZ, RZ, -R19 ;  /* 0x000000ffff139224 */ /* 0x000fe200078e0a13 */
[----:B------:R-:W-:-:S04]  /*06a0*/  @!P2 LOP3.LUT R19, RZ, R14, RZ, 0x33, !PT ;  /* 0x0000000eff13a212 */ /* 0x000fc800078e33ff */
[----:B------:R-:W-:-:S05]  /*06b0*/  IADD3 R22, PT, PT, -R19, RZ, RZ ;  /* 0x000000ff13167210 */ /* 0x000fca0007ffe1ff */
[----:B------:R-:W-:Y:S02]  /*06c0*/  IMAD R22, R14, R22, R21 ;  /* 0x000000160e167224 */ /* 0x000fe400078e0215 */
[----:B------:R-:W-:-:S03]  /*06d0*/  IMAD R21, R23, R20, RZ ;  /* 0x0000001417157224 */ /* 0x000fc600078e02ff */
[----:B------:R-:W-:Y:S01]  /*06e0*/  IABS R23, R22 ;  /* 0x0000001600177213 */ /* 0x000fe20000000000 */
[----:B------:R-:W-:Y:S01]  /*06f0*/  IMAD.HI.U32 R8, R9, R21, R8 ;  /* 0x0000001509087227 */ /* 0x000fe200078e0008 */
[----:B------:R-:W-:Y:S02]  /*0700*/  LOP3.LUT R22, R22, R13, RZ, 0x3c, !PT ;  /* 0x0000000d16167212 */ /* 0x000fe400078e3cff */
[----:B------:R-:W-:Y:S02]  /*0710*/  MOV R9, R23 ;  /* 0x0000001700097202 */ /* 0x000fe40000000f00 */
[----:B------:R-:W-:-:S03]  /*0720*/  ISETP.GE.AND P1, PT, R22, RZ, PT ;  /* 0x000000ff1600720c */ /* 0x000fc60003f26270 */
[----:B------:R-:W-:-:S05]  /*0730*/  IMAD.HI.U32 R8, R8, R9, RZ ;  /* 0x0000000908087227 */ /* 0x000fca00078e00ff */
[----:B------:R-:W-:-:S05]  /*0740*/  IADD3 R21, PT, PT, -R8, RZ, RZ ;  /* 0x000000ff08157210 */ /* 0x000fca0007ffe1ff */
[----:B------:R-:W-:-:S05]  /*0750*/  IMAD R9, R20, R21, R9 ;  /* 0x0000001514097224 */ /* 0x000fca00078e0209 */
[----:B------:R-:W-:-:S13]  /*0760*/  ISETP.GT.U32.AND P2, PT, R20, R9, PT ;  /* 0x000000091400720c */ /* 0x000fda0003f44070 */
[----:B------:R-:W-:Y:S01]  /*0770*/  @!P2 IMAD.IADD R9, R9, 0x1, -R20 ;  /* 0x000000010909a824 */ /* 0x000fe200078e0a14 */
[----:B------:R-:W-:Y:S02]  /*0780*/  @!P2 IADD3 R8, PT, PT, R8, 0x1, RZ ;  /* 0x000000010808a810 */ /* 0x000fe40007ffe0ff */
[----:B------:R-:W-:Y:S02]  /*0790*/  ISETP.NE.AND P2, PT, R13, RZ, PT ;  /* 0x000000ff0d00720c */ /* 0x000fe40003f45270 */
[----:B------:R-:W-:Y:S01]  /*07a0*/  ISETP.GE.U32.AND P0, PT, R9, R20, PT ;  /* 0x000000140900720c */ /* 0x000fe20003f06070 */
[----:B------:R-:W-:-:S12]  /*07b0*/  IMAD R9, R0, UR15, RZ ;  /* 0x0000000f00097c24 */ /* 0x000fd8000f8e02ff */
        /* <DEDUP_REMOVED lines=13> */
[----:B------:R-:W-:-:S06]  /*0890*/  IMAD.WIDE R18, R19, 0x4, R4 ;  /* 0x0000000413127825 */ /* 0x000fcc00078e0204 */
[----:B------:R0:W3:Y:S01]  /*08a0*/  LDG.E R19, desc[UR6][R18.64] ;  /* 0x0000000612137981 */ /* 0x0000e2000c1e1900 */
[----:B------:R-:W-:Y:S01]  /*08b0*/  MOV R23, 0x3a2c32e4 ;  /* 0x3a2c32e400177802 */ /* 0x000fe20000000f00 */
[----:B------:R-:W-:Y:S01]  /*08c0*/  BSSY.RECONVERGENT B0, `(.L_x_24) ;  /* 0x0000059000007945 */ /* 0x000fe20003800200 */
[C---:B--2---:R-:W-:Y:S01]  /*08d0*/  FMUL R21, |R8|.reuse, 16777216 ;  /* 0x4b80000008157820 */ /* 0x044fe20000400200 */
[----:B------:R-:W-:-:S04]  /*08e0*/  FSETP.GEU.AND P0, PT, |R8|, 1.175494350822287508e-38, PT ;  /* 0x008000000800780b */ /* 0x000fc80003f0e200 */
[----:B------:R-:W-:Y:S02]  /*08f0*/  FSEL R21, R21, |R8|, !P0 ;  /* 0x4000000815157208 */ /* 0x000fe40004000000 */
[----:B0-----:R-:W-:Y:S02]  /*0900*/  FSEL R18, RZ, -24, P0 ;  /* 0xc1c00000ff127808 */ /* 0x001fe40000000000 */
[----:B------:R-:W-:-:S04]  /*0910*/  IADD3 R0, PT, PT, R21, -0x3f3504f3, RZ ;  /* 0xc0cafb0d15007810 */ /* 0x000fc80007ffe0ff */
[----:B------:R-:W-:-:S05]  /*0920*/  LOP3.LUT R20, R0, 0xff800000, RZ, 0xc0, !PT ;  /* 0xff80000000147812 */ /* 0x000fca00078ec0ff */
[----:B------:R-:W-:-:S04]  /*0930*/  IMAD.IADD R21, R21, 0x1, -R20 ;  /* 0x0000000115157824 */ /* 0x000fc800078e0a14 */
[C---:B------:R-:W-:Y:S01]  /*0940*/  FADD R0, R21.reuse, 1 ;  /* 0x3f80000015007421 */ /* 0x040fe20000000000 */
[----:B------:R-:W-:Y:S01]  /*0950*/  FADD R22, R21, -1 ;  /* 0xbf80000015167421 */ /* 0x000fe20000000000 */
[----:B------:R-:W-:-:S03]  /*0960*/  I2FP.F32.S32 R21, R20 ;  /* 0x0000001400157245 */ /* 0x000fc60000201400 */
[----:B------:R-:W-:Y:S01]  /*0970*/  FADD R9, R22, R22 ;  /* 0x0000001616097221 */ /* 0x000fe20000000000 */
[----:B------:R-:W0:Y:S01]  /*0980*/  MUFU.RCP R0, R0 ;  /* 0x0000000000007308 */ /* 0x000e220000001000 */
[----:B------:R-:W-:Y:S02]  /*0990*/  FFMA R24, R21, 1.1920928955078125e-07, R18 ;  /* 0x3400000015187823 */ /* 0x000fe40000000012 */
[----:B0-----:R-:W-:-:S04]  /*09a0*/  FMUL R9, R0, R9 ;  /* 0x0000000900097220 */ /* 0x001fc80000400000 */
[----:B------:R-:W-:Y:S01]  /*09b0*/  FADD R18, R22, -R9 ;  /* 0x8000000916127221 */ /* 0x000fe20000000000 */
[----:B------:R-:W-:-:S03]  /*09c0*/  FMUL R20, R9, R9 ;  /* 0x0000000909147220 */ /* 0x000fc60000400000 */
        /* <DEDUP_REMOVED lines=10> */
[----:B------:R-:W-:Y:S01]  /*0a70*/  FMUL R20, R20, R23 ;  /* 0x0000001714147220 */ /* 0x000fe20000400000 */
[----:B------:R-:W-:Y:S02]  /*0a80*/  MOV R23, 0x391fcb8e ;  /* 0x391fcb8e00177802 */ /* 0x000fe40000000f00 */
[----:B------:R-:W-:Y:S01]  /*0a90*/  FFMA R24, R9, 1.9251366722983220825e-08, R24 ;  /* 0x32a55e3409187823 */ /* 0x000fe20000000018 */
[----:B------:R-:W-:-:S04]  /*0aa0*/  FMUL R0, R20, 3 ;  /* 0x4040000014007820 */ /* 0x000fc80000400000 */
[----:B------:R-:W-:-:S04]  /*0ab0*/  FFMA R21, R21, R0, R24 ;  /* 0x0000000015157223 */ /* 0x000fc80000000018 */
[----:B------:R-:W-:-:S04]  /*0ac0*/  FFMA R21, R9, R20, R21 ;  /* 0x0000001409157223 */ /* 0x000fc80000000015 */
        /* <DEDUP_REMOVED lines=56> */
.L_x_25:
[----:B------:R-:W-:Y:S05]  /*0e50*/  BSYNC.RECONVERGENT B0 ;  /* 0x0000000000007941 */ /* 0x000fea0003800200 */
.L_x_24:
[----:B------:R-:W-:Y:S01]  /*0e60*/  IMAD.WIDE R8, R11, 0x4, R2 ;  /* 0x000000040b087825 */ /* 0x000fe200078e0202 */
[----:B------:R-:W-:-:S04]  /*0e70*/  IADD3 R11, PT, PT, R10, R11, RZ ;  /* 0x0000000b0a0b7210 */ /* 0x000fc80007ffe0ff */
[----:B------:R1:W-:Y:S01]  /*0e80*/  STG.E desc[UR6][R8.64], R21 ;  /* 0x0000001508007986 */ /* 0x0003e2000c101906 */
[----:B------:R-:W-:-:S13]  /*0e90*/  ISETP.GE.AND P0, PT, R11, UR5, PT ;  /* 0x000000050b007c0c */ /* 0x000fda000bf06270 */
[----:B-1----:R-:W-:Y:S05]  /*0ea0*/  @!P0 BRA `(.L_x_26) ;  /* 0xfffffff000d48947 */ /* 0x002fea000383ffff */
[----:B------:R-:W-:Y:S05]  /*0eb0*/  EXIT ;  /* 0x000000000000794d */ /* 0x000fea0003800000 */
.L_x_27:
        /* <DEDUP_REMOVED lines=12> */
.L_x_381:


//--------------------- .text._Z13_rpow_64_16_3PdS_S_iiiiiiiiii --------------------------
	.section	.text._Z13_rpow_64_16_3PdS_S_iiiiiiiiii,"ax",@progbits
	.align	128
        .global         _Z13_rpow_64_16_3PdS_S_iiiiiiiiii
        .type           _Z13_rpow_64_16_3PdS_S_iiiiiiiiii,@function
        .size           _Z13_rpow_64_16_3PdS_S_iiiiiiiiii,(.L_x_368 - _Z13_rpow_64_16_3PdS_S_iiiiiiiiii)
        .other          _Z13_rpow_64_16_3PdS_S_iiiiiiiiii,@"STO_CUDA_ENTRY STV_DEFAULT"
_Z13_rpow_64_16_3PdS_S_iiiiiiiiii:
.text._Z13_rpow_64_16_3PdS_S_iiiiiiiiii:
        /* <DEDUP_REMOVED lines=15> */
[----:B------:R-:W0:Y:S01]  /*00f0*/  LDCU.128 UR4, c[0x0][0x3a0] ;  /* 0x00007400ff0477ac */ /* 0x000e220008000c00 */
[----:B-1----:R-:W-:-:S06]  /*0100*/  IMAD R34, R34, UR8, RZ ;  /* 0x0000000822227c24 */ /* 0x002fcc000f8e02ff */
[----:B------:R-:W1:Y:S08]  /*0110*/  LDC.64 R10, c[0x0][0x390] ;  /* 0x0000e400ff0a7b82 */ /* 0x000e700000000a00 */
[----:B------:R-:W0:Y:S08]  /*0120*/  LDC.64 R8, c[0x0][0x380] ;  /* 0x0000e000ff087b82 */ /* 0x000e300000000a00 */
[----:B--2-4-:R-:W0:Y:S02]  /*0130*/  LDC.64 R6, c[0x0][0x388] ;  /* 0x0000e200ff067b82 */ /* 0x014e240000000a00 */
.L_x_34:
[----:B0-2---:R-:W-:Y:S01]  /*0140*/  IABS R14, R2 ;  /* 0x00000002000e7213 */ /* 0x005fe20000000000 */
[----:B------:R-:W-:Y:S01]  /*0150*/  IMAD.MOV.U32 R12, RZ, RZ, RZ ;  /* 0x000000ffff0c7224 */ /* 0x000fe200078e00ff */
[----:B------:R-:W-:Y:S02]  /*0160*/  IABS R16, R5 ;  /* 0x0000000500107213 */ /* 0x000fe40000000000 */
[----:B------:R-:W0:Y:S01]  /*0170*/  I2F.RP R0, R14 ;  /* 0x0000000e00007306 */ /* 0x000e220000209400 */
[----:B------:R-:W-:-:S07]  /*0180*/  IABS R18, R4 ;  /* 0x0000000400127213 */ /* 0x000fce0000000000 */
[----:B0-----:R-:W0:Y:S02]  /*0190*/  MUFU.RCP R0, R0 ;  /* 0x0000000000007308 */ /* 0x001e240000001000 */
[----:B0-----:R-:W-:-:S06]  /*01a0*/  VIADD R13, R0, 0xffffffe ;  /* 0x0ffffffe000d7836 */ /* 0x001fcc0000000000 */
[----:B------:R-:W0:Y:S02]  /*01b0*/  F2I.FTZ.U32.TRUNC.NTZ R13, R13 ;  /* 0x0000000d000d7305 */ /* 0x000e24000021f000 */
[----:B0-----:R-:W-:-:S04]  /*01c0*/  IMAD.MOV R15, RZ, RZ, -R13 ;  /* 0x000000ffff0f7224 */ /* 0x001fc800078e0a0d */
[----:B------:R-:W-:-:S04]  /*01d0*/  IMAD R15, R15, R14, RZ ;  /* 0x0000000e0f0f7224 */ /* 0x000fc800078e02ff */
[----:B------:R-:W-:-:S04]  /*01e0*/  IMAD.HI.U32 R12, R13, R15, R12 ;  /* 0x0000000f0d0c7227 */ /* 0x000fc800078e000c */
[----:B------:R-:W-:Y:S01]  /*01f0*/  IMAD.MOV.U32 R15, RZ, RZ, R16 ;  /* 0x000000ffff0f7224 */ /* 0x000fe200078e0010 */
[----:B---3--:R-:W-:-:S03]  /*0200*/  IABS R16, R3 ;  /* 0x0000000300107213 */ /* 0x008fc60000000000 */
        /* <DEDUP_REMOVED lines=14> */
[----:B------:R0:W2:Y:S02]  /*02f0*/  F2I.FTZ.U32.TRUNC.NTZ R15, R14 ;  /* 0x0000000e000f7305 */ /* 0x0000a4000021f000 */
[----:B------:R-:W-:-:S06]  /*0300*/  @P0 IADD3 R0, PT, PT, R0, 0x1, RZ ;  /* 0x0000000100000810 */ /* 0x000fcc0007ffe0ff */
[----:B------:R-:W-:Y:S01]  /*0310*/  @!P2 IMAD.MOV R0, RZ, RZ, -R0 ;  /* 0x000000ffff00a224 */ /* 0x000fe200078e0a00 */
[----:B------:R-:W-:Y:S01]  /*0320*/  @!P1 LOP3.LUT R0, RZ, R2, RZ, 0x33, !PT ;  /* 0x00000002ff009212 */ /* 0x000fe200078e33ff */
[----:B0-----:R-:W-:-:S04]  /*0330*/  IMAD.MOV.U32 R14, RZ, RZ, RZ ;  /* 0x000000ffff0e7224 */ /* 0x001fc800078e00ff */
[----:B------:R-:W-:Y:S02]  /*0340*/  IMAD.MOV R13, RZ, RZ, -R0 ;  /* 0x000000ffff0d7224 */ /* 0x000fe400078e0a00 */
[----:B--2---:R-:W-:Y:S02]  /*0350*/  IMAD.MOV R17, RZ, RZ, -R15 ;  /* 0x000000ffff117224 */ /* 0x004fe400078e0a0f */
[----:B------:R-:W-:Y:S02]  /*0360*/  IMAD R20, R2, R13, R5 ;  /* 0x0000000d02147224 */ /* 0x000fe400078e0205 */
[----:B------:R-:W-:-:S03]  /*0370*/  IMAD R13, R17, R12, RZ ;  /* 0x0000000c110d7224 */ /* 0x000fc600078e02ff */
[----:B------:R-:W-:Y:S01]  /*0380*/  IABS R16, R20 ;  /* 0x0000001400107213 */ /* 0x000fe20000000000 */
[----:B------:R-:W-:Y:S02]  /*0390*/  IMAD.HI.U32 R14, R15, R13, R14 ;  /* 0x0000000d0f0e7227 */ /* 0x000fe400078e000e */
[----:B------:R-:W0:Y:S02]  /*03a0*/  I2F.RP R15, R18 ;  /* 0x00000012000f7306 */ /* 0x000e240000209400 */
[----:B------:R-:W-:-:S04]  /*03b0*/  IMAD.MOV.U32 R13, RZ, RZ, R16 ;  /* 0x000000ffff0d7224 */ /* 0x000fc800078e0010 */
[----:B------:R-:W-:-:S04]  /*03c0*/  IMAD.HI.U32 R14, R14, R13, RZ ;  /* 0x0000000d0e0e7227 */ /* 0x000fc800078e00ff */
[----:B------:R-:W-:-:S04]  /*03d0*/  IMAD.MOV R16, RZ, RZ, -R14 ;  /* 0x000000ffff107224 */ /* 0x000fc800078e0a0e */
[C---:B------:R-:W-:Y:S01]  /*03e0*/  IMAD R13, R12.reuse, R16, R13 ;  /* 0x000000100c0d7224 */ /* 0x040fe200078e020d */
[----:B0-----:R-:W0:Y:S04]  /*03f0*/  MUFU.RCP R15, R15 ;  /* 0x0000000f000f7308 */ /* 0x001e280000001000 */
[----:B------:R-:W-:-:S13]  /*0400*/  ISETP.GT.U32.AND P1, PT, R12, R13, PT ;  /* 0x0000000d0c00720c */ /* 0x000fda0003f24070 */
[----:B------:R-:W-:Y:S01]  /*0410*/  @!P1 IMAD.IADD R13, R13, 0x1, -R12 ;  /* 0x000000010d0d9824 */ /* 0x000fe200078e0a0c */
[----:B------:R-:W-:Y:S02]  /*0420*/  @!P1 IADD3 R14, PT, PT, R14, 0x1, RZ ;  /* 0x000000010e0e9810 */ /* 0x000fe40007ffe0ff */
[----:B------:R-:W-:Y:S02]  /*0430*/  ISETP.NE.AND P1, PT, R3, RZ, PT ;  /* 0x000000ff0300720c */ /* 0x000fe40003f25270 */
[----:B------:R-:W-:Y:S01]  /*0440*/  ISETP.GE.U32.AND P0, PT, R13, R12, PT ;  /* 0x0000000c0d00720c */ /* 0x000fe20003f06070 */
[----:B0-----:R-:W-:Y:S01]  /*0450*/  VIADD R13, R15, 0xffffffe ;  /* 0x0ffffffe0f0d7836 */ /* 0x001fe20000000000 */
[----:B------:R-:W-:-:S04]  /*0460*/  LOP3.LUT R12, R20, R3, RZ, 0x3c, !PT ;  /* 0x00000003140c7212 */ /* 0x000fc800078e3cff */
[----:B------:R-:W-:Y:S01]  /*0470*/  ISETP.GE.AND P2, PT, R12, RZ, PT ;  /* 0x000000ff0c00720c */ /* 0x000fe20003f46270 */
[----:B------:R-:W0:Y:S06]  /*0480*/  F2I.FTZ.U32.TRUNC.NTZ R13, R13 ;  /* 0x0000000d000d7305 */ /* 0x000e2c000021f000 */
[----:B------:R-:W-:-:S06]  /*0490*/  @P0 VIADD R14, R14, 0x1 ;  /* 0x000000010e0e0836 */ /* 0x000fcc0000000000 */
[----:B------:R-:W-:Y:S01]  /*04a0*/  @!P2 IMAD.MOV R14, RZ, RZ, -R14 ;  /* 0x000000ffff0ea224 */ /* 0x000fe200078e0a0e */
[----:B------:R-:W-:Y:S01]  /*04b0*/  @!P1 LOP3.LUT R14, RZ, R3, RZ, 0x33, !PT ;  /* 0x00000003ff0e9212 */ /* 0x000fe200078e33ff */
[----:B0-----:R-:W-:-:S04]  /*04c0*/  IMAD.MOV R17, RZ, RZ, -R13 ;  /* 0x000000ffff117224 */ /* 0x001fc800078e0a0d */
[----:B------:R-:W-:Y:S02]  /*04d0*/  IMAD.MOV R12, RZ, RZ, -R14 ;  /* 0x000000ffff0c7224 */ /* 0x000fe400078e0a0e */
[----:B------:R-:W-:Y:S02]  /*04e0*/  IMAD R17, R17, R18, RZ ;  /* 0x0000001211117224 */ /* 0x000fe400078e02ff */
[----:B------:R-:W-:Y:S02]  /*04f0*/  IMAD R15, R3, R12, R20 ;  /* 0x0000000c030f7224 */ /* 0x000fe400078e0214 */
[----:B------:R-:W-:-:S03]  /*0500*/  IMAD.MOV.U32 R12, RZ, RZ, RZ ;  /* 0x000000ffff0c7224 */ /* 0x000fc600078e00ff */
[----:B------:R-:W-:Y:S01]  /*0510*/  IABS R16, R15 ;  /* 0x0000000f00107213 */ /* 0x000fe20000000000 */
[----:B------:R-:W-:Y:S01]  /*0520*/  IMAD.HI.U32 R12, R13, R17, R12 ;  /* 0x000000110d0c7227 */ /* 0x000fe200078e000c */
[----:B------:R-:W-:-:S03]  /*0530*/  LOP3.LUT R15, R15, R4, RZ, 0x3c, !PT ;  /* 0x000000040f0f7212 */ /* 0x000fc600078e3cff */
[----:B------:R-:W-:Y:S01]  /*0540*/  IMAD.MOV.U32 R13, RZ, RZ, R16 ;  /* 0x000000ffff0d7224 */ /* 0x000fe200078e0010 */
[----:B------:R-:W-:-:S03]  /*0550*/  ISETP.GE.AND P2, PT, R15, RZ, PT ;  /* 0x000000ff0f00720c */ /* 0x000fc60003f46270 */
[----:B------:R-:W-:-:S04]  /*0560*/  IMAD.HI.U32 R12, R12, R13, RZ ;  /* 0x0000000d0c0c7227 */ /* 0x000fc800078e00ff */
[----:B------:R-:W-:-:S04]  /*0570*/  IMAD.MOV R16, RZ, RZ, -R12 ;  /* 0x000000ffff107224 */ /* 0x000fc800078e0a0c */
[----:B------:R-:W-:-:S05]  /*0580*/  IMAD R13, R18, R16, R13 ;  /* 0x00000010120d7224 */ /* 0x000fca00078e020d */
[----:B------:R-:W-:-:S13]  /*0590*/  ISETP.GT.U32.AND P1, PT, R18, R13, PT ;  /* 0x0000000d1200720c */ /* 0x000fda0003f24070 */
[----:B------:R-:W-:Y:S01]  /*05a0*/  @!P1 IMAD.IADD R13, R13, 0x1, -R18 ;  /* 0x000000010d0d9824 */ /* 0x000fe200078e0a12 */
[----:B------:R-:W-:Y:S02]  /*05b0*/  @!P1 IADD3 R12, PT, PT, R12, 0x1, RZ ;  /* 0x000000010c0c9810 */ /* 0x000fe40007ffe0ff */
[----:B------:R-:W-:Y:S02]  /*05c0*/  ISETP.NE.AND P1, PT, R4, RZ, PT ;  /* 0x000000ff0400720c */ /* 0x000fe40003f25270 */
[----:B------:R-:W-:Y:S01]  /*05d0*/  ISETP.GE.U32.AND P0, PT, R13, R18, PT ;  /* 0x000000120d00720c */ /* 0x000fe20003f06070 */
[----:B------:R-:W-:-:S12]  /*05e0*/  IMAD R13, R0, UR4, RZ ;  /* 0x00000004000d7c24 */ /* 0x000fd8000f8e02ff */
[----:B------:R-:W-:-:S04]  /*05f0*/  @P0 VIADD R12, R12, 0x1 ;  /* 0x000000010c0c0836 */ /* 0x000fc80000000000 */
[----:B------:R-:W-:Y:S02]  /*0600*/  IMAD.MOV.U32 R15, RZ, RZ, R12 ;  /* 0x000000ffff0f7224 */ /* 0x000fe400078e000c */
[----:B------:R-:W-:Y:S02]  /*0610*/  IMAD R12, R14, UR13, R13 ;  /* 0x0000000d0e0c7c24 */ /* 0x000fe4000f8e020d */
[----:B------:R-:W-:Y:S01]  /*0620*/  @!P2 IMAD.MOV R15, RZ, RZ, -R15 ;  /* 0x000000ffff0fa224 */ /* 0x000fe200078e0a0f */
[----:B------:R-:W-:-:S05]  /*0630*/  @!P1 LOP3.LUT R15, RZ, R4, RZ, 0x33, !PT ;  /* 0x00000004ff0f9212 */ /* 0x000fca00078e33ff */
[----:B------:R-:W-:-:S04]  /*0640*/  IMAD R13, R15, UR12, R12 ;  /* 0x0000000c0f0d7c24 */ /* 0x000fc8000f8e020c */
[----:B------:R-:W-:-:S06]  /*0650*/  IMAD.WIDE R12, R13, 0x8, R8 ;  /* 0x000000080d0c7825 */ /* 0x000fcc00078e0208 */
[----:B------:R-:W2:Y:S01]  /*0660*/  LDG.E.64 R12, desc[UR10][R12.64] ;  /* 0x0000000a0c0c7981 */ /* 0x000ea2000c1e1b00 */
[----:B------:R-:W-:-:S04]  /*0670*/  IMAD R17, R0, UR7, RZ ;  /* 0x0000000700117c24 */ /* 0x000fc8000f8e02ff */
        /* <DEDUP_REMOVED lines=23> */
[----:B-1----:R-:W-:Y:S05]  /*07f0*/  CALL.REL.NOINC `($_Z13_rpow_64_16_3PdS_S_iiiiiiiiii$__internal_accurate_pow) ;  /* 0x0000000000e47944 */ /* 0x002fea0003c00000 */
[----:B------:R-:W-:Y:S05]  /*0800*/  BSYNC.RECONVERGENT B1 ;  /* 0x0000000000017941 */ /* 0x000fea0003800200 */
.L_x_30:
        /* <DEDUP_REMOVED lines=12> */
.L_x_29:
[----:B------:R-:W-:Y:S05]  /*08d0*/  BSYNC.RECONVERGENT B0 ;  /* 0x0000000000007941 */ /* 0x000fea0003800200 */
.L_x_28:
        /* <DEDUP_REMOVED lines=19> */
.L_x_33:
[----:B------:R-:W-:-:S14]  /*0a10*/  DSETP.NEU.AND P0, PT, |R14|, +INF , PT ;  /* 0x7ff000000e00742a */ /* 0x000fdc0003f0d200 */
[----:B------:R-:W-:Y:S05]  /*0a20*/  @P0 BRA `(.L_x_32) ;  /* 0x0000000000240947 */ /* 0x000fea0003800000 */
[----:B------:R-:W-:Y:S01]  /*0a30*/  ISETP.GE.AND P0, PT, R13, RZ, PT ;  /* 0x000000ff0d00720c */ /* 0x000fe20003f06270 */
[----:B------:R-:W-:Y:S01]  /*0a40*/  IMAD.MOV.U32 R16, RZ, RZ, RZ ;  /* 0x000000ffff107224 */ /* 0x000fe200078e00ff */
[----:B------:R-:W-:Y:S02]  /*0a50*/  ISETP.GE.AND P2, PT, R15, RZ, PT ;  /* 0x000000ff0f00720c */ /* 0x000fe40003f46270 */
[----:B------:R-:W-:Y:S02]  /*0a60*/  LOP3.LUT R0, R13, 0x7fffffff, RZ, 0xc0, !PT ;  /* 0x7fffffff0d007812 */ /* 0x000fe400078ec0ff */
[----:B------:R-:W-:Y:S02]  /*0a70*/  SEL R17, RZ, 0x7ff00000, !P0 ;  /* 0x7ff00000ff117807 */ /* 0x000fe40004000000 */
[----:B------:R-:W-:Y:S02]  /*0a80*/  ISETP.NE.AND P0, PT, R0, 0x3fe00000, PT ;  /* 0x3fe000000000780c */ /* 0x000fe40003f05270 */
[----:B------:R-:W-:-:S04]  /*0a90*/  IADD3 R0, PT, PT, R17, -0x80000000, RZ ;  /* 0x8000000011007810 */ /* 0x000fc80007ffe0ff */
[----:B------:R-:W-:-:S04]  /*0aa0*/  SEL R0, R0, R17, P0 ;  /* 0x0000001100007207 */ /* 0x000fc80000000000 */
[----:B------:R-:W-:-:S07]  /*0ab0*/  @!P2 SEL R17, R0, R17, P1 ;  /* 0x000000110011a207 */ /* 0x000fce0000800000 */
.L_x_32:
[----:B------:R-:W-:Y:S05]  /*0ac0*/  BSYNC.RECONVERGENT B0 ;  /* 0x0000000000007941 */ /* 0x000fea0003800200 */
.L_x_31:
[----:B------:R-:W-:Y:S02]  /*0ad0*/  DSETP.NEU.AND P1, PT, R12, RZ, PT ;  /* 0x000000ff0c00722a */ /* 0x000fe40003f2d000 */
[----:B------:R-:W-:Y:S01]  /*0ae0*/  DSETP.NEU.AND P0, PT, R14, 1, PT ;  /* 0x3ff000000e00742a */ /* 0x000fe20003f0d000 */
[----:B-1----:R-:W-:-:S03]  /*0af0*/  IMAD.WIDE R12, R5, 0x8, R10 ;  /* 0x00000008050c7825 */ /* 0x002fc600078e020a */
[----:B------:R-:W-:Y:S01]  /*0b00*/  FSEL R14, R16, RZ, P1 ;  /* 0x000000ff100e7208 */ /* 0x000fe20000800000 */
[----:B------:R-:W-:Y:S01]  /*0b10*/  IMAD.IADD R5, R34, 0x1, R5 ;  /* 0x0000000122057824 */ /* 0x000fe200078e0205 */
[----:B------:R-:W-:Y:S02]  /*0b20*/  FSEL R16, R17, 1.875, P1 ;  /* 0x3ff0000011107808 */ /* 0x000fe40000800000 */
[----:B------:R-:W-:Y:S02]  /*0b30*/  FSEL R14, R14, RZ, P0 ;  /* 0x000000ff0e0e7208 */ /* 0x000fe40000000000 */
[----:B------:R-:W-:Y:S02]  /*0b40*/  FSEL R15, R16, 1.875, P0 ;  /* 0x3ff00000100f7808 */ /* 0x000fe40000000000 */
[----:B------:R-:W-:-:S03]  /*0b50*/  ISETP.GE.AND P0, PT, R5, UR16, PT ;  /* 0x0000001005007c0c */ /* 0x000fc6000bf06270 */
[----:B------:R2:W-:Y:S10]  /*0b60*/  STG.E.64 desc[UR10][R12.64], R14 ;  /* 0x0000000e0c007986 */ /* 0x0005f4000c101b0a */
[----:B------:R-:W-:Y:S05]  /*0b70*/  @!P0 BRA `(.L_x_34) ;  /* 0xfffffff400708947 */ /* 0x000fea000383ffff */
[----:B------:R-:W-:Y:S05]  /*0b80*/  EXIT ;  /* 0x000000000000794d */ /* 0x000fea0003800000 */
        .type           $_Z13_rpow_64_16_3PdS_S_iiiiiiiiii$__internal_accurate_pow,@function
        .size           $_Z13_rpow_64_16_3PdS_S_iiiiiiiiii$__internal_accurate_pow,(.L_x_368 - $_Z13_rpow_64_16_3PdS_S_iiiiiiiiii$__internal_accurate_pow)
$_Z13_rpow_64_16_3PdS_S_iiiiiiiiii$__internal_accurate_pow:
        /* <DEDUP_REMOVED lines=19> */
[----:B------:R-:W-:Y:S02]  /*0cc0*/  @P2 VIADD R19, R21, 0xfff00000 ;  /* 0xfff0000015132836 */ /* 0x000fe40000000000 */
[----:B------:R-:W-:-:S03]  /*0cd0*/  @P2 VIADD R17, R16, 0xfffffc02 ;  /* 0xfffffc0210112836 */ /* 0x000fc60000000000 */
        /* <DEDUP_REMOVED lines=31> */
[----:B------:R-:W-:-:S03]  /*0ed0*/  DFMA R20, R28, R26, UR8 ;  /* 0x000000081c147e2b */ /* 0x000fc6000800001a */
[----:B------:R-:W-:Y:S02]  /*0ee0*/  DMUL R22, R24, R22 ;  /* 0x0000001618167228 */ /* 0x000fe40000000000 */
[----:B------:R-:W-:-:S03]  /*0ef0*/  DMUL R24, R18, R18 ;  /* 0x0000001212187228 */ /* 0x000fc60000000000 */
[----:B------:R-:W-:Y:S01]  /*0f00*/  DADD R30, -R20, UR8 ;  /* 0x00000008141e7e29 */ /* 0x000fe20008000100 */
[----:B------:R-:W-:Y:S01]  /*0f10*/  UMOV UR8, 0xb9e7b0 ;  /* 0x00b9e7b000087882 */ /* 0x000fe20000000000 */
[----:B------:R-:W-:-:S06]  /*0f20*/  UMOV UR9, 0x3c46a4cb ;  /* 0x3c46a4cb00097882 */ /* 0x000fcc0000000000 */
[----:B------:R-:W-:Y:S02]  /*0f30*/  DFMA R30, R28, R26, R30 ;  /* 0x0000001a1c1e722b */ /* 0x000fe4000000001e */
[----:B------:R-:W-:Y:S01]  /*0f40*/  DFMA R28, R18, R18, -R24 ;  /* 0x00000012121c722b */ /* 0x000fe20000000818 */
[----:B------:R-:W-:Y:S02]  /*0f50*/  VIADD R27, R23, 0x100000 ;  /* 0x00100000171b7836 */ /* 0x000fe40000000000 */
[----:B------:R-:W-:-:S03]  /*0f60*/  IMAD.MOV.U32 R26, RZ, RZ, R22 ;  /* 0x000000ffff1a7224 */ /* 0x000fc600078e0016 */
[----:B------:R-:W-:Y:S01]  /*0f70*/  DADD R30, R30, -UR8 ;  /* 0x800000081e1e7e29 */ /* 0x000fe20008000000 */
[----:B------:R-:W-:Y:S01]  /*0f80*/  UMOV UR8, 0x80000000 ;  /* 0x8000000000087882 */ /* 0x000fe20000000000 */
[----:B------:R-:W-:Y:S01]  /*0f90*/  UMOV UR9, 0x43300000 ;  /* 0x4330000000097882 */ /* 0x000fe20000000000 */
        /* <DEDUP_REMOVED lines=20> */
[----:B------:R-:W-:Y:S01]  /*10e0*/  HFMA2 R19, -RZ, RZ, 3.59375, 0 ;  /* 0x43300000ff137431 */ /* 0x000fe200000001ff */
[----:B------:R-:W-:-:S06]  /*10f0*/  LOP3.LUT R18, R17, 0x80000000, RZ, 0x3c, !PT ;  /* 0x8000000011127812 */ /* 0x000fcc00078e3cff */
        /* <DEDUP_REMOVED lines=66> */
[----:B------:R-:W-:Y:S01]  /*1520*/  LEA R17, R18, R23, 0x14 ;  /* 0x0000001712117211 */ /* 0x000fe200078ea0ff */
        /* <DEDUP_REMOVED lines=8> */
[----:B------:R-:W-:-:S03]  /*15b0*/  FSEL R16, R26, RZ, P0 ;  /* 0x000000ff1a107208 */ /* 0x000fc60000000000 */
[----:B------:R-:W-:Y:S02]  /*15c0*/  @!P2 IMAD.IADD R18, R18, 0x1, -R19 ;  /* 0x000000011212a824 */ /* 0x000fe400078e0a13 */
[----:B------:R-:W-:-:S03]  /*15d0*/  @!P2 IMAD R23, R19, 0x100000, R23 ;  /* 0x001000001317a824 */ /* 0x000fc600078e0217 */
[----:B------:R-:W-:Y:S01]  /*15e0*/  @!P2 LEA R19, R18, 0x3ff00000, 0x14 ;  /* 0x3ff000001213a811 */ /* 0x000fe200078ea0ff */
[----:B------:R-:W-:-:S06]  /*15f0*/  @!P2 IMAD.MOV.U32 R18, RZ, RZ, RZ ;  /* 0x000000ffff12a224 */ /* 0x000fcc00078e00ff */
[----:B------:R-:W-:-:S11]  /*1600*/  @!P2 DMUL R16, R22, R18 ;  /* 0x000000121610a228 */ /* 0x000fd60000000000 */
.L_x_35:
[----:B------:R-:W-:Y:S02]  /*1610*/  DFMA R24, R24, R16, R16 ;  /* 0x000000101818722b */ /* 0x000fe40000000010 */
[----:B------:R-:W-:-:S08]  /*1620*/  DSETP.NEU.AND P0, PT, |R16|, +INF , PT ;  /* 0x7ff000001000742a */ /* 0x000fd00003f0d200 */
[----:B------:R-:W-:Y:S01]  /*1630*/  FSEL R21, R16, R24, !P0 ;  /* 0x0000001810157208 */ /* 0x000fe20004000000 */
[----:B------:R-:W-:Y:S01]  /*1640*/  IMAD.MOV.U32 R16, RZ, RZ, R0 ;  /* 0x000000ffff107224 */ /* 0x000fe200078e0000 */
[----:B------:R-:W-:Y:S01]  /*1650*/  FSEL R24, R17, R25, !P0 ;  /* 0x0000001911187208 */ /* 0x000fe20004000000 */
[----:B------:R-:W-:-:S04]  /*1660*/  IMAD.MOV.U32 R17, RZ, RZ, 0x0 ;  /* 0x00000000ff117424 */ /* 0x000fc800078e00ff */
[----:B------:R-:W-:Y:S05]  /*1670*/  RET.REL.NODEC R16 `(_Z13_rpow_64_16_3PdS_S_iiiiiiiiii) ;  /* 0xffffffe810607950 */ /* 0x000fea0003c3ffff */
.L_x_36:
        /* <DEDUP_REMOVED lines=16> */
.L_x_368:


//--------------------- .text._Z13_rpow_32_16_3PfS_S_iiiiiiiiii --------------------------
	.section	.text._Z13_rpow_32_16_3PfS_S_iiiiiiiiii,"ax",@progbits
	.align	128
        .global         _Z13_rpow_32_16_3PfS_S_iiiiiiiiii
        .type           _Z13_rpow_32_16_3PfS_S_iiiiiiiiii,@function
        .size           _Z13_rpow_32_16_3PfS_S_iiiiiiiiii,(.L_x_383 - _Z13_rpow_32_16_3PfS_S_iiiiiiiiii)
        .other          _Z13_rpow_32_16_3PfS_S_iiiiiiiiii,@"STO_CUDA_ENTRY STV_DEFAULT"
_Z13_rpow_32_16_3PfS_S_iiiiiiiiii:
.text._Z13_rpow_32_16_3PfS_S_iiiiiiiiii:
        /* <DEDUP_REMOVED lines=14> */
[----:B------:R-:W1:Y:S01]  /*00e0*/  LDC R9, c[0x0][0x3b4] ;  /* 0x0000ed00ff097b82 */ /* 0x000e620000000800 */
[----:B------:R-:W0:Y:S02]  /*00f0*/  LDCU.128 UR8, c[0x0][0x3a0] ;  /* 0x00007400ff0877ac */ /* 0x000e240008000c00 */
[----:B0-----:R-:W-:-:S05]  /*0100*/  IABS R0, R0 ;  /* 0x0000000000007213 */ /* 0x001fca0000000000 */
[----:B------:R-:W0:Y:S01]  /*0110*/  LDC R10, c[0x0][0x3b0] ;  /* 0x0000ec00ff0a7b82 */ /* 0x000e220000000800 */
[----:B------:R-:W5:Y:S07]  /*0120*/  I2F.RP R6, R0 ;  /* 0x0000000000067306 */ /* 0x000f6e0000209400 */
[----:B------:R-:W0:Y:S08]  /*0130*/  LDC.64 R2, c[0x0][0x390] ;  /* 0x0000e400ff027b82 */ /* 0x000e300000000a00 */
[----:B------:R-:W0:Y:S01]  /*0140*/  LDC.64 R4, c[0x0][0x380] ;  /* 0x0000e000ff047b82 */ /* 0x000e220000000a00 */
[----:B-----5:R-:W5:Y:S02]  /*0150*/  MUFU.RCP R6, R6 ;  /* 0x0000000600067308 */ /* 0x020f640000001000 */
[----:B-----5:R-:W-:-:S05]  /*0160*/  IADD3 R12, PT, PT, R6, 0xffffffe, RZ ;  /* 0x0ffffffe060c7810 */ /* 0x020fca0007ffe0ff */
[----:B------:R-:W0:Y:S01]  /*0170*/  LDC.64 R6, c[0x0][0x388] ;  /* 0x0000e200ff067b82 */ /* 0x000e220000000a00 */
[----:B------:R5:W2:Y:S02]  /*0180*/  F2I.FTZ.U32.TRUNC.NTZ R13, R12 ;  /* 0x0000000c000d7305 */ /* 0x000aa4000021f000 */
[----:B-----5:R-:W-:Y:S01]  /*0190*/  IMAD.MOV.U32 R12, RZ, RZ, RZ ;  /* 0x000000ffff0c7224 */ /* 0x020fe200078e00ff */
[----:B--2---:R-:W-:-:S05]  /*01a0*/  IADD3 R11, PT, PT, RZ, -R13, RZ ;  /* 0x8000000dff0b7210 */ /* 0x004fca0007ffe0ff */
[----:B------:R-:W-:-:S04]  /*01b0*/  IMAD R11, R11, R0, RZ ;  /* 0x000000000b0b7224 */ /* 0x000fc800078e02ff */
[----:B------:R-:W-:Y:S01]  /*01c0*/  IMAD.HI.U32 R11, R13, R11, R12 ;  /* 0x0000000b0d0b7227 */ /* 0x000fe200078e000c */
[----:B------:R-:W-:-:S03]  /*01d0*/  MOV R13, R14 ;  /* 0x0000000e000d7202 */ /* 0x000fc60000000f00 */
[----:B-1-34-:R-:W-:-:S07]  /*01e0*/  IMAD R12, R15, UR4, RZ ;  /* 0x000000040f0c7c24 */ /* 0x01afce000f8e02ff */
.L_x_39:
[----:B------:R-:W-:Y:S02]  /*01f0*/  IABS R14, R13 ;  /* 0x0000000d000e7213 */ /* 0x000fe40000000000 */
[----:B------:R-:W-:Y:S02]  /*0200*/  IABS R17, R9 ;  /* 0x0000000900117213 */ /* 0x000fe40000000000 */
[----:B------:R-:W-:Y:S01]  /*0210*/  IABS R20, R8 ;  /* 0x0000000800147213 */ /* 0x000fe20000000000 */
[----:B------:R-:W-:Y:S01]  /*0220*/  IMAD.HI.U32 R16, R11, R14, RZ ;  /* 0x0000000e0b107227 */ /* 0x000fe200078e00ff */
[----:B------:R-:W1:Y:S04]  /*0230*/  I2F.RP R18, R17 ;  /* 0x0000001100127306 */ /* 0x000e680000209400 */
[----:B------:R-:W-:-:S05]  /*0240*/  IADD3 R15, PT, PT, -R16, RZ, RZ ;  /* 0x000000ff100f7210 */ /* 0x000fca0007ffe1ff */
[----:B------:R-:W-:Y:S01]  /*0250*/  IMAD R15, R20, R15, R14 ;  /* 0x0000000f140f7224 */ /* 0x000fe200078e020e */
[----:B------:R-:W-:-:S04]  /*0260*/  LOP3.LUT R14, R13, R8, RZ, 0x3c, !PT ;  /* 0x000000080d0e7212 */ /* 0x000fc800078e3cff */
[----:B------:R-:W-:Y:S01]  /*0270*/  ISETP.GT.U32.AND P2, PT, R0, R15, PT ;  /* 0x0000000f0000720c */ /* 0x000fe20003f44070 */
[----:B-1----:R-:W1:Y:S01]  /*0280*/  MUFU.RCP R18, R18 ;  /* 0x0000001200127308 */ /* 0x002e620000001000 */
[----:B------:R-:W-:-:S11]  /*0290*/  ISETP.GE.AND P1, PT, R14, RZ, PT ;  /* 0x000000ff0e00720c */ /* 0x000fd60003f26270 */
[----:B------:R-:W-:Y:S01]  /*02a0*/  @!P2 IMAD.IADD R15, R15, 0x1, -R20 ;  /* 0x000000010f0fa824 */ /* 0x000fe200078e0a14 */
[----:B------:R-:W-:Y:S02]  /*02b0*/  @!P2 IADD3 R16, PT, PT, R16, 0x1, RZ ;  /* 0x000000011010a810 */ /* 0x000fe40007ffe0ff */
[----:B------:R-:W-:Y:S02]  /*02c0*/  ISETP.NE.AND P2, PT, R8, RZ, PT ;  /* 0x000000ff0800720c */ /* 0x000fe40003f45270 */
[----:B------:R-:W-:Y:S02]  /*02d0*/  ISETP.GE.U32.AND P0, PT, R15, R0, PT ;  /* 0x000000000f00720c */ /* 0x000fe40003f06070 */
[----:B-1----:R-:W-:-:S04]  /*02e0*/  IADD3 R14, PT, PT, R18, 0xffffffe, RZ ;  /* 0x0ffffffe120e7810 */ /* 0x002fc80007ffe0ff */
[----:B------:R1:W2:Y:S07]  /*02f0*/  F2I.FTZ.U32.TRUNC.NTZ R15, R14 ;  /* 0x0000000e000f7305 */ /* 0x0002ae000021f000 */
[----:B------:R-:W-:Y:S02]  /*0300*/  @P0 VIADD R16, R16, 0x1 ;  /* 0x0000000110100836 */ /* 0x000fe40000000000 */
[----:B-1----:R-:W-:-:S03]  /*0310*/  HFMA2 R14, -RZ, RZ, 0, 0 ;  /* 0x00000000ff0e7431 */ /* 0x002fc600000001ff */
[----:B------:R-:W-:Y:S02]  /*0320*/  @!P1 IADD3 R16, PT, PT, -R16, RZ, RZ ;  /* 0x000000ff10109210 */ /* 0x000fe40007ffe1ff */
[----:B------:R-:W-:Y:S02]  /*0330*/  @!P2 LOP3.LUT R16, RZ, R8, RZ, 0x33, !PT ;  /* 0x00000008ff10a212 */ /* 0x000fe400078e33ff */
[----:B--2---:R-:W-:-:S03]  /*0340*/  IADD3 R18, PT, PT, RZ, -R15, RZ ;  /* 0x8000000fff127210 */ /* 0x004fc60007ffe0ff */
[----:B------:R-:W-:Y:S02]  /*0350*/  IMAD.MOV R20, RZ, RZ, -R16 ;  /* 0x000000ffff147224 */ /* 0x000fe400078e0a10 */
[----:B------:R-:W-:Y:S01]  /*0360*/  IMAD R19, R18, R17, RZ ;  /* 0x0000001112137224 */ /* 0x000fe200078e02ff */
[----:B0-----:R-:W-:Y:S01]  /*0370*/  IABS R18, R10 ;  /* 0x0000000a00127213 */ /* 0x001fe20000000000 */
        /* <DEDUP_REMOVED lines=12> */
[----:B------:R-:W-:Y:S01]  /*0440*/  @!P2 IMAD.IADD R22, R22, 0x1, -R17 ;  /* 0x000000011616a824 */ /* 0x000fe200078e0a11 */
[----:B------:R-:W-:Y:S01]  /*0450*/  @!P2 IADD3 R14, PT, PT, R14, 0x1, RZ ;  /* 0x000000010e0ea810 */ /* 0x000fe20007ffe0ff */
[----:B------:R-:W0:Y:S01]  /*0460*/  F2I.FTZ.U32.TRUNC.NTZ R15, R21 ;  /* 0x00000015000f7305 */ /* 0x000e22000021f000 */
[----:B------:R-:W-:Y:S02]  /*0470*/  ISETP.NE.AND P2, PT, R9, RZ, PT ;  /* 0x000000ff0900720c */ /* 0x000fe40003f45270 */
[----:B------:R-:W-:Y:S01]  /*0480*/  ISETP.GE.U32.AND P0, PT, R22, R17, PT ;  /* 0x000000111600720c */ /* 0x000fe20003f06070 */
[----:B0-----:R-:W-:-:S12]  /*0490*/  IMAD.MOV R23, RZ, RZ, -R15 ;  /* 0x000000ffff177224 */ /* 0x001fd800078e0a0f */
[----:B------:R-:W-:Y:S02]  /*04a0*/  @P0 VIADD R14, R14, 0x1 ;  /* 0x000000010e0e0836 */ /* 0x000fe40000000000 */
[----:B------:R-:W-:-:S03]  /*04b0*/  IMAD R23, R23, R18, RZ ;  /* 0x0000001217177224 */ /* 0x000fc600078e02ff */
[----:B------:R-:W-:Y:S01]  /*04c0*/  MOV R17, R14 ;  /* 0x0000000e00117202 */ /* 0x000fe20000000f00 */
[----:B------:R-:W-:-:S03]  /*04d0*/  HFMA2 R14, -RZ, RZ, 0, 0 ;  /* 0x00000000ff0e7431 */ /* 0x000fc600000001ff */
[----:B------:R-:W-:Y:S02]  /*04e0*/  @!P1 IADD3 R17, PT, PT, -R17, RZ, RZ ;  /* 0x000000ff11119210 */ /* 0x000fe40007ffe1ff */
[----:B------:R-:W-:-:S04]  /*04f0*/  @!P2 LOP3.LUT R17, RZ, R9, RZ, 0x33, !PT ;  /* 0x00000009ff11a212 */ /* 0x000fc800078e33ff */
[----:B------:R-:W-:Y:S01]  /*0500*/  IADD3 R19, PT, PT, -R17, RZ, RZ ;  /* 0x000000ff11137210 */ /* 0x000fe20007ffe1ff */
[----:B------:R-:W-:-:S04]  /*0510*/  IMAD.HI.U32 R14, R15, R23, R14 ;  /* 0x000000170f0e7227 */ /* 0x000fc800078e000e */
[----:B------:R-:W-:-:S05]  /*0520*/  IMAD R19, R9, R19, R20 ;  /* 0x0000001309137224 */ /* 0x000fca00078e0214 */
[----:B------:R-:W-:Y:S02]  /*0530*/  IABS R20, R19 ;  /* 0x0000001300147213 */ /* 0x000fe40000000000 */
[----:B------:R-:W-:-:S03]  /*0540*/  LOP3.LUT R19, R19, R10, RZ, 0x3c, !PT ;  /* 0x0000000a13137212 */ /* 0x000fc600078e3cff */
[----:B------:R-:W-:Y:S01]  /*0550*/  IMAD.MOV.U32 R15, RZ, RZ, R20 ;  /* 0x000000ffff0f7224 */ /* 0x000fe200078e0014 */
[----:B------:R-:W-:-:S03]  /*0560*/  ISETP.GE.AND P1, PT, R19, RZ, PT ;  /* 0x000000ff1300720c */ /* 0x000fc60003f26270 */
[----:B------:R-:W-:-:S05]  /*0570*/  IMAD.HI.U32 R14, R14, R15, RZ ;  /* 0x0000000f0e0e7227 */ /* 0x000fca00078e00ff */
[----:B------:R-:W-:-:S05]  /*0580*/  IADD3 R20, PT, PT, -R14, RZ, RZ ;  /* 0x000000ff0e147210 */ /* 0x000fca0007ffe1ff */
[----:B------:R-:W-:-:S05]  /*0590*/  IMAD R15, R18, R20, R15 ;  /* 0x00000014120f7224 */ /* 0x000fca00078e020f */
[----:B------:R-:W-:-:S13]  /*05a0*/  ISETP.GT.U32.AND P2, PT, R18, R15, PT ;  /* 0x0000000f1200720c */ /* 0x000fda0003f44070 */
[-C--:B------:R-:W-:Y:S01]  /*05b0*/  @!P2 IADD3 R15, PT, PT, R15, -R18.reuse, RZ ;  /* 0x800000120f0fa210 */ /* 0x080fe20007ffe0ff */
[----:B------:R-:W-:Y:S01]  /*05c0*/  @!P2 VIADD R14, R14, 0x1 ;  /* 0x000000010e0ea836 */ /* 0x000fe20000000000 */
[----:B------:R-:W-:Y:S02]  /*05d0*/  ISETP.NE.AND P2, PT, R10, RZ, PT ;  /* 0x000000ff0a00720c */ /* 0x000fe40003f45270 */
[----:B------:R-:W-:-:S13]  /*05e0*/  ISETP.GE.U32.AND P0, PT, R15, R18, PT ;  /* 0x000000120f00720c */ /* 0x000fda0003f06070 */
[----:B------:R-:W-:-:S04]  /*05f0*/  @P0 IADD3 R14, PT, PT, R14, 0x1, RZ ;  /* 0x000000010e0e0810 */ /* 0x000fc80007ffe0ff */
[----:B------:R-:W-:Y:S01]  /*0600*/  MOV R15, R14 ;  /* 0x0000000e000f7202 */ /* 0x000fe20000000f00 */
[----:B------:R-:W-:-:S04]  /*0610*/  IMAD R14, R16, UR11, RZ ;  /* 0x0000000b100e7c24 */ /* 0x000fc8000f8e02ff */
[----:B------:R-:W-:Y:S01]  /*0620*/  @!P1 IMAD.MOV R15, RZ, RZ, -R15 ;  /* 0x000000ffff0f9224 */ /* 0x000fe200078e0a0f */
[----:B------:R-:W-:Y:S01]  /*0630*/  @!P2 LOP3.LUT R15, RZ, R10, RZ, 0x33, !PT ;  /* 0x0000000aff0fa212 */ /* 0x000fe200078e33ff */
[----:B------:R-:W-:-:S04]  /*0640*/  IMAD R14, R17, UR10, R14 ;  /* 0x0000000a110e7c24 */ /* 0x000fc8000f8e020e */
[----:B------:R-:W-:-:S04]  /*0650*/  IMAD R21, R15, UR9, R14 ;  /* 0x000000090f157c24 */ /* 0x000fc8000f8e020e */
[----:B------:R-:W-:-:S05]  /*0660*/  IMAD.WIDE R20, R21, 0x4, R6 ;  /* 0x0000000415147825 */ /* 0x000fca00078e0206 */
[----:B------:R-:W2:Y:S01]  /*0670*/  LDG.E R14, desc[UR6][R20.64] ;  /* 0x00000006140e7981 */ /* 0x000ea2000c1e1900 */
[----:B------:R-:W-:-:S04]  /*0680*/  IMAD R16, R16, UR8, RZ ;  /* 0x0000000810107c24 */ /* 0x000fc8000f8e02ff */
[----:B------:R-:W-:-:S04]  /*0690*/  IMAD R16, R17, UR13, R16 ;  /* 0x0000000d11107c24 */ /* 0x000fc8000f8e0210 */
[----:B------:R-:W-:-:S04]  /*06a0*/  IMAD R19, R15, UR12, R16 ;  /* 0x0000000c0f137c24 */ /* 0x000fc8000f8e0210 */
[----:B------:R-:W-:-:S05]  /*06b0*/  IMAD.WIDE R18, R19, 0x4, R4 ;  /* 0x0000000413127825 */ /* 0x000fca00078e0204 */
[----:B------:R0:W3:Y:S01]  /*06c0*/  LDG.E R15, desc[UR6][R18.64] ;  /* 0x00000006120f7981 */ /* 0x0000e2000c1e1900 */
[----:B------:R-:W-:Y:S01]  /*06d0*/  BSSY.RECONVERGENT B0, `(.L_x_37) ;  /* 0x000005a000007945 */ /* 0x000fe20003800200 */
[C---:B--2---:R-:W-:Y:S01]  /*06e0*/  FMUL R17, |R14|.reuse, 16777216 ;  /* 0x4b8000000e117820 */ /* 0x044fe20000400200 */
[----:B------:R-:W-:-:S04]  /*06f0*/  FSETP.GEU.AND P0, PT, |R14|, 1.175494350822287508e-38, PT ;  /* 0x008000000e00780b */ /* 0x000fc80003f0e200 */
[----:B------:R-:W-:Y:S02]  /*0700*/  FSEL R17, R17, |R14|, !P0 ;  /* 0x4000000e11117208 */ /* 0x000fe40004000000 */
[----:B0-----:R-:W-:Y:S02]  /*0710*/  FSEL R18, RZ, -24, P0 ;  /* 0xc1c00000ff127808 */ /* 0x001fe40000000000 */
[----:B------:R-:W-:-:S04]  /*0720*/  IADD3 R16, PT, PT, R17, -0x3f3504f3, RZ ;  /* 0xc0cafb0d11107810 */ /* 0x000fc80007ffe0ff */
[----:B------:R-:W-:-:S04]  /*0730*/  LOP3.LUT R22, R16, 0xff800000, RZ, 0xc0, !PT ;  /* 0xff80000010167812 */ /* 0x000fc800078ec0ff */
[-C--:B------:R-:W-:Y:S02]  /*0740*/  IADD3 R17, PT, PT, R17, -R22.reuse, RZ ;  /* 0x8000001611117210 */ /* 0x080fe40007ffe0ff */
[----:B------:R-:W-:Y:S01]  /*0750*/  I2FP.F32.S32 R19, R22 ;  /* 0x0000001600137245 */ /* 0x000fe20000201400 */
[----:B------:R-:W-:Y:S02]  /*0760*/  IMAD.MOV.U32 R22, RZ, RZ, 0x3a2c32e4 ;  /* 0x3a2c32e4ff167424 */ /* 0x000fe400078e00ff */
[C---:B------:R-:W-:Y:S01]  /*0770*/  FADD R16, R17.reuse, 1 ;  /* 0x3f80000011107421 */ /* 0x040fe20000000000 */
[----:B------:R-:W-:Y:S01]  /*0780*/  FADD R24, R17, -1 ;  /* 0xbf80000011187421 */ /* 0x000fe20000000000 */
[----:B------:R-:W-:-:S03]  /*0790*/  FFMA R20, R19, 1.1920928955078125e-07, R18 ;  /* 0x3400000013147823 */ /* 0x000fc60000000012 */
[----:B------:R-:W-:Y:S01]  /*07a0*/  FADD R17, R24, R24 ;  /* 0x0000001818117221 */ /* 0x000fe20000000000 */
[----:B------:R-:W0:Y:S03]  /*07b0*/  MUFU.RCP R16, R16 ;  /* 0x0000001000107308 */ /* 0x000e260000001000 */
[----:B0-----:R-:W-:-:S04]  /*07c0*/  FMUL R17, R16, R17 ;  /* 0x0000001110117220 */ /* 0x001fc80000400000 */
[----:B------:R-:W-:Y:S01]  /*07d0*/  FADD R18, R24, -R17 ;  /* 0x8000001118127221 */ /* 0x000fe20000000000 */
[----:B------:R-:W-:-:S03]  /*07e0*/  FMUL R19, R17, R17 ;  /* 0x0000001111137220 */ /* 0x000fc60000400000 */
[----:B------:R-:W-:Y:S01]  /*07f0*/  FADD R21, R18, R18 ;  /* 0x0000001212157221 */ /* 0x000fe20000000000 */
[----:B------:R-:W-:Y:S01]  /*0800*/  FFMA R18, R17, 1.4426950216293334961, R20 ;  /* 0x3fb8aa3b11127823 */ /* 0x000fe20000000014 */
[C---:B------:R-:W-:Y:S02]  /*0810*/  FFMA R22, R19.reuse, R22, 0.0032181653659790754318 ;  /* 0x3b52e7db13167423 */ /* 0x040fe40000000016 */
        /* <DEDUP_REMOVED lines=18> */
[----:B------:R-:W-:Y:S01]  /*0940*/  HFMA2 R21, -RZ, RZ, 0.64013671875, -15.109375 ;  /* 0x391fcb8eff157431 */ /* 0x000fe200000001ff */
[C---:B------:R-:W-:Y:S02]  /*0950*/  FSETP.GT.AND P1, PT, |R16|.reuse, 152, PT ;  /* 0x431800001000780b */ /* 0x040fe40003f24200 */
[----:B------:R-:W-:Y:S01]  /*0960*/  FFMA R18, R15, R18, R19 ;  /* 0x000000120f127223 */ /* 0x000fe20000000013 */
[C---:B------:R-:W-:Y:S01]  /*0970*/  FSETP.GEU.AND P2, PT, R16.reuse, RZ, PT ;  /* 0x000000ff1000720b */ /* 0x040fe20003f4e000 */
        /* <DEDUP_REMOVED lines=16> */
[----:B------:R-:W-:Y:S02]  /*0a80*/  IADD3 R18, PT, PT, R21, 0x7f000000, RZ ;  /* 0x7f00000015127810 */ /* 0x000fe40007ffe0ff */
[----:B------:R-:W-:-:S03]  /*0a90*/  LEA R21, R20, -R21, 0x17 ;  /* 0x8000001514157211 */ /* 0x000fc600078eb8ff */
[----:B------:R-:W-:Y:S01]  /*0aa0*/  FMUL R18, R19, R18 ;  /* 0x0000001213127220 */ /* 0x000fe20000400000 */
[----:B------:R-:W-:-:S03]  /*0ab0*/  IMAD.MOV.U32 R19, RZ, RZ, 0x3f800000 ;  /* 0x3f800000ff137424 */ /* 0x000fc600078e00ff */
        /* <DEDUP_REMOVED lines=14> */
[----:B------:R-:W-:-:S04]  /*0ba0*/  @P2 LOP3.LUT R17, R17, 0x7fffffff, RZ, 0xc0, !PT ;  /* 0x7fffffff11112812 */ /* 0x000fc800078ec0ff */
[----:B------:R-:W-:Y:S01]  /*0bb0*/  @!P0 MOV R19, R17 ;  /* 0x0000001100138202 */ /* 0x000fe20000000f00 */
        /* <DEDUP_REMOVED lines=11> */
.L_x_38:
[----:B------:R-:W-:Y:S05]  /*0c70*/  BSYNC.RECONVERGENT B0 ;  /* 0x0000000000007941 */ /* 0x000fea0003800200 */
.L_x_37:
[----:B------:R-:W-:Y:S01]  /*0c80*/  IMAD.WIDE R14, R13, 0x4, R2 ;  /* 0x000000040d0e7825 */ /* 0x000fe200078e0202 */
[----:B------:R-:W-:-:S04]  /*0c90*/  IADD3 R13, PT, PT, R12, R13, RZ ;  /* 0x0000000d0c0d7210 */ /* 0x000fc80007ffe0ff */
[----:B------:R1:W-:Y:S01]  /*0ca0*/  STG.E desc[UR6][R14.64], R19 ;  /* 0x000000130e007986 */ /* 0x0003e2000c101906 */
[----:B------:R-:W-:-:S13]  /*0cb0*/  ISETP.GE.AND P0, PT, R13, UR5, PT ;  /* 0x000000050d007c0c */ /* 0x000fda000bf06270 */
[----:B-1----:R-:W-:Y:S05]  /*0cc0*/  @!P0 BRA `(.L_x_39) ;  /* 0xfffffff400488947 */ /* 0x002fea000383ffff */
[----:B------:R-:W-:Y:S05]  /*0cd0*/  EXIT ;  /* 0x000000000000794d */ /* 0x000fea0003800000 */
.L_x_40:
        /* <DEDUP_REMOVED lines=10> */
.L_x_383:


//--------------------- .text._Z17_tanhback_64_16_5PdS_S_iiiiiiiiiiiiiiii --------------------------
	.section	.text._Z17_tanhback_64_16_5PdS_S_iiiiiiiiiiiiiiii,"ax",@progbits
	.align	128
        .global         _Z17_tanhback_64_16_5PdS_S_iiiiiiiiiiiiiiii
        .type           _Z17_tanhback_64_16_5PdS_S_iiiiiiiiiiiiiiii,@function
        .size           _Z17_tanhback_64_16_5PdS_S_iiiiiiiiiiiiiiii,(.L_x_384 - _Z17_tanhback_64_16_5PdS_S_iiiiiiiiiiiiiiii)
        .other          _Z17_tanhback_64_16_5PdS_S_iiiiiiiiiiiiiiii,@"STO_CUDA_ENTRY STV_DEFAULT"
_Z17_tanhback_64_16_5PdS_S_iiiiiiiiiiiiiiii:
.text._Z17_tanhback_64_16_5PdS_S_iiiiiiiiiiiiiiii:
        /* <DEDUP_REMOVED lines=11> */
[----:B------:R-:W2:Y:S05]  /*00b0*/  LDCU UR5, c[0x0][0x3c0] ;  /* 0x00007800ff0577ac */ /* 0x000eaa0008000800 */
[----:B------:R-:W3:Y:S01]  /*00c0*/  LDC R14, c[0x0][0x3d0] ;  /* 0x0000f400ff0e7b82 */ /* 0x000ee20000000800 */
[----:B------:R-:W4:Y:S01]  /*00d0*/  LDCU.64 UR6, c[0x0][0x358] ;  /* 0x00006b00ff0677ac */ /* 0x000f220008000a00 */
[----:B------:R-:W0:Y:S06]  /*00e0*/  LDCU UR14, c[0x0][0x3d4] ;  /* 0x00007a80ff0e77ac */ /* 0x000e2c0008000800 */
[----:B------:R-:W3:Y:S01]  /*00f0*/  LDC R15, c[0x0][0x3c0] ;  /* 0x0000f000ff0f7b82 */ /* 0x000ee20000000800 */
[----:B------:R-:W0:Y:S01]  /*0100*/  LDCU.64 UR12, c[0x0][0x398] ;  /* 0x00007300ff0c77ac */ /* 0x000e220008000a00 */
[----:B-1----:R-:W-:Y:S01]  /*0110*/  IMAD R21, R10, UR4, RZ ;  /* 0x000000040a157c24 */ /* 0x002fe2000f8e02ff */
[----:B------:R-:W1:Y:S01]  /*0120*/  LDCU.128 UR16, c[0x0][0x3b0] ;  /* 0x00007600ff1077ac */ /* 0x000e620008000c00 */
[----:B--2---:R-:W-:-:S04]  /*0130*/  ISETP.NE.AND P0, PT, RZ, UR5, PT ;  /* 0x00000005ff007c0c */ /* 0x004fc8000bf05270 */
[----:B------:R-:W2:Y:S01]  /*0140*/  LDC R16, c[0x0][0x3cc] ;  /* 0x0000f300ff107b82 */ /* 0x000ea20000000800 */
[----:B0-----:R-:W-:Y:S01]  /*0150*/  IABS R0, R0 ;  /* 0x0000000000007213 */ /* 0x001fe20000000000 */
[----:B------:R-:W0:Y:S01]  /*0160*/  LDCU.128 UR8, c[0x0][0x3a0] ;  /* 0x00007400ff0877ac */ /* 0x000e220008000c00 */
[----:B------:R-:W-:Y:S02]  /*0170*/  LOP3.LUT R20, RZ, UR5, RZ, 0x33, !PT ;  /* 0x00000005ff147c12 */ /* 0x000fe4000f8e33ff */
[----:B------:R-:W5:Y:S03]  /*0180*/  I2F.RP R2, R0 ;  /* 0x0000000000027306 */ /* 0x000f660000209400 */
[----:B------:R-:W0:Y:S08]  /*0190*/  LDC R17, c[0x0][0x3c8] ;  /* 0x0000f200ff117b82 */ /* 0x000e300000000800 */
[----:B------:R-:W0:Y:S01]  /*01a0*/  LDC R18, c[0x0][0x3c4] ;  /* 0x0000f100ff127b82 */ /* 0x000e220000000800 */
[----:B-----5:R-:W5:Y:S07]  /*01b0*/  MUFU.RCP R2, R2 ;  /* 0x0000000200027308 */ /* 0x020f6e0000001000 */
[----:B------:R-:W0:Y:S08]  /*01c0*/  LDC.64 R4, c[0x0][0x380] ;  /* 0x0000e000ff047b82 */ /* 0x000e300000000a00 */
[----:B------:R-:W0:Y:S01]  /*01d0*/  LDC.64 R6, c[0x0][0x388] ;  /* 0x0000e200ff067b82 */ /* 0x000e220000000a00 */
[----:B-----5:R-:W-:-:S07]  /*01e0*/  VIADD R8, R2, 0xffffffe ;  /* 0x0ffffffe02087836 */ /* 0x020fce0000000000 */
[----:B------:R-:W0:Y:S01]  /*01f0*/  LDC.64 R2, c[0x0][0x390] ;  /* 0x0000e400ff027b82 */ /* 0x000e220000000a00 */
[----:B------:R5:W4:Y:S02]  /*0200*/  F2I.FTZ.U32.TRUNC.NTZ R9, R8 ;  /* 0x0000000800097305 */ /* 0x000b24000021f000 */
[----:B-----5:R-:W-:Y:S02]  /*0210*/  HFMA2 R8, -RZ, RZ, 0, 0 ;  /* 0x00000000ff087431 */ /* 0x020fe400000001ff */
[----:B----4-:R-:W-:-:S04]  /*0220*/  IMAD.MOV R19, RZ, RZ, -R9 ;  /* 0x000000ffff137224 */ /* 0x010fc800078e0a09 */
[----:B------:R-:W-:-:S04]  /*0230*/  IMAD R19, R19, R0, RZ ;  /* 0x0000000013137224 */ /* 0x000fc800078e02ff */
[----:B-123--:R-:W-:-:S07]  /*0240*/  IMAD.HI.U32 R19, R9, R19, R8 ;  /* 0x0000001309137227 */ /* 0x00efce00078e0008 */
.L_x_42:
[----:B-1----:R-:W-:Y:S02]  /*0250*/  IABS R8, R23 ;  /* 0x0000001700087213 */ /* 0x002fe40000000000 */
        /* <DEDUP_REMOVED lines=10> */
[----:B------:R-:W-:-:S02]  /*0300*/  @!P3 IMAD.IADD R9, R9, 0x1, -R22 ;  /* 0x000000010909b824 */ /* 0x000fc400078e0a16 */
[----:B------:R-:W-:Y:S01]  /*0310*/  @!P3 VIADD R10, R10, 0x1 ;  /* 0x000000010a0ab836 */ /* 0x000fe20000000000 */
[----:B------:R-:W-:Y:S02]  /*0320*/  ISETP.NE.AND P3, PT, R14, RZ, PT ;  /* 0x000000ff0e00720c */ /* 0x000fe40003f65270 */
[----:B------:R-:W-:Y:S02]  /*0330*/  ISETP.GE.U32.AND P1, PT, R9, R0, PT ;  /* 0x000000000900720c */ /* 0x000fe40003f26070 */
[----:B-1----:R-:W-:-:S04]  /*0340*/  IADD3 R8, PT, PT, R12, 0xffffffe, RZ ;  /* 0x0ffffffe0c087810 */ /* 0x002fc80007ffe0ff */
[----:B------:R1:W2:Y:S07]  /*0350*/  F2I.FTZ.U32.TRUNC.NTZ R9, R8 ;  /* 0x0000000800097305 */ /* 0x0002ae000021f000 */
        /* <DEDUP_REMOVED lines=8> */
[----:B------:R-:W-:Y:S01]  /*03e0*/  IMAD R13, R14, R13, R23 ;  /* 0x0000000d0e0d7224 */ /* 0x000fe200078e0217 */
[----:B------:R-:W0:Y:S01]  /*03f0*/  I2F.RP R24, R12 ;  /* 0x0000000c00187306 */ /* 0x000e220000209400 */
[----:B------:R-:W-:-:S03]  /*0400*/  IMAD.HI.U32 R8, R9, R25, R8 ;  /* 0x0000001909087227 */ /* 0x000fc600078e0008 */
        /* <DEDUP_REMOVED lines=8> */
[----:B0-----:R-:W-:-:S04]  /*0490*/  IADD3 R25, PT, PT, R24, 0xffffffe, RZ ;  /* 0x0ffffffe18197810 */ /* 0x001fc80007ffe0ff */
[----:B------:R-:W0:Y:S05]  /*04a0*/  F2I.FTZ.U32.TRUNC.NTZ R9, R25 ;  /* 0x0000001900097305 */ /* 0x000e2a000021f000 */
[----:B------:R-:W-:Y:S02]  /*04b0*/  @!P3 IMAD.IADD R22, R22, 0x1, -R11 ;  /* 0x000000011616b824 */ /* 0x000fe400078e0a0b */
[----:B------:R-:W-:Y:S01]  /*04c0*/  @!P3 VIADD R8, R8, 0x1 ;  /* 0x000000010808b836 */ /* 0x000fe20000000000 */
[----:B------:R-:W-:Y:S02]  /*04d0*/  ISETP.NE.AND P3, PT, R16, RZ, PT ;  /* 0x000000ff1000720c */ /* 0x000fe40003f65270 */
[----:B------:R-:W-:Y:S01]  /*04e0*/  ISETP.GE.U32.AND P1, PT, R22, R11, PT ;  /* 0x0000000b1600720c */ /* 0x000fe20003f26070 */
[----:B0-----:R-:W-:-:S12]  /*04f0*/  IMAD.MOV R27, RZ, RZ, -R9 ;  /* 0x000000ffff1b7224 */ /* 0x001fd800078e0a09 */
[----:B------:R-:W-:-:S05]  /*0500*/  @P1 IADD3 R8, PT, PT, R8, 0x1, RZ ;  /* 0x0000000108081810 */ /* 0x000fca0007ffe0ff */
        /* <DEDUP_REMOVED lines=17> */
[-C--:B------:R-:W-:Y:S02]  /*0620*/  @!P3 IADD3 R9, PT, PT, R9, -R12.reuse, RZ ;  /* 0x8000000c0909b210 */ /* 0x080fe40007ffe0ff */
[----:B------:R-:W-:Y:S02]  /*0630*/  @!P3 IADD3 R8, PT, PT, R8, 0x1, RZ ;  /* 0x000000010808b810 */ /* 0x000fe40007ffe0ff */
[----:B------:R-:W-:Y:S01]  /*0640*/  ISETP.GE.U32.AND P1, PT, R9, R12, PT ;  /* 0x0000000c0900720c */ /* 0x000fe20003f26070 */
[----:B0-----:R-:W-:Y:S01]  /*0650*/  VIADD R9, R24, 0xffffffe ;  /* 0x0ffffffe18097836 */ /* 0x001fe20000000000 */
[----:B------:R-:W-:Y:S02]  /*0660*/  LOP3.LUT R12, R22, R17, RZ, 0x3c, !PT ;  /* 0x00000011160c7212 */ /* 0x000fe400078e3cff */
[----:B------:R-:W-:Y:S02]  /*0670*/  ISETP.NE.AND P3, PT, R17, RZ, PT ;  /* 0x000000ff1100720c */ /* 0x000fe40003f65270 */
[----:B------:R-:W-:Y:S01]  /*0680*/  ISETP.GE.AND P2, PT, R12, RZ, PT ;  /* 0x000000ff0c00720c */ /* 0x000fe20003f46270 */
[----:B------:R-:W0:Y:S06]  /*0690*/  F2I.FTZ.U32.TRUNC.NTZ R9, R9 ;  /* 0x0000000900097305 */ /* 0x000e2c000021f000 */
[----:B------:R-:W-:-:S05]  /*06a0*/  @P1 VIADD R8, R8, 0x1 ;  /* 0x0000000108081836 */ /* 0x000fca0000000000 */
[----:B------:R-:W-:Y:S02]  /*06b0*/  MOV R12, R8 ;  /* 0x00000008000c7202 */ /* 0x000fe40000000f00 */
[----:B0-----:R-:W-:-:S03]  /*06c0*/  IADD3 R8, PT, PT, RZ, -R9, RZ ;  /* 0x80000009ff087210 */ /* 0x001fc60007ffe0ff */
[----:B------:R-:W-:Y:S01]  /*06d0*/  @!P2 IMAD.MOV R12, RZ, RZ, -R12 ;  /* 0x000000ffff0ca224 */ /* 0x000fe200078e0a0c */
[----:B------:R-:W-:Y:S01]  /*06e0*/  @!P3 LOP3.LUT R12, RZ, R17, RZ, 0x33, !PT ;  /* 0x00000011ff0cb212 */ /* 0x000fe200078e33ff */
[----:B------:R-:W-:Y:S01]  /*06f0*/  IMAD R27, R8, R13, RZ ;  /* 0x0000000d081b7224 */ /* 0x000fe200078e02ff */
[----:B------:R-:W-:-:S03]  /*0700*/  MOV R8, RZ ;  /* 0x000000ff00087202 */ /* 0x000fc60000000f00 */
[----:B------:R-:W-:-:S04]  /*0710*/  IMAD.MOV R25, RZ, RZ, -R12 ;  /* 0x000000ffff197224 */ /* 0x000fc800078e0a0c */
        /* <DEDUP_REMOVED lines=12> */
[-C--:B------:R-:W-:Y:S02]  /*07e0*/  @!P3 IADD3 R24, PT, PT, R24, -R13.reuse, RZ ;  /* 0x8000000d1818b210 */ /* 0x080fe40007ffe0ff */
[----:B------:R-:W-:Y:S01]  /*07f0*/  @!P3 IADD3 R8, PT, PT, R8, 0x1, RZ ;  /* 0x000000010808b810 */ /* 0x000fe20007ffe0ff */
[----:B0-----:R-:W-:Y:S01]  /*0800*/  VIADD R27, R26, 0xffffffe ;  /* 0x0ffffffe1a1b7836 */ /* 0x001fe20000000000 */
[----:B------:R-:W-:Y:S02]  /*0810*/  ISETP.GE.U32.AND P1, PT, R24, R13, PT ;  /* 0x0000000d1800720c */ /* 0x000fe40003f26070 */
[----:B------:R-:W-:Y:S01]  /*0820*/  ISETP.NE.AND P3, PT, R18, RZ, PT ;  /* 0x000000ff1200720c */ /* 0x000fe20003f65270 */
[----:B------:R-:W0:Y:S10]  /*0830*/  F2I.FTZ.U32.TRUNC.NTZ R9, R27 ;  /* 0x0000001b00097305 */ /* 0x000e34000021f000 */
[----:B------:R-:W-:-:S05]  /*0840*/  @P1 VIADD R8, R8, 0x1 ;  /* 0x0000000108081836 */ /* 0x000fca0000000000 */
[----:B------:R-:W-:Y:S01]  /*0850*/  MOV R13, R8 ;  /* 0x00000008000d7202 */ /* 0x000fe20000000f00 */
[C---:B------:R-:W-:Y:S01]  /*0860*/  IMAD R8, R10.reuse, UR10, RZ ;  /* 0x0000000a0a087c24 */ /* 0x040fe2000f8e02ff */
[----:B0-----:R-:W-:Y:S01]  /*0870*/  IADD3 R29, PT, PT, RZ, -R9, RZ ;  /* 0x80000009ff1d7210 */ /* 0x001fe20007ffe0ff */
[----:B------:R-:W-:Y:S02]  /*0880*/  IMAD R10, R10, UR19, RZ ;  /* 0x000000130a0a7c24 */ /* 0x000fe4000f8e02ff */
[----:B------:R-:W-:Y:S01]  /*0890*/  @!P2 IMAD.MOV R13, RZ, RZ, -R13 ;  /* 0x000000ffff0da224 */ /* 0x000fe200078e0a0d */
[----:B------:R-:W-:Y:S01]  /*08a0*/  @!P3 LOP3.LUT R13, RZ, R18, RZ, 0x33, !PT ;  /* 0x00000012ff0db212 */ /* 0x000fe200078e33ff */
[----:B------:R-:W-:-:S04]  /*08b0*/  IMAD R27, R29, R22, RZ ;  /* 0x000000161d1b7224 */ /* 0x000fc800078e02ff */
[----:B------:R-:W-:-:S04]  /*08c0*/  IMAD.MOV R24, RZ, RZ, -R13 ;  /* 0x000000ffff187224 */ /* 0x000fc800078e0a0d */
[----:B------:R-:W-:Y:S02]  /*08d0*/  IMAD R24, R18, R24, R25 ;  /* 0x0000001812187224 */ /* 0x000fe400078e0219 */
[C---:B------:R-:W-:Y:S01]  /*08e0*/  IMAD R25, R11.reuse, UR9, R8 ;  /* 0x000000090b197c24 */ /* 0x040fe2000f8e0208 */
[----:B------:R-:W-:Y:S01]  /*08f0*/  MOV R8, RZ ;  /* 0x000000ff00087202 */ /* 0x000fe20000000f00 */
[----:B------:R-:W-:-:S04]  /*0900*/  IMAD R11, R11, UR18, R10 ;  /* 0x000000120b0b7c24 */ /* 0x000fc8000f8e020a */
[----:B------:R-:W-:Y:S01]  /*0910*/  IMAD.HI.U32 R8, R9, R27, R8 ;  /* 0x0000001b09087227 */ /* 0x000fe200078e0008 */
[----:B------:R-:W-:Y:S02]  /*0920*/  IABS R9, R24 ;  /* 0x0000001800097213 */ /* 0x000fe40000000000 */
[----:B------:R-:W-:-:S03]  /*0930*/  LOP3.LUT R24, R24, R15, RZ, 0x3c, !PT ;  /* 0x0000000f18187212 */ /* 0x000fc600078e3cff */
[----:B------:R-:W-:Y:S01]  /*0940*/  IMAD.HI.U32 R8, R8, R9, RZ ;  /* 0x0000000908087227 */ /* 0x000fe200078e00ff */
[----:B------:R-:W-:-:S03]  /*0950*/  ISETP.GE.AND P3, PT, R24, RZ, PT ;  /* 0x000000ff1800720c */ /* 0x000fc60003f66270 */
[----:B------:R-:W-:-:S04]  /*0960*/  IMAD.MOV R10, RZ, RZ, -R8 ;  /* 0x000000ffff0a7224 */ /* 0x000fc800078e0a08 */
[----:B------:R-:W-:Y:S02]  /*0970*/  IMAD R9, R22, R10, R9 ;  /* 0x0000000a16097224 */ /* 0x000fe400078e0209 */
[C---:B------:R-:W-:Y:S02]  /*0980*/  IMAD R10, R12.reuse, UR17, R11 ;  /* 0x000000110c0a7c24 */ /* 0x040fe4000f8e020b */
[----:B------:R-:W-:Y:S01]  /*0990*/  IMAD R12, R12, UR8, R25 ;  /* 0x000000080c0c7c24 */ /* 0x000fe2000f8e0219 */
[----:B------:R-:W-:-:S13]  /*09a0*/  ISETP.GT.U32.AND P2, PT, R22, R9, PT ;  /* 0x000000091600720c */ /* 0x000fda0003f44070 */
[----:B------:R-:W-:Y:S01]  /*09b0*/  @!P2 IADD3 R9, PT, PT, R9, -R22, RZ ;  /* 0x800000160909a210 */ /* 0x000fe20007ffe0ff */
[----:B------:R-:W-:-:S03]  /*09c0*/  @!P2 VIADD R8, R8, 0x1 ;  /* 0x000000010808a836 */ /* 0x000fc60000000000 */
[----:B------:R-:W-:Y:S01]  /*09d0*/  ISETP.GE.U32.AND P1, PT, R9, R22, PT ;  /* 0x000000160900720c */ /* 0x000fe20003f26070 */
[C---:B------:R-:W-:Y:S02]  /*09e0*/  IMAD R9, R13.reuse, UR16, R10 ;  /* 0x000000100d097c24 */ /* 0x040fe4000f8e020a */
[----:B------:R-:W-:-:S10]  /*09f0*/  IMAD R13, R13, UR13, R12 ;  /* 0x0000000d0d0d7c24 */ /* 0x000fd4000f8e020c */
[----:B------:R-:W-:-:S05]  /*0a00*/  @P1 IADD3 R8, PT, PT, R8, 0x1, RZ ;  /* 0x0000000108081810 */ /* 0x000fca0007ffe0ff */
[----:B------:R-:W-:-:S05]  /*0a10*/  @!P3 IMAD.MOV R8, RZ, RZ, -R8 ;  /* 0x000000ffff08b224 */ /* 0x000fca00078e0a08 */
[----:B------:R-:W-:-:S05]  /*0a20*/  SEL R8, R20, R8, !P0 ;  /* 0x0000000814087207 */ /* 0x000fca0004000000 */
[C---:B------:R-:W-:Y:S02]  /*0a30*/  IMAD R9, R8.reuse, UR11, R9 ;  /* 0x0000000b08097c24 */ /* 0x040fe4000f8e0209 */
[----:B------:R-:W-:Y:S02]  /*0a40*/  IMAD R11, R8, UR12, R13 ;  /* 0x0000000c080b7c24 */ /* 0x000fe4000f8e020d */
[----:B------:R-:W-:-:S05]  /*0a50*/  IMAD.WIDE R24, R9, 0x8, R6 ;  /* 0x0000000809187825 */ /* 0x000fca00078e0206 */
[----:B------:R-:W2:Y:S01]  /*0a60*/  LDG.E.64 R8, desc[UR6][R24.64] ;  /* 0x0000000618087981 */ /* 0x000ea2000c1e1b00 */
[----:B------:R-:W-:-:S06]  /*0a70*/  IMAD.WIDE R10, R11, 0x8, R4 ;  /* 0x000000080b0a7825 */ /* 0x000fcc00078e0204 */
[----:B------:R-:W3:Y:S01]  /*0a80*/  LDG.E.64 R10, desc[UR6][R10.64] ;  /* 0x000000060a0a7981 */ /* 0x000ee2000c1e1b00 */
[----:B------:R-:W-:Y:S01]  /*0a90*/  IMAD.WIDE R12, R23, 0x8, R2 ;  /* 0x00000008170c7825 */ /* 0x000fe200078e0202 */
[----:B------:R-:W-:-:S04]  /*0aa0*/  IADD3 R23, PT, PT, R21, R23, RZ ;  /* 0x0000001715177210 */ /* 0x000fc80007ffe0ff */
[----:B------:R-:W-:Y:S01]  /*0ab0*/  ISETP.GE.AND P1, PT, R23, UR14, PT ;  /* 0x0000000e17007c0c */ /* 0x000fe2000bf26270 */
[----:B--2---:R-:W-:-:S08]  /*0ac0*/  DFMA R8, -R8, R8, 1 ;  /* 0x3ff000000808742b */ /* 0x004fd00000000108 */
[----:B---3--:R-:W-:-:S07]  /*0ad0*/  DMUL R8, R10, R8 ;  /* 0x000000080a087228 */ /* 0x008fce0000000000 */
[----:B------:R1:W-:Y:S01]  /*0ae0*/  STG.E.64 desc[UR6][R12.64], R8 ;  /* 0x000000080c007986 */ /* 0x0003e2000c101b06 */
[----:B------:R-:W-:Y:S05]  /*0af0*/  @!P1 BRA `(.L_x_42) ;  /* 0xfffffff400d49947 */ /* 0x000fea000383ffff */
[----:B------:R-:W-:Y:S05]  /*0b00*/  BSYNC.RECONVERGENT B0 ;  /* 0x0000000000007941 */ /* 0x000fea0003800200 */
.L_x_41:
[----:B------:R-:W-:Y:S05]  /*0b10*/  EXIT ;  /* 0x000000000000794d */ /* 0x000fea0003800000 */
.L_x_43:
        /* <DEDUP_REMOVED lines=14> */
.L_x_384:


//--------------------- .text._Z17_tanhback_32_16_5PfS_S_iiiiiiiiiiiiiiii --------------------------
	.section	.text._Z17_tanhback_32_16_5PfS_S_iiiiiiiiiiiiiiii,"ax",@progbits
	.align	128
        .global         _Z17_tanhback_32_16_5PfS_S_iiiiiiiiiiiiiiii
        .type           _Z17_tanhback_32_16_5PfS_S_iiiiiiiiiiiiiiii,@function
        .size           _Z17_tanhback_32_16_5PfS_S_iiiiiiiiiiiiiiii,(.L_x_385 - _Z17_tanhback_32_16_5PfS_S_iiiiiiiiiiiiiiii)
        .other          _Z17_tanhback_32_16_5PfS_S_iiiiiiiiiiiiiiii,@"STO_CUDA_ENTRY STV_DEFAULT"
_Z17_tanhback_32_16_5PfS_S_iiiiiiiiiiiiiiii:
.text._Z17_tanhback_32_16_5PfS_S_iiiiiiiiiiiiiiii:
        /* <DEDUP_REMOVED lines=22> */
[----:B------:R-:W0:Y:S03]  /*0160*/  LDCU.128 UR8, c[0x0][0x3a0] ;  /* 0x00007400ff0877ac */ /* 0x000e260008000c00 */
        /* <DEDUP_REMOVED lines=11> */
[----:B------:R-:W-:Y:S01]  /*0220*/  IMAD R11, R0, R19, RZ ;  /* 0x00000013000b7224 */ /* 0x000fe200078e02ff */
[----:B------:R-:W-:-:S03]  /*0230*/  LOP3.LUT R0, RZ, UR5, RZ, 0x33, !PT ;  /* 0x00000005ff007c12 */ /* 0x000fc6000f8e33ff */
[----:B-123--:R-:W-:-:S07]  /*0240*/  IMAD.HI.U32 R14, R9, R11, R8 ;  /* 0x0000000b090e7227 */ /* 0x00efce00078e0008 */
.L_x_45:
[----:B------:R-:W-:Y:S02]  /*0250*/  IABS R9, R13 ;  /* 0x0000000d00097213 */ /* 0x000fe40000000000 */
[----:B------:R-:W-:Y:S02]  /*0260*/  IABS R11, R17 ;  /* 0x00000011000b7213 */ /* 0x000fe40000000000 */
[----:B-1----:R-:W-:Y:S01]  /*0270*/  IABS R23, R20 ;  /* 0x0000001400177213 */ /* 0x002fe20000000000 */
[----:B------:R-:W-:Y:S01]  /*0280*/  IMAD.HI.U32 R10, R14, R9, RZ ;  /* 0x000000090e0a7227 */ /* 0x000fe200078e00ff */
[----:B------:R-:W1:Y:S03]  /*0290*/  I2F.RP R21, R11 ;  /* 0x0000000b00157306 */ /* 0x000e660000209400 */
        /* <DEDUP_REMOVED lines=22> */
[----:B0-----:R-:W-:-:S04]  /*0400*/  IABS R21, R16 ;  /* 0x0000001000157213 */ /* 0x001fc80000000000 */
[----:B------:R-:W0:Y:S01]  /*0410*/  I2F.RP R23, R21 ;  /* 0x0000001500177306 */ /* 0x000e220000209400 */
[----:B------:R-:W-:-:S05]  /*0420*/  IMAD.HI.U32 R8, R8, R24, RZ ;  /* 0x0000001808087227 */ /* 0x000fca00078e00ff */
[----:B------:R-:W-:-:S05]  /*0430*/  IADD3 R9, PT, PT, -R8, RZ, RZ ;  /* 0x000000ff08097210 */ /* 0x000fca0007ffe1ff */
        /* <DEDUP_REMOVED lines=11> */
[----:B------:R-:W-:-:S05]  /*04f0*/  @P1 IADD3 R8, PT, PT, R8, 0x1, RZ ;  /* 0x0000000108081810 */ /* 0x000fca0007ffe0ff */
[----:B------:R-:W-:Y:S02]  /*0500*/  IMAD.MOV.U32 R11, RZ, RZ, R8 ;  /* 0x000000ffff0b7224 */ /* 0x000fe400078e0008 */
[----:B0-----:R-:W-:-:S03]  /*0510*/  IMAD.MOV R8, RZ, RZ, -R9 ;  /* 0x000000ffff087224 */ /* 0x001fc600078e0a09 */
[----:B------:R-:W-:Y:S02]  /*0520*/  @!P2 IADD3 R11, PT, PT, -R11, RZ, RZ ;  /* 0x000000ff0b0ba210 */ /* 0x000fe40007ffe1ff */
[----:B------:R-:W-:Y:S01]  /*0530*/  @!P3 LOP3.LUT R11, RZ, R17, RZ, 0x33, !PT ;  /* 0x00000011ff0bb212 */ /* 0x000fe200078e33ff */
[----:B------:R-:W-:Y:S02]  /*0540*/  IMAD R25, R8, R21, RZ ;  /* 0x0000001508197224 */ /* 0x000fe400078e02ff */
[----:B------:R-:W-:Y:S01]  /*0550*/  IMAD.MOV.U32 R8, RZ, RZ, RZ ;  /* 0x000000ffff087224 */ /* 0x000fe200078e00ff */
[----:B------:R-:W-:-:S03]  /*0560*/  IADD3 R23, PT, PT, -R11, RZ, RZ ;  /* 0x000000ff0b177210 */ /* 0x000fc60007ffe1ff */
[----:B------:R-:W-:-:S04]  /*0570*/  IMAD.HI.U32 R8, R9, R25, R8 ;  /* 0x0000001909087227 */ /* 0x000fc800078e0008 */
[----:B------:R-:W-:Y:S01]  /*0580*/  IMAD R23, R17, R23, R22 ;  /* 0x0000001711177224 */ /* 0x000fe200078e0216 */
[----:B------:R-:W-:-:S04]  /*0590*/  IABS R22, R15 ;  /* 0x0000000f00167213 */ /* 0x000fc80000000000 */
[----:B------:R-:W-:Y:S01]  /*05a0*/  IABS R24, R23 ;  /* 0x0000001700187213 */ /* 0x000fe20000000000 */
[----:B------:R-:W0:Y:S04]  /*05b0*/  I2F.RP R25, R22 ;  /* 0x0000001600197306 */ /* 0x000e280000209400 */
[----:B------:R-:W-:-:S05]  /*05c0*/  IMAD.HI.U32 R8, R8, R24, RZ ;  /* 0x0000001808087227 */ /* 0x000fca00078e00ff */
[----:B------:R-:W-:-:S05]  /*05d0*/  IADD3 R9, PT, PT, -R8, RZ, RZ ;  /* 0x000000ff08097210 */ /* 0x000fca0007ffe1ff */
[C---:B------:R-:W-:Y:S01]  /*05e0*/  IMAD R24, R21.reuse, R9, R24 ;  /* 0x0000000915187224 */ /* 0x040fe200078e0218 */
[----:B0-----:R-:W0:Y:S04]  /*05f0*/  MUFU.RCP R25, R25 ;  /* 0x0000001900197308 */ /* 0x001e280000001000 */
[----:B------:R-:W-:-:S13]  /*0600*/  ISETP.GT.U32.AND P3, PT, R21, R24, PT ;  /* 0x000000181500720c */ /* 0x000fda0003f64070 */
[----:B------:R-:W-:Y:S01]  /*0610*/  @!P3 IMAD.IADD R24, R24, 0x1, -R21 ;  /* 0x000000011818b824 */ /* 0x000fe200078e0a15 */
[----:B0-----:R-:W-:Y:S01]  /*0620*/  IADD3 R9, PT, PT, R25, 0xffffffe, RZ ;  /* 0x0ffffffe19097810 */ /* 0x001fe20007ffe0ff */
[----:B------:R-:W-:Y:S01]  /*0630*/  @!P3 VIADD R8, R8, 0x1 ;  /* 0x000000010808b836 */ /* 0x000fe20000000000 */
[----:B------:R-:W-:Y:S02]  /*0640*/  ISETP.NE.AND P3, PT, R16, RZ, PT ;  /* 0x000000ff1000720c */ /* 0x000fe40003f65270 */
[----:B------:R-:W-:Y:S02]  /*0650*/  ISETP.GE.U32.AND P1, PT, R24, R21, PT ;  /* 0x000000151800720c */ /* 0x000fe40003f26070 */
[----:B------:R-:W-:Y:S01]  /*0660*/  LOP3.LUT R21, R23, R16, RZ, 0x3c, !PT ;  /* 0x0000001017157212 */ /* 0x000fe200078e3cff */
[----:B------:R-:W0:Y:S03]  /*0670*/  F2I.FTZ.U32.TRUNC.NTZ R9, R9 ;  /* 0x0000000900097305 */ /* 0x000e26000021f000 */
[----:B------:R-:W-:-:S07]  /*0680*/  ISETP.GE.AND P2, PT, R21, RZ, PT ;  /* 0x000000ff1500720c */ /* 0x000fce0003f46270 */
[----:B------:R-:W-:-:S05]  /*0690*/  @P1 IADD3 R8, PT, PT, R8, 0x1, RZ ;  /* 0x0000000108081810 */ /* 0x000fca0007ffe0ff */
[----:B------:R-:W-:Y:S02]  /*06a0*/  IMAD.MOV.U32 R21, RZ, RZ, R8 ;  /* 0x000000ffff157224 */ /* 0x000fe400078e0008 */
[----:B0-----:R-:W-:Y:S02]  /*06b0*/  IMAD.MOV R25, RZ, RZ, -R9 ;  /* 0x000000ffff197224 */ /* 0x001fe400078e0a09 */
[----:B------:R-:W-:Y:S01]  /*06c0*/  IMAD.MOV.U32 R8, RZ, RZ, RZ ;  /* 0x000000ffff087224 */ /* 0x000fe200078e00ff */
[----:B------:R-:W-:Y:S01]  /*06d0*/  @!P2 IADD3 R21, PT, PT, -R21, RZ, RZ ;  /* 0x000000ff1515a210 */ /* 0x000fe20007ffe1ff */
[----:B------:R-:W-:Y:S01]  /*06e0*/  IMAD R25, R25, R22, RZ ;  /* 0x0000001619197224 */ /* 0x000fe200078e02ff */
[----:B------:R-:W-:-:S03]  /*06f0*/  @!P3 LOP3.LUT R21, RZ, R16, RZ, 0x33, !PT ;  /* 0x00000010ff15b212 */ /* 0x000fc600078e33ff */
[----:B------:R-:W-:Y:S01]  /*0700*/  IMAD.HI.U32 R8, R9, R25, R8 ;  /* 0x0000001909087227 */ /* 0x000fe200078e0008 */
[----:B------:R-:W-:-:S05]  /*0710*/  IADD3 R24, PT, PT, -R21, RZ, RZ ;  /* 0x000000ff15187210 */ /* 0x000fca0007ffe1ff */
        /* <DEDUP_REMOVED lines=14> */
[----:B------:R-:W-:-:S04]  /*0800*/  LOP3.LUT R9, R24, R15, RZ, 0x3c, !PT ;  /* 0x0000000f18097212 */ /* 0x000fc800078e3cff */
[----:B------:R-:W-:Y:S02]  /*0810*/  ISETP.GE.AND P2, PT, R9, RZ, PT ;  /* 0x000000ff0900720c */ /* 0x000fe40003f46270 */
[----:B------:R-:W0:Y:S05]  /*0820*/  F2I.FTZ.U32.TRUNC.NTZ R9, R26 ;  /* 0x0000001a00097305 */ /* 0x000e2a000021f000 */
[----:B------:R-:W-:-:S05]  /*0830*/  @P1 IADD3 R8, PT, PT, R8, 0x1, RZ ;  /* 0x0000000108081810 */ /* 0x000fca0007ffe0ff */
[----:B------:R-:W-:Y:S02]  /*0840*/  IMAD.MOV.U32 R22, RZ, RZ, R8 ;  /* 0x000000ffff167224 */ /* 0x000fe400078e0008 */
[----:B------:R-:W-:-:S03]  /*0850*/  IMAD R8, R10, UR10, RZ ;  /* 0x0000000a0a087c24 */ /* 0x000fc6000f8e02ff */
[----:B------:R-:W-:Y:S01]  /*0860*/  @!P2 IADD3 R22, PT, PT, -R22, RZ, RZ ;  /* 0x000000ff1616a210 */ /* 0x000fe20007ffe1ff */
[----:B0-----:R-:W-:Y:S01]  /*0870*/  IMAD.MOV R28, RZ, RZ, -R9 ;  /* 0x000000ffff1c7224 */ /* 0x001fe200078e0a09 */
[----:B------:R-:W-:-:S03]  /*0880*/  @!P3 LOP3.LUT R22, RZ, R15, RZ, 0x33, !PT ;  /* 0x0000000fff16b212 */ /* 0x000fc600078e33ff */
[----:B------:R-:W-:Y:S01]  /*0890*/  IMAD R27, R28, R23, RZ ;  /* 0x000000171c1b7224 */ /* 0x000fe200078e02ff */
[----:B------:R-:W-:-:S05]  /*08a0*/  IADD3 R25, PT, PT, -R22, RZ, RZ ;  /* 0x000000ff16197210 */ /* 0x000fca0007ffe1ff */
[----:B------:R-:W-:Y:S02]  /*08b0*/  IMAD R25, R15, R25, R24 ;  /* 0x000000190f197224 */ /* 0x000fe400078e0218 */
[----:B------:R-:W-:Y:S02]  /*08c0*/  IMAD R24, R10, UR19, RZ ;  /* 0x000000130a187c24 */ /* 0x000fe4000f8e02ff */
[----:B------:R-:W-:Y:S01]  /*08d0*/  IMAD R10, R11, UR9, R8 ;  /* 0x000000090b0a7c24 */ /* 0x000fe2000f8e0208 */
[----:B------:R-:W-:Y:S01]  /*08e0*/  IABS R26, R25 ;  /* 0x00000019001a7213 */ /* 0x000fe20000000000 */
[----:B------:R-:W-:Y:S01]  /*08f0*/  IMAD.MOV.U32 R8, RZ, RZ, RZ ;  /* 0x000000ffff087224 */ /* 0x000fe200078e00ff */
[----:B------:R-:W-:Y:S01]  /*0900*/  LOP3.LUT R25, R25, R18, RZ, 0x3c, !PT ;  /* 0x0000001219197212 */ /* 0x000fe200078e3cff */
[----:B------:R-:W-:Y:S02]  /*0910*/  IMAD R24, R11, UR18, R24 ;  /* 0x000000120b187c24 */ /* 0x000fe4000f8e0218 */
[----:B------:R-:W-:Y:S01]  /*0920*/  IMAD.HI.U32 R8, R9, R27, R8 ;  /* 0x0000001b09087227 */ /* 0x000fe200078e0008 */
[----:B------:R-:W-:-:S05]  /*0930*/  ISETP.GE.AND P3, PT, R25, RZ, PT ;  /* 0x000000ff1900720c */ /* 0x000fca0003f66270 */
[----:B------:R-:W-:-:S05]  /*0940*/  IMAD.HI.U32 R8, R8, R26, RZ ;  /* 0x0000001a08087227 */ /* 0x000fca00078e00ff */
[----:B------:R-:W-:-:S05]  /*0950*/  IADD3 R9, PT, PT, -R8, RZ, RZ ;  /* 0x000000ff08097210 */ /* 0x000fca0007ffe1ff */
[----:B------:R-:W-:Y:S02]  /*0960*/  IMAD R26, R23, R9, R26 ;  /* 0x00000009171a7224 */ /* 0x000fe400078e021a */
[C---:B------:R-:W-:Y:S02]  /*0970*/  IMAD R9, R21.reuse, UR17, R24 ;  /* 0x0000001115097c24 */ /* 0x040fe4000f8e0218 */
[----:B------:R-:W-:Y:S01]  /*0980*/  IMAD R21, R21, UR8, R10 ;  /* 0x0000000815157c24 */ /* 0x000fe2000f8e020a */
[----:B------:R-:W-:Y:S01]  /*0990*/  ISETP.GT.U32.AND P2, PT, R23, R26, PT ;  /* 0x0000001a1700720c */ /* 0x000fe20003f44070 */
[C---:B------:R-:W-:Y:S02]  /*09a0*/  IMAD R9, R22.reuse, UR16, R9 ;  /* 0x0000001016097c24 */ /* 0x040fe4000f8e0209 */
[----:B------:R-:W-:-:S10]  /*09b0*/  IMAD R21, R22, UR13, R21 ;  /* 0x0000000d16157c24 */ /* 0x000fd4000f8e0215 */
[----:B------:R-:W-:Y:S01]  /*09c0*/  @!P2 IMAD.IADD R26, R26, 0x1, -R23 ;  /* 0x000000011a1aa824 */ /* 0x000fe200078e0a17 */
[----:B------:R-:W-:-:S04]  /*09d0*/  @!P2 IADD3 R8, PT, PT, R8, 0x1, RZ ;  /* 0x000000010808a810 */ /* 0x000fc80007ffe0ff */
[----:B------:R-:W-:-:S13]  /*09e0*/  ISETP.GE.U32.AND P1, PT, R26, R23, PT ;  /* 0x000000171a00720c */ /* 0x000fda0003f26070 */
[----:B------:R-:W-:-:S05]  /*09f0*/  @P1 VIADD R8, R8, 0x1 ;  /* 0x0000000108081836 */ /* 0x000fca0000000000 */
[----:B------:R-:W-:-:S04]  /*0a00*/  @!P3 IADD3 R8, PT, PT, -R8, RZ, RZ ;  /* 0x000000ff0808b210 */ /* 0x000fc80007ffe1ff */
[----:B------:R-:W-:-:S05]  /*0a10*/  SEL R8, R0, R8, !P0 ;  /* 0x0000000800087207 */ /* 0x000fca0004000000 */
[C---:B------:R-:W-:Y:S02]  /*0a20*/  IMAD R9, R8.reuse, UR11, R9 ;  /* 0x0000000b08097c24 */ /* 0x040fe4000f8e0209 */
[----:B------:R-:W-:Y:S02]  /*0a30*/  IMAD R11, R8, UR12, R21 ;  /* 0x0000000c080b7c24 */ /* 0x000fe4000f8e0215 */
[----:B------:R-:W-:-:S04]  /*0a40*/  IMAD.WIDE R8, R9, 0x4, R6 ;  /* 0x0000000409087825 */ /* 0x000fc800078e0206 */
[----:B------:R-:W-:Y:S02]  /*0a50*/  IMAD.WIDE R10, R11, 0x4, R4 ;  /* 0x000000040b0a7825 */ /* 0x000fe400078e0204 */
[----:B------:R-:W2:Y:S04]  /*0a60*/  LDG.E R8, desc[UR6][R8.64] ;  /* 0x0000000608087981 */ /* 0x000ea8000c1e1900 */
[----:B------:R-:W3:Y:S01]  /*0a70*/  LDG.E R10, desc[UR6][R10.64] ;  /* 0x000000060a0a7981 */ /* 0x000ee2000c1e1900 */
[----:B------:R-:W-:-:S04]  /*0a80*/  IMAD.WIDE R22, R13, 0x4, R2 ;  /* 0x000000040d167825 */ /* 0x000fc800078e0202 */
[----:B------:R-:W-:-:S05]  /*0a90*/  IMAD.IADD R13, R12, 0x1, R13 ;  /* 0x000000010c0d7824 */ /* 0x000fca00078e020d */
[----:B------:R-:W-:Y:S01]  /*0aa0*/  ISETP.GE.AND P1, PT, R13, UR14, PT ;  /* 0x0000000e0d007c0c */ /* 0x000fe2000bf26270 */
[----:B--2---:R-:W-:-:S04]  /*0ab0*/  FFMA R21, -R8, R8, 1 ;  /* 0x3f80000008157423 */ /* 0x004fc80000000108 */
[----:B---3--:R-:W-:-:S05]  /*0ac0*/  FMUL R21, R10, R21 ;  /* 0x000000150a157220 */ /* 0x008fca0000400000 */
[----:B------:R1:W-:Y:S03]  /*0ad0*/  STG.E desc[UR6][R22.64], R21 ;  /* 0x0000001516007986 */ /* 0x0003e6000c101906 */
[----:B------:R-:W-:Y:S05]  /*0ae0*/  @!P1 BRA `(.L_x_45) ;  /* 0xfffffff400d89947 */ /* 0x000fea000383ffff */
[----:B------:R-:W-:Y:S05]  /*0af0*/  BSYNC.RECONVERGENT B0 ;  /* 0x0000000000007941 */ /* 0x000fea0003800200 */
.L_x_44:
[----:B------:R-:W-:Y:S05]  /*0b00*/  EXIT ;  /* 0x000000000000794d */ /* 0x000fea0003800000 */
.L_x_46:
        /* <DEDUP_REMOVED lines=15> */
.L_x_385:


//--------------------- .text._Z17_tanhback_64_16_4PdS_S_iiiiiiiiiiiii --------------------------
	.section	.text._Z17_tanhback_64_16_4PdS_S_iiiiiiiiiiiii,"ax",@progbits
	.align	128
        .global         _Z17_tanhback_64_16_4PdS_S_iiiiiiiiiiiii
        .type           _Z17_tanhback_64_16_4PdS_S_iiiiiiiiiiiii,@function
        .size           _Z17_tanhback_64_16_4PdS_S_iiiiiiiiiiiii,(.L_x_386 - _Z17_tanhback_64_16_4PdS_S_iiiiiiiiiiiii)
        .other          _Z17_tanhback_64_16_4PdS_S_iiiiiiiiiiiii,@"STO_CUDA_ENTRY STV_DEFAULT"
_Z17_tanhback_64_16_4PdS_S_iiiiiiiiiiiii:
.text._Z17_tanhback_64_16_4PdS_S_iiiiiiiiiiiii:
        /* <DEDUP_REMOVED lines=10> */
[----:B------:R-:W2:Y:S06]  /*00a0*/  LDCU UR5, c[0x0][0x3b8] ;  /* 0x00007700ff0577ac */ /* 0x000eac0008000800 */
[----:B------:R-:W3:Y:S01]  /*00b0*/  LDC R16, c[0x0][0x3c4] ;  /* 0x0000f100ff107b82 */ /* 0x000ee20000000800 */
[----:B------:R-:W4:Y:S01]  /*00c0*/  LDCU.64 UR6, c[0x0][0x358] ;  /* 0x00006b00ff0677ac */ /* 0x000f220008000a00 */
[----:B------:R-:W0:Y:S06]  /*00d0*/  LDCU UR16, c[0x0][0x3c8] ;  /* 0x00007900ff1077ac */ /* 0x000e2c0008000800 */
[----:B------:R-:W3:Y:S01]  /*00e0*/  LDC R15, c[0x0][0x3b8] ;  /* 0x0000ee00ff0f7b82 */ /* 0x000ee20000000800 */
[----:B------:R-:W0:Y:S01]  /*00f0*/  LDCU.64 UR12, c[0x0][0x398] ;  /* 0x00007300ff0c77ac */ /* 0x000e220008000a00 */
[----:B-1----:R-:W-:Y:S01]  /*0100*/  IMAD R10, R10, UR4, RZ ;  /* 0x000000040a0a7c24 */ /* 0x002fe2000f8e02ff */
[----:B------:R-:W1:Y:S01]  /*0110*/  LDCU.64 UR14, c[0x0][0x3b0] ;  /* 0x00007600ff0e77ac */ /* 0x000e620008000a00 */
[----:B--2---:R-:W-:-:S04]  /*0120*/  ISETP.NE.AND P0, PT, RZ, UR5, PT ;  /* 0x00000005ff007c0c */ /* 0x004fc8000bf05270 */
[----:B------:R-:W2:Y:S01]  /*0130*/  LDC R14, c[0x0][0x3c0] ;  /* 0x0000f000ff0e7b82 */ /* 0x000ea20000000800 */
[----:B0-----:R-:W-:Y:S01]  /*0140*/  IABS R17, R0 ;  /* 0x0000000000117213 */ /* 0x001fe20000000000 */
[----:B------:R-:W0:Y:S03]  /*0150*/  LDCU.128 UR8, c[0x0][0x3a0] ;  /* 0x00007400ff0877ac */ /* 0x000e260008000c00 */
[----:B------:R-:W5:Y:S03]  /*0160*/  I2F.RP R0, R17 ;  /* 0x0000001100007306 */ /* 0x000f660000209400 */
[----:B------:R-:W0:Y:S08]  /*0170*/  LDC R13, c[0x0][0x3bc] ;  /* 0x0000ef00ff0d7b82 */ /* 0x000e300000000800 */
[----:B------:R-:W0:Y:S01]  /*0180*/  LDC.64 R2, c[0x0][0x390] ;  /* 0x0000e400ff027b82 */ /* 0x000e220000000a00 */
[----:B-----5:R-:W5:Y:S07]  /*0190*/  MUFU.RCP R0, R0 ;  /* 0x0000000000007308 */ /* 0x020f6e0000001000 */
[----:B------:R-:W0:Y:S08]  /*01a0*/  LDC.64 R4, c[0x0][0x380] ;  /* 0x0000e000ff047b82 */ /* 0x000e300000000a00 */
[----:B------:R-:W0:Y:S01]  /*01b0*/  LDC.64 R6, c[0x0][0x388] ;  /* 0x0000e200ff067b82 */ /* 0x000e220000000a00 */
[----:B-----5:R-:W-:-:S04]  /*01c0*/  VIADD R8, R0, 0xffffffe ;  /* 0x0ffffffe00087836 */ /* 0x020fc80000000000 */
[----:B------:R5:W4:Y:S02]  /*01d0*/  F2I.FTZ.U32.TRUNC.NTZ R9, R8 ;  /* 0x0000000800097305 */ /* 0x000b24000021f000 */
[----:B-----5:R-:W-:Y:S02]  /*01e0*/  HFMA2 R8, -RZ, RZ, 0, 0 ;  /* 0x00000000ff087431 */ /* 0x020fe400000001ff */
[----:B----4-:R-:W-:-:S04]  /*01f0*/  IMAD.MOV R0, RZ, RZ, -R9 ;  /* 0x000000ffff007224 */ /* 0x010fc800078e0a09 */
[----:B------:R-:W-:Y:S01]  /*0200*/  IMAD R19, R0, R17, RZ ;  /* 0x0000001100137224 */ /* 0x000fe200078e02ff */
[----:B------:R-:W-:-:S03]  /*0210*/  LOP3.LUT R0, RZ, UR5, RZ, 0x33, !PT ;  /* 0x00000005ff007c12 */ /* 0x000fc6000f8e33ff */
[----:B-123--:R-:W-:-:S07]  /*0220*/  IMAD.HI.U32 R12, R9, R19, R8 ;  /* 0x00000013090c7227 */ /* 0x00efce00078e0008 */
.L_x_47:
        /* <DEDUP_REMOVED lines=24> */
[----:B------:R-:W-:Y:S01]  /*03b0*/  IMAD R23, R20, R19, RZ ;  /* 0x0000001314177224 */ /* 0x000fe200078e02ff */
[----:B0-----:R-:W-:Y:S02]  /*03c0*/  IABS R20, R13 ;  /* 0x0000000d00147213 */ /* 0x001fe40000000000 */
[----:B------:R-:W-:Y:S01]  /*03d0*/  IABS R22, R21 ;  /* 0x0000001500167213 */ /* 0x000fe20000000000 */
[----:B------:R-:W-:Y:S02]  /*03e0*/  IMAD.HI.U32 R8, R9, R23, R8 ;  /* 0x0000001709087227 */ /* 0x000fe400078e0008 */
[----:B------:R-:W0:Y:S04]  /*03f0*/  I2F.RP R23, R20 ;  /* 0x0000001400177306 */ /* 0x000e280000209400 */
[----:B------:R-:W-:-:S05]  /*0400*/  IMAD.HI.U32 R8, R8, R22, RZ ;  /* 0x0000001608087227 */ /* 0x000fca00078e00ff */
[----:B------:R-:W-:-:S05]  /*0410*/  IADD3 R9, PT, PT, -R8, RZ, RZ ;  /* 0x000000ff08097210 */ /* 0x000fca0007ffe1ff */
[----:B------:R-:W-:Y:S01]  /*0420*/  IMAD R22, R19, R9, R22 ;  /* 0x0000000913167224 */ /* 0x000fe200078e0216 */
[----:B0-----:R-:W0:Y:S01]  /*0430*/  MUFU.RCP R23, R23 ;  /* 0x0000001700177308 */ /* 0x001e220000001000 */
[----:B------:R-:W-:-:S03]  /*0440*/  LOP3.LUT R9, R21, R14, RZ, 0x3c, !PT ;  /* 0x0000000e15097212 */ /* 0x000fc600078e3cff */
[----:B------:R-:W-:Y:S02]  /*0450*/  ISETP.GT.U32.AND P3, PT, R19, R22, PT ;  /* 0x000000161300720c */ /* 0x000fe40003f64070 */
[----:B------:R-:W-:-:S11]  /*0460*/  ISETP.GE.AND P2, PT, R9, RZ, PT ;  /* 0x000000ff0900720c */ /* 0x000fd60003f46270 */
[----:B------:R-:W-:Y:S01]  /*0470*/  @!P3 IMAD.IADD R22, R22, 0x1, -R19 ;  /* 0x000000011616b824 */ /* 0x000fe200078e0a13 */
[----:B0-----:R-:W-:Y:S01]  /*0480*/  IADD3 R24, PT, PT, R23, 0xffffffe, RZ ;  /* 0x0ffffffe17187810 */ /* 0x001fe20007ffe0ff */
[----:B------:R-:W-:Y:S01]  /*0490*/  @!P3 VIADD R8, R8, 0x1 ;  /* 0x000000010808b836 */ /* 0x000fe20000000000 */
[----:B------:R-:W-:Y:S02]  /*04a0*/  ISETP.NE.AND P3, PT, R14, RZ, PT ;  /* 0x000000ff0e00720c */ /* 0x000fe40003f65270 */
[----:B------:R-:W-:Y:S01]  /*04b0*/  ISETP.GE.U32.AND P1, PT, R22, R19, PT ;  /* 0x000000131600720c */ /* 0x000fe20003f26070 */
[----:B------:R-:W0:-:S12]  /*04c0*/  F2I.FTZ.U32.TRUNC.NTZ R9, R24 ;  /* 0x0000001800097305 */ /* 0x000e18000021f000 */
        /* <DEDUP_REMOVED lines=20> */
[----:B------:R-:W-:Y:S01]  /*0610*/  @!P3 IADD3 R8, PT, PT, R8, 0x1, RZ ;  /* 0x000000010808b810 */ /* 0x000fe20007ffe0ff */
[----:B0-----:R-:W-:Y:S01]  /*0620*/  VIADD R24, R23, 0xffffffe ;  /* 0x0ffffffe17187836 */ /* 0x001fe20000000000 */
[----:B------:R-:W-:Y:S02]  /*0630*/  ISETP.GE.U32.AND P1, PT, R9, R20, PT ;  /* 0x000000140900720c */ /* 0x000fe40003f26070 */
[----:B------:R-:W-:Y:S02]  /*0640*/  LOP3.LUT R9, R22, R13, RZ, 0x3c, !PT ;  /* 0x0000000d16097212 */ /* 0x000fe400078e3cff */
[----:B------:R-:W-:Y:S02]  /*0650*/  ISETP.NE.AND P3, PT, R13, RZ, PT ;  /* 0x000000ff0d00720c */ /* 0x000fe40003f65270 */
[----:B------:R-:W-:-:S02]  /*0660*/  ISETP.GE.AND P2, PT, R9, RZ, PT ;  /* 0x000000ff0900720c */ /* 0x000fc40003f46270 */
[----:B------:R-:W0:Y:S05]  /*0670*/  F2I.FTZ.U32.TRUNC.NTZ R9, R24 ;  /* 0x0000001800097305 */ /* 0x000e2a000021f000 */
[----:B------:R-:W-:-:S05]  /*0680*/  @P1 VIADD R8, R8, 0x1 ;  /* 0x0000000108081836 */ /* 0x000fca0000000000 */
[----:B------:R-:W-:-:S05]  /*0690*/  MOV R20, R8 ;  /* 0x0000000800147202 */ /* 0x000fca0000000f00 */
[----:B------:R-:W-:Y:S01]  /*06a0*/  @!P2 IMAD.MOV R20, RZ, RZ, -R20 ;  /* 0x000000ffff14a224 */ /* 0x000fe200078e0a14 */
[----:B------:R-:W-:Y:S02]  /*06b0*/  @!P3 LOP3.LUT R20, RZ, R13, RZ, 0x33, !PT ;  /* 0x0000000dff14b212 */ /* 0x000fe400078e33ff */
[----:B0-----:R-:W-:-:S03]  /*06c0*/  IADD3 R26, PT, PT, RZ, -R9, RZ ;  /* 0x80000009ff1a7210 */ /* 0x001fc60007ffe0ff */
[----:B------:R-:W-:Y:S02]  /*06d0*/  IMAD.MOV R8, RZ, RZ, -R20 ;  /* 0x000000ffff087224 */ /* 0x000fe400078e0a14 */
[----:B------:R-:W-:Y:S02]  /*06e0*/  IMAD R23, R26, R21, RZ ;  /* 0x000000151a177224 */ /* 0x000fe400078e02ff */
[----:B------:R-:W-:Y:S01]  /*06f0*/  IMAD R22, R13, R8, R22 ;  /* 0x000000080d167224 */ /* 0x000fe200078e0216 */
[----:B------:R-:W-:-:S04]  /*0700*/  MOV R8, RZ ;  /* 0x000000ff00087202 */ /* 0x000fc80000000f00 */
[----:B------:R-:W-:Y:S01]  /*0710*/  IABS R24, R22 ;  /* 0x0000001600187213 */ /* 0x000fe20000000000 */
[----:B------:R-:W-:Y:S01]  /*0720*/  IMAD.HI.U32 R8, R9, R23, R8 ;  /* 0x0000001709087227 */ /* 0x000fe200078e0008 */
[----:B------:R-:W-:-:S04]  /*0730*/  LOP3.LUT R22, R22, R15, RZ, 0x3c, !PT ;  /* 0x0000000f16167212 */ /* 0x000fc800078e3cff */
[----:B------:R-:W-:Y:S01]  /*0740*/  ISETP.GE.AND P3, PT, R22, RZ, PT ;  /* 0x000000ff1600720c */ /* 0x000fe20003f66270 */
[----:B------:R-:W-:-:S04]  /*0750*/  IMAD.HI.U32 R8, R8, R24, RZ ;  /* 0x0000001808087227 */ /* 0x000fc800078e00ff */
[----:B------:R-:W-:Y:S02]  /*0760*/  IMAD.MOV R9, RZ, RZ, -R8 ;  /* 0x000000ffff097224 */ /* 0x000fe400078e0a08 */
[C---:B------:R-:W-:Y:S02]  /*0770*/  IMAD R22, R18.reuse, UR15, RZ ;  /* 0x0000000f12167c24 */ /* 0x040fe4000f8e02ff */
[----:B------:R-:W-:Y:S02]  /*0780*/  IMAD R24, R21, R9, R24 ;  /* 0x0000000915187224 */ /* 0x000fe400078e0218 */
[----:B------:R-:W-:Y:S02]  /*0790*/  IMAD R9, R19, UR14, R22 ;  /* 0x0000000e13097c24 */ /* 0x000fe4000f8e0216 */
[----:B------:R-:W-:Y:S01]  /*07a0*/  IMAD R22, R18, UR9, RZ ;  /* 0x0000000912167c24 */ /* 0x000fe2000f8e02ff */
[----:B------:R-:W-:Y:S01]  /*07b0*/  ISETP.GT.U32.AND P2, PT, R21, R24, PT ;  /* 0x000000181500720c */ /* 0x000fe20003f44070 */
[----:B------:R-:W-:-:S02]  /*07c0*/  IMAD R9, R20, UR11, R9 ;  /* 0x0000000b14097c24 */ /* 0x000fc4000f8e0209 */
[----:B------:R-:W-:-:S04]  /*07d0*/  IMAD R19, R19, UR8, R22 ;  /* 0x0000000813137c24 */ /* 0x000fc8000f8e0216 */
[----:B------:R-:W-:-:S06]  /*07e0*/  IMAD R19, R20, UR13, R19 ;  /* 0x0000000d14137c24 */ /* 0x000fcc000f8e0213 */
[----:B------:R-:W-:Y:S01]  /*07f0*/  @!P2 IADD3 R24, PT, PT, R24, -R21, RZ ;  /* 0x800000151818a210 */ /* 0x000fe20007ffe0ff */
[----:B------:R-:W-:-:S03]  /*0800*/  @!P2 VIADD R8, R8, 0x1 ;  /* 0x000000010808a836 */ /* 0x000fc60000000000 */
[----:B------:R-:W-:-:S13]  /*0810*/  ISETP.GE.U32.AND P1, PT, R24, R21, PT ;  /* 0x000000151800720c */ /* 0x000fda0003f26070 */
[----:B------:R-:W-:-:S05]  /*0820*/  @P1 IADD3 R8, PT, PT, R8, 0x1, RZ ;  /* 0x0000000108081810 */ /* 0x000fca0007ffe0ff */
[----:B------:R-:W-:-:S05]  /*0830*/  @!P3 IMAD.MOV R8, RZ, RZ, -R8 ;  /* 0x000000ffff08b224 */ /* 0x000fca00078e0a08 */
[----:B------:R-:W-:-:S05]  /*0840*/  SEL R18, R0, R8, !P0 ;  /* 0x0000000800127207 */ /* 0x000fca0004000000 */
[C---:B------:R-:W-:Y:S02]  /*0850*/  IMAD R9, R18.reuse, UR10, R9 ;  /* 0x0000000a12097c24 */ /* 0x040fe4000f8e0209 */
[----:B------:R-:W-:Y:S02]  /*0860*/  IMAD R19, R18, UR12, R19 ;  /* 0x0000000c12137c24 */ /* 0x000fe4000f8e0213 */
[----:B------:R-:W-:-:S04]  /*0870*/  IMAD.WIDE R8, R9, 0x8, R6 ;  /* 0x0000000809087825 */ /* 0x000fc800078e0206 */
[----:B------:R-:W-:Y:S02]  /*0880*/  IMAD.WIDE R18, R19, 0x8, R4 ;  /* 0x0000000813127825 */ /* 0x000fe400078e0204 */
[----:B------:R-:W2:Y:S04]  /*0890*/  LDG.E.64 R8, desc[UR6][R8.64] ;  /* 0x0000000608087981 */ /* 0x000ea8000c1e1b00 */
        /* <DEDUP_REMOVED lines=8> */
[----:B------:R-:W-:Y:S05]  /*0920*/  EXIT ;  /* 0x000000000000794d */ /* 0x000fea0003800000 */
.L_x_48:
        /* <DEDUP_REMOVED lines=13> */
.L_x_386:


//--------------------- .text._Z17_tanhback_32_16_4PfS_S_iiiiiiiiiiiii --------------------------
	.section	.text._Z17_tanhback_32_16_4PfS_S_iiiiiiiiiiiii,"ax",@progbits
	.align	128
        .global         _Z17_tanhback_32_16_4PfS_S_iiiiiiiiiiiii
        .type           _Z17_tanhback_32_16_4PfS_S_iiiiiiiiiiiii,@function
        .size           _Z17_tanhback_32_16_4PfS_S_iiiiiiiiiiiii,(.L_x_387 - _Z17_tanhback_32_16_4PfS_S_iiiiiiiiiiiii)
        .other          _Z17_tanhback_32_16_4PfS_S_iiiiiiiiiiiii,@"STO_CUDA_ENTRY STV_DEFAULT"
_Z17_tanhback_32_16_4PfS_S_iiiiiiiiiiiii:
.text._Z17_tanhback_32_16_4PfS_S_iiiiiiiiiiiii:
        /* <DEDUP_REMOVED lines=26> */
[----:B------:R-:W0:Y:S01]  /*01a0*/  LDC.64 R4, c[0x0][0x380] ;  /* 0x0000e000ff047b82 */ /* 0x000e220000000a00 */
[----:B-----5:R-:W-:-:S07]  /*01b0*/  VIADD R14, R2, 0xffffffe ;  /* 0x0ffffffe020e7836 */ /* 0x020fce0000000000 */
[----:B------:R-:W0:Y:S01]  /*01c0*/  LDC.64 R2, c[0x0][0x388] ;  /* 0x0000e200ff027b82 */ /* 0x000e220000000a00 */
[----:B------:R5:W4:Y:S02]  /*01d0*/  F2I.FTZ.U32.TRUNC.NTZ R15, R14 ;  /* 0x0000000e000f7305 */ /* 0x000b24000021f000 */
[----:B-----5:R-:W-:Y:S01]  /*01e0*/  IMAD.MOV.U32 R14, RZ, RZ, RZ ;  /* 0x000000ffff0e7224 */ /* 0x020fe200078e00ff */
[----:B----4-:R-:W-:-:S05]  /*01f0*/  IADD3 R9, PT, PT, RZ, -R15, RZ ;  /* 0x8000000fff097210 */ /* 0x010fca0007ffe0ff */
[----:B------:R-:W-:-:S04]  /*0200*/  IMAD R9, R9, R0, RZ ;  /* 0x0000000009097224 */ /* 0x000fc800078e02ff */
[----:B------:R-:W-:Y:S01]  /*0210*/  IMAD.HI.U32 R14, R15, R9, R14 ;  /* 0x000000090f0e7227 */ /* 0x000fe200078e000e */
[----:B-123--:R-:W-:-:S07]  /*0220*/  LOP3.LUT R15, RZ, UR5, RZ, 0x33, !PT ;  /* 0x00000005ff0f7c12 */ /* 0x00efce000f8e33ff */
.L_x_49:
[----:B------:R-:W-:Y:S02]  /*0230*/  IABS R9, R17 ;  /* 0x0000001100097213 */ /* 0x000fe40000000000 */
[----:B------:R-:W-:Y:S02]  /*0240*/  IABS R19, R12 ;  /* 0x0000000c00137213 */ /* 0x000fe40000000000 */
[----:B------:R-:W-:Y:S01]  /*0250*/  IABS R22, R10 ;  /* 0x0000000a00167213 */ /* 0x000fe20000000000 */
[----:B------:R-:W-:Y:S01]  /*0260*/  IMAD.HI.U32 R18, R14, R9, RZ ;  /* 0x000000090e127227 */ /* 0x000fe200078e00ff */
[----:B-1----:R-:W1:Y:S04]  /*0270*/  I2F.RP R20, R19 ;  /* 0x0000001300147306 */ /* 0x002e680000209400 */
[----:B------:R-:W-:-:S05]  /*0280*/  IADD3 R8, PT, PT, -R18, RZ, RZ ;  /* 0x000000ff12087210 */ /* 0x000fca0007ffe1ff */
[----:B------:R-:W-:Y:S01]  /*0290*/  IMAD R9, R22, R8, R9 ;  /* 0x0000000816097224 */ /* 0x000fe200078e0209 */
[----:B------:R-:W-:-:S04]  /*02a0*/  LOP3.LUT R8, R17, R10, RZ, 0x3c, !PT ;  /* 0x0000000a11087212 */ /* 0x000fc800078e3cff */
[----:B------:R-:W-:Y:S01]  /*02b0*/  ISETP.GT.U32.AND P3, PT, R0, R9, PT ;  /* 0x000000090000720c */ /* 0x000fe20003f64070 */
[----:B-1----:R-:W1:Y:S01]  /*02c0*/  MUFU.RCP R20, R20 ;  /* 0x0000001400147308 */ /* 0x002e620000001000 */
[----:B------:R-:W-:-:S11]  /*02d0*/  ISETP.GE.AND P2, PT, R8, RZ, PT ;  /* 0x000000ff0800720c */ /* 0x000fd60003f46270 */
[----:B------:R-:W-:Y:S02]  /*02e0*/  @!P3 IMAD.IADD R9, R9, 0x1, -R22 ;  /* 0x000000010909b824 */ /* 0x000fe400078e0a16 */
[----:B------:R-:W-:Y:S01]  /*02f0*/  @!P3 VIADD R18, R18, 0x1 ;  /* 0x000000011212b836 */ /* 0x000fe20000000000 */
[----:B------:R-:W-:Y:S02]  /*0300*/  ISETP.NE.AND P3, PT, R10, RZ, PT ;  /* 0x000000ff0a00720c */ /* 0x000fe40003f65270 */
[----:B------:R-:W-:Y:S02]  /*0310*/  ISETP.GE.U32.AND P1, PT, R9, R0, PT ;  /* 0x000000000900720c */ /* 0x000fe40003f26070 */
[----:B-1----:R-:W-:-:S04]  /*0320*/  IADD3 R8, PT, PT, R20, 0xffffffe, RZ ;  /* 0x0ffffffe14087810 */ /* 0x002fc80007ffe0ff */
[----:B------:R1:W2:Y:S07]  /*0330*/  F2I.FTZ.U32.TRUNC.NTZ R9, R8 ;  /* 0x0000000800097305 */ /* 0x0002ae000021f000 */
[----:B------:R-:W-:Y:S01]  /*0340*/  @P1 IADD3 R18, PT, PT, R18, 0x1, RZ ;  /* 0x0000000112121810 */ /* 0x000fe20007ffe0ff */
[----:B-1----:R-:W-:-:S04]  /*0350*/  HFMA2 R8, -RZ, RZ, 0, 0 ;  /* 0x00000000ff087431 */ /* 0x002fc800000001ff */
[----:B------:R-:W-:Y:S01]  /*0360*/  @!P2 IMAD.MOV R18, RZ, RZ, -R18 ;  /* 0x000000ffff12a224 */ /* 0x000fe200078e0a12 */
        /* <DEDUP_REMOVED lines=9> */
[----:B------:R-:W-:-:S04]  /*0400*/  IMAD.HI.U32 R8, R8, R22, RZ ;  /* 0x0000001608087227 */ /* 0x000fc800078e00ff */
[----:B------:R-:W-:-:S04]  /*0410*/  IMAD.MOV R9, RZ, RZ, -R8 ;  /* 0x000000ffff097224 */ /* 0x000fc800078e0a08 */
[----:B------:R-:W-:Y:S01]  /*0420*/  IMAD R22, R19, R9, R22 ;  /* 0x0000000913167224 */ /* 0x000fe200078e0216 */
[----:B0-----:R-:W0:Y:S01]  /*0430*/  MUFU.RCP R23, R23 ;  /* 0x0000001700177308 */ /* 0x001e220000001000 */
[----:B------:R-:W-:-:S03]  /*0440*/  LOP3.LUT R9, R21, R12, RZ, 0x3c, !PT ;  /* 0x0000000c15097212 */ /* 0x000fc600078e3cff */
[----:B------:R-:W-:Y:S02]  /*0450*/  ISETP.GT.U32.AND P3, PT, R19, R22, PT ;  /* 0x000000161300720c */ /* 0x000fe40003f64070 */
[----:B------:R-:W-:-:S11]  /*0460*/  ISETP.GE.AND P2, PT, R9, RZ, PT ;  /* 0x000000ff0900720c */ /* 0x000fd60003f46270 */
[-C--:B------:R-:W-:Y:S01]  /*0470*/  @!P3 IADD3 R22, PT, PT, R22, -R19.reuse, RZ ;  /* 0x800000131616b210 */ /* 0x080fe20007ffe0ff */
[----:B0-----:R-:W-:Y:S01]  /*0480*/  VIADD R24, R23, 0xffffffe ;  /* 0x0ffffffe17187836 */ /* 0x001fe20000000000 */
[----:B------:R-:W-:Y:S02]  /*0490*/  @!P3 IADD3 R8, PT, PT, R8, 0x1, RZ ;  /* 0x000000010808b810 */ /* 0x000fe40007ffe0ff */
[----:B------:R-:W-:Y:S01]  /*04a0*/  ISETP.GE.U32.AND P1, PT, R22, R19, PT ;  /* 0x000000131600720c */ /* 0x000fe20003f26070 */
[----:B------:R-:W0:Y:S01]  /*04b0*/  F2I.FTZ.U32.TRUNC.NTZ R9, R24 ;  /* 0x0000001800097305 */ /* 0x000e22000021f000 */
[----:B------:R-:W-:-:S11]  /*04c0*/  ISETP.NE.AND P3, PT, R12, RZ, PT ;  /* 0x000000ff0c00720c */ /* 0x000fd60003f65270 */
[----:B------:R-:W-:Y:S01]  /*04d0*/  @P1 VIADD R8, R8, 0x1 ;  /* 0x0000000108081836 */ /* 0x000fe20000000000 */
[----:B0-----:R-:W-:-:S04]  /*04e0*/  IADD3 R23, PT, PT, RZ, -R9, RZ ;  /* 0x80000009ff177210 */ /* 0x001fc80007ffe0ff */
[----:B------:R-:W-:Y:S01]  /*04f0*/  MOV R19, R8 ;  /* 0x0000000800137202 */ /* 0x000fe20000000f00 */
[----:B------:R-:W-:-:S04]  /*0500*/  HFMA2 R8, -RZ, RZ, 0, 0 ;  /* 0x00000000ff087431 */ /* 0x000fc800000001ff */
[----:B------:R-:W-:Y:S01]  /*0510*/  @!P2 IMAD.MOV R19, RZ, RZ, -R19 ;  /* 0x000000ffff13a224 */ /* 0x000fe200078e0a13 */
[----:B------:R-:W-:-:S05]  /*0520*/  @!P3 LOP3.LUT R19, RZ, R12, RZ, 0x33, !PT ;  /* 0x0000000cff13b212 */ /* 0x000fca00078e33ff */
[----:B------:R-:W-:-:S04]  /*0530*/  IMAD.MOV R22, RZ, RZ, -R19 ;  /* 0x000000ffff167224 */ /* 0x000fc800078e0a13 */
[----:B------:R-:W-:Y:S02]  /*0540*/  IMAD R22, R12, R22, R21 ;  /* 0x000000160c167224 */ /* 0x000fe400078e0215 */
[----:B------:R-:W-:-:S03]  /*0550*/  IMAD R21, R23, R20, RZ ;  /* 0x0000001417157224 */ /* 0x000fc600078e02ff */
[----:B------:R-:W-:Y:S01]  /*0560*/  IABS R23, R22 ;  /* 0x0000001600177213 */ /* 0x000fe20000000000 */
[----:B------:R-:W-:Y:S01]  /*0570*/  IMAD.HI.U32 R8, R9, R21, R8 ;  /* 0x0000001509087227 */ /* 0x000fe200078e0008 */
[----:B------:R-:W-:-:S03]  /*0580*/  IABS R21, R11 ;  /* 0x0000000b00157213 */ /* 0x000fc60000000000 */
[----:B------:R-:W-:Y:S02]  /*0590*/  IMAD.MOV.U32 R9, RZ, RZ, R23 ;  /* 0x000000ffff097224 */ /* 0x000fe400078e0017 */
[----:B------:R-:W0:Y:S02]  /*05a0*/  I2F.RP R23, R21 ;  /* 0x0000001500177306 */ /* 0x000e240000209400 */
[----:B------:R-:W-:-:S05]  /*05b0*/  IMAD.HI.U32 R8, R8, R9, RZ ;  /* 0x0000000908087227 */ /* 0x000fca00078e00ff */
[----:B------:R-:W-:-:S05]  /*05c0*/  IADD3 R24, PT, PT, -R8, RZ, RZ ;  /* 0x000000ff08187210 */ /* 0x000fca0007ffe1ff */
[C---:B------:R-:W-:Y:S01]  /*05d0*/  IMAD R9, R20.reuse, R24, R9 ;  /* 0x0000001814097224 */ /* 0x040fe200078e0209 */
[----:B0-----:R-:W0:Y:S04]  /*05e0*/  MUFU.RCP R23, R23 ;  /* 0x0000001700177308 */ /* 0x001e280000001000 */
[----:B------:R-:W-:-:S13]  /*05f0*/  ISETP.GT.U32.AND P3, PT, R20, R9, PT ;  /* 0x000000091400720c */ /* 0x000fda0003f64070 */
[----:B------:R-:W-:Y:S02]  /*0600*/  @!P3 IMAD.IADD R9, R9, 0x1, -R20 ;  /* 0x000000010909b824 */ /* 0x000fe400078e0a14 */
[----:B------:R-:W-:Y:S01]  /*0610*/  @!P3 VIADD R8, R8, 0x1 ;  /* 0x000000010808b836 */ /* 0x000fe20000000000 */
[----:B0-----:R-:W-:Y:S02]  /*0620*/  IADD3 R24, PT, PT, R23, 0xffffffe, RZ ;  /* 0x0ffffffe17187810 */ /* 0x001fe40007ffe0ff */
[----:B------:R-:W-:Y:S02]  /*0630*/  ISETP.GE.U32.AND P1, PT, R9, R20, PT ;  /* 0x000000140900720c */ /* 0x000fe40003f26070 */
[----:B------:R-:W-:Y:S02]  /*0640*/  LOP3.LUT R9, R22, R13, RZ, 0x3c, !PT ;  /* 0x0000000d16097212 */ /* 0x000fe400078e3cff */
[----:B------:R-:W-:Y:S02]  /*0650*/  ISETP.NE.AND P3, PT, R13, RZ, PT ;  /* 0x000000ff0d00720c */ /* 0x000fe40003f65270 */
[----:B------:R-:W-:-:S02]  /*0660*/  ISETP.GE.AND P2, PT, R9, RZ, PT ;  /* 0x000000ff0900720c */ /* 0x000fc40003f46270 */
[----:B------:R-:W0:Y:S05]  /*0670*/  F2I.FTZ.U32.TRUNC.NTZ R9, R24 ;  /* 0x0000001800097305 */ /* 0x000e2a000021f000 */
[----:B------:R-:W-:-:S05]  /*0680*/  @P1 IADD3 R8, PT, PT, R8, 0x1, RZ ;  /* 0x0000000108081810 */ /* 0x000fca0007ffe0ff */
[----:B------:R-:W-:-:S05]  /*0690*/  IMAD.MOV.U32 R20, RZ, RZ, R8 ;  /* 0x000000ffff147224 */ /* 0x000fca00078e0008 */
[----:B------:R-:W-:Y:S01]  /*06a0*/  @!P2 IADD3 R20, PT, PT, -R20, RZ, RZ ;  /* 0x000000ff1414a210 */ /* 0x000fe20007ffe1ff */
[----:B0-----:R-:W-:Y:S01]  /*06b0*/  IMAD.MOV R26, RZ, RZ, -R9 ;  /* 0x000000ffff1a7224 */ /* 0x001fe200078e0a09 */
[----:B------:R-:W-:-:S03]  /*06c0*/  @!P3 LOP3.LUT R20, RZ, R13, RZ, 0x33, !PT ;  /* 0x0000000dff14b212 */ /* 0x000fc600078e33ff */
[----:B------:R-:W-:Y:S01]  /*06d0*/  IMAD R23, R26, R21, RZ ;  /* 0x000000151a177224 */ /* 0x000fe200078e02ff */
[----:B------:R-:W-:-:S05]  /*06e0*/  IADD3 R8, PT, PT, -R20, RZ, RZ ;  /* 0x000000ff14087210 */ /* 0x000fca0007ffe1ff */
[----:B------:R-:W-:Y:S02]  /*06f0*/  IMAD R22, R13, R8, R22 ;  /* 0x000000080d167224 */ /* 0x000fe400078e0216 */
[----:B------:R-:W-:-:S03]  /*0700*/  IMAD.MOV.U32 R8, RZ, RZ, RZ ;  /* 0x000000ffff087224 */ /* 0x000fc600078e00ff */
[----:B------:R-:W-:Y:S01]  /*0710*/  IABS R24, R22 ;  /* 0x0000001600187213 */ /* 0x000fe20000000000 */
[----:B------:R-:W-:Y:S01]  /*0720*/  IMAD.HI.U32 R8, R9, R23, R8 ;  /* 0x0000001709087227 */ /* 0x000fe200078e0008 */
[----:B------:R-:W-:-:S04]  /*0730*/  LOP3.LUT R22, R22, R11, RZ, 0x3c, !PT ;  /* 0x0000000b16167212 */ /* 0x000fc800078e3cff */
[----:B------:R-:W-:Y:S01]  /*0740*/  ISETP.GE.AND P3, PT, R22, RZ, PT ;  /* 0x000000ff1600720c */ /* 0x000fe20003f66270 */
[----:B------:R-:W-:-:S04]  /*0750*/  IMAD.HI.U32 R8, R8, R24, RZ ;  /* 0x0000001808087227 */ /* 0x000fc800078e00ff */
[----:B------:R-:W-:Y:S01]  /*0760*/  IMAD R22, R18, UR15, RZ ;  /* 0x0000000f12167c24 */ /* 0x000fe2000f8e02ff */
[----:B------:R-:W-:Y:S01]  /*0770*/  IADD3 R9, PT, PT, -R8, RZ, RZ ;  /* 0x000000ff08097210 */ /* 0x000fe20007ffe1ff */
[----:B------:R-:W-:-:S04]  /*0780*/  IMAD R18, R18, UR9, RZ ;  /* 0x0000000912127c24 */ /* 0x000fc8000f8e02ff */
        /* <DEDUP_REMOVED lines=25> */
[----:B------:R-:W-:Y:S05]  /*0920*/  EXIT ;  /* 0x000000000000794d */ /* 0x000fea0003800000 */
.L_x_50:
        /* <DEDUP_REMOVED lines=13> */
.L_x_387:


//--------------------- .text._Z17_tanhback_64_16_3PdS_S_iiiiiiiiii --------------------------
	.section	.text._Z17_tanhback_64_16_3PdS_S_iiiiiiiiii,"ax",@progbits
	.align	128
        .global         _Z17_tanhback_64_16_3PdS_S_iiiiiiiiii
        .type           _Z17_tanhback_64_16_3PdS_S_iiiiiiiiii,@function
        .size           _Z17_tanhback_64_16_3PdS_S_iiiiiiiiii,(.L_x_388 - _Z17_tanhback_64_16_3PdS_S_iiiiiiiiii)
        .other          _Z17_tanhback_64_16_3PdS_S_iiiiiiiiii,@"STO_CUDA_ENTRY STV_DEFAULT"
_Z17_tanhback_64_16_3PdS_S_iiiiiiiiii:
.text._Z17_tanhback_64_16_3PdS_S_iiiiiiiiii:
        /* <DEDUP_REMOVED lines=20> */
[----:B0-----:R-:W-:Y:S02]  /*0140*/  IABS R0, R0 ;  /* 0x0000000000007213 */ /* 0x001fe40000000000 */
[----:B------:R-:W-:Y:S02]  /*0150*/  LOP3.LUT R14, RZ, UR5, RZ, 0x33, !PT ;  /* 0x00000005ff0e7c12 */ /* 0x000fe4000f8e33ff */
[----:B------:R-:W0:Y:S03]  /*0160*/  I2F.RP R2, R0 ;  /* 0x0000000000027306 */ /* 0x000e260000209400 */
[----:B------:R-:W1:Y:S08]  /*0170*/  LDC.64 R6, c[0x0][0x390] ;  /* 0x0000e400ff067b82 */ /* 0x000e700000000a00 */
[----:B------:R-:W1:Y:S01]  /*0180*/  LDC.64 R4, c[0x0][0x380] ;  /* 0x0000e000ff047b82 */ /* 0x000e620000000a00 */
[----:B0-----:R-:W0:Y:S02]  /*0190*/  MUFU.RCP R2, R2 ;  /* 0x0000000200027308 */ /* 0x001e240000001000 */
[----:B0-----:R-:W-:-:S05]  /*01a0*/  VIADD R8, R2, 0xffffffe ;  /* 0x0ffffffe02087836 */ /* 0x001fca0000000000 */
[----:B------:R-:W0:Y:S01]  /*01b0*/  LDC.64 R2, c[0x0][0x388] ;  /* 0x0000e200ff027b82 */ /* 0x000e220000000a00 */
[----:B------:R5:W4:Y:S02]  /*01c0*/  F2I.FTZ.U32.TRUNC.NTZ R9, R8 ;  /* 0x0000000800097305 */ /* 0x000b24000021f000 */
[----:B-----5:R-:W-:Y:S02]  /*01d0*/  HFMA2 R8, -RZ, RZ, 0, 0 ;  /* 0x00000000ff087431 */ /* 0x020fe400000001ff */
[----:B----4-:R-:W-:-:S04]  /*01e0*/  IMAD.MOV R13, RZ, RZ, -R9 ;  /* 0x000000ffff0d7224 */ /* 0x010fc800078e0a09 */
[----:B------:R-:W-:-:S04]  /*01f0*/  IMAD R13, R13, R0, RZ ;  /* 0x000000000d0d7224 */ /* 0x000fc800078e02ff */
[----:B-123--:R-:W-:-:S07]  /*0200*/  IMAD.HI.U32 R13, R9, R13, R8 ;  /* 0x0000000d090d7227 */ /* 0x00efce00078e0008 */
.L_x_51:
[----:B------:R-:W-:Y:S02]  /*0210*/  IABS R8, R17 ;  /* 0x0000001100087213 */ /* 0x000fe40000000000 */
[----:B-1----:R-:W-:Y:S02]  /*0220*/  IABS R20, R10 ;  /* 0x0000000a00147213 */ /* 0x002fe40000000000 */
[----:B------:R-:W-:Y:S01]  /*0230*/  IABS R16, R12 ;  /* 0x0000000c00107213 */ /* 0x000fe20000000000 */
[----:B------:R-:W-:-:S03]  /*0240*/  IMAD.HI.U32 R18, R13, R8, RZ ;  /* 0x000000080d127227 */ /* 0x000fc600078e00ff */
[----:B------:R-:W1:Y:S01]  /*0250*/  I2F.RP R19, R16 ;  /* 0x0000001000137306 */ /* 0x000e620000209400 */
        /* <DEDUP_REMOVED lines=12> */
[----:B------:R-:W-:-:S05]  /*0320*/  @P1 VIADD R18, R18, 0x1 ;  /* 0x0000000112121836 */ /* 0x000fca0000000000 */
        /* <DEDUP_REMOVED lines=8> */
[----:B------:R-:W-:-:S03]  /*03b0*/  IMAD.HI.U32 R8, R9, R21, R8 ;  /* 0x0000001509087227 */ /* 0x000fc600078e0008 */
[----:B------:R-:W-:Y:S02]  /*03c0*/  MOV R9, R20 ;  /* 0x0000001400097202 */ /* 0x000fe40000000f00 */
[----:B------:R-:W-:-:S03]  /*03d0*/  IABS R20, R11 ;  /* 0x0000000b00147213 */ /* 0x000fc60000000000 */
[----:B------:R-:W-:Y:S01]  /*03e0*/  IMAD.HI.U32 R8, R8, R9, RZ ;  /* 0x0000000908087227 */ /* 0x000fe200078e00ff */
[----:B------:R-:W1:Y:S03]  /*03f0*/  I2F.RP R21, R20 ;  /* 0x0000001400157306 */ /* 0x000e660000209400 */
[----:B------:R-:W-:-:S04]  /*0400*/  IMAD.MOV R22, RZ, RZ, -R8 ;  /* 0x000000ffff167224 */ /* 0x000fc800078e0a08 */
[----:B------:R-:W-:-:S05]  /*0410*/  IMAD R9, R16, R22, R9 ;  /* 0x0000001610097224 */ /* 0x000fca00078e0209 */
[----:B------:R-:W-:Y:S01]  /*0420*/  ISETP.GT.U32.AND P3, PT, R16, R9, PT ;  /* 0x000000091000720c */ /* 0x000fe20003f64070 */
[----:B-1----:R-:W1:-:S12]  /*0430*/  MUFU.RCP R21, R21 ;  /* 0x0000001500157308 */ /* 0x002e580000001000 */
[-C--:B------:R-:W-:Y:S02]  /*0440*/  @!P3 IADD3 R9, PT, PT, R9, -R16.reuse, RZ ;  /* 0x800000100909b210 */ /* 0x080fe40007ffe0ff */
[----:B------:R-:W-:Y:S02]  /*0450*/  @!P3 IADD3 R8, PT, PT, R8, 0x1, RZ ;  /* 0x000000010808b810 */ /* 0x000fe40007ffe0ff */
[----:B------:R-:W-:Y:S02]  /*0460*/  ISETP.GE.U32.AND P1, PT, R9, R16, PT ;  /* 0x000000100900720c */ /* 0x000fe40003f26070 */
[----:B------:R-:W-:Y:S01]  /*0470*/  LOP3.LUT R9, R19, R12, RZ, 0x3c, !PT ;  /* 0x0000000c13097212 */ /* 0x000fe200078e3cff */
[----:B-1----:R-:W-:Y:S01]  /*0480*/  VIADD R23, R21, 0xffffffe ;  /* 0x0ffffffe15177836 */ /* 0x002fe20000000000 */
[----:B------:R-:W-:Y:S02]  /*0490*/  ISETP.NE.AND P3, PT, R12, RZ, PT ;  /* 0x000000ff0c00720c */ /* 0x000fe40003f65270 */
[----:B------:R-:W-:-:S02]  /*04a0*/  ISETP.GE.AND P2, PT, R9, RZ, PT ;  /* 0x000000ff0900720c */ /* 0x000fc40003f46270 */
[----:B------:R-:W1:Y:S05]  /*04b0*/  F2I.FTZ.U32.TRUNC.NTZ R9, R23 ;  /* 0x0000001700097305 */ /* 0x000e6a000021f000 */
[----:B------:R-:W-:-:S05]  /*04c0*/  @P1 VIADD R8, R8, 0x1 ;  /* 0x0000000108081836 */ /* 0x000fca0000000000 */
[----:B------:R-:W-:Y:S02]  /*04d0*/  MOV R16, R8 ;  /* 0x0000000800107202 */ /* 0x000fe40000000f00 */
[----:B------:R-:W-:-:S03]  /*04e0*/  MOV R8, RZ ;  /* 0x000000ff00087202 */ /* 0x000fc60000000f00 */
[----:B------:R-:W-:Y:S01]  /*04f0*/  @!P2 IMAD.MOV R16, RZ, RZ, -R16 ;  /* 0x000000ffff10a224 */ /* 0x000fe200078e0a10 */
[----:B------:R-:W-:Y:S02]  /*0500*/  @!P3 LOP3.LUT R16, RZ, R12, RZ, 0x33, !PT ;  /* 0x0000000cff10b212 */ /* 0x000fe400078e33ff */
[----:B-1----:R-:W-:-:S03]  /*0510*/  IADD3 R21, PT, PT, RZ, -R9, RZ ;  /* 0x80000009ff157210 */ /* 0x002fc60007ffe0ff */
[----:B------:R-:W-:-:S04]  /*0520*/  IMAD.MOV R22, RZ, RZ, -R16 ;  /* 0x000000ffff167224 */ /* 0x000fc800078e0a10 */
        /* <DEDUP_REMOVED lines=9> */
[----:B------:R-:W-:-:S05]  /*05c0*/  IMAD R9, R20, R19, R9 ;  /* 0x0000001314097224 */ /* 0x000fca00078e0209 */
[----:B------:R-:W-:-:S13]  /*05d0*/  ISETP.GT.U32.AND P2, PT, R20, R9, PT ;  /* 0x000000091400720c */ /* 0x000fda0003f44070 */
[----:B------:R-:W-:Y:S01]  /*05e0*/  @!P2 IMAD.IADD R9, R9, 0x1, -R20 ;  /* 0x000000010909a824 */ /* 0x000fe200078e0a14 */
[----:B------:R-:W-:-:S04]  /*05f0*/  @!P2 IADD3 R8, PT, PT, R8, 0x1, RZ ;  /* 0x000000010808a810 */ /* 0x000fc80007ffe0ff */
[----:B------:R-:W-:Y:S01]  /*0600*/  ISETP.GE.U32.AND P1, PT, R9, R20, PT ;  /* 0x000000140900720c */ /* 0x000fe20003f26070 */
[----:B------:R-:W-:-:S12]  /*0610*/  IMAD R9, R18, UR11, RZ ;  /* 0x0000000b12097c24 */ /* 0x000fd8000f8e02ff */
[----:B------:R-:W-:-:S05]  /*0620*/  @P1 VIADD R8, R8, 0x1 ;  /* 0x0000000108081836 */ /* 0x000fca0000000000 */
[----:B------:R-:W-:-:S04]  /*0630*/  @!P3 IADD3 R8, PT, PT, -R8, RZ, RZ ;  /* 0x000000ff0808b210 */ /* 0x000fc80007ffe1ff */
[----:B------:R-:W-:Y:S01]  /*0640*/  SEL R19, R14, R8, !P0 ;  /* 0x000000080e137207 */ /* 0x000fe20004000000 */
[----:B------:R-:W-:Y:S02]  /*0650*/  IMAD R8, R16, UR10, R9 ;  /* 0x0000000a10087c24 */ /* 0x000fe4000f8e0209 */
[----:B------:R-:W-:Y:S02]  /*0660*/  IMAD R9, R18, UR8, RZ ;  /* 0x0000000812097c24 */ /* 0x000fe4000f8e02ff */
[----:B------:R-:W-:Y:S02]  /*0670*/  IMAD R21, R19, UR9, R8 ;  /* 0x0000000913157c24 */ /* 0x000fe4000f8e0208 */
[----:B------:R-:W-:Y:S02]  /*0680*/  IMAD R16, R16, UR13, R9 ;  /* 0x0000000d10107c24 */ /* 0x000fe4000f8e0209 */
[----:B0-----:R-:W-:-:S04]  /*0690*/  IMAD.WIDE R8, R21, 0x8, R2 ;  /* 0x0000000815087825 */ /* 0x001fc800078e0202 */
[----:B------:R-:W-:Y:S02]  /*06a0*/  IMAD R19, R19, UR12, R16 ;  /* 0x0000000c13137c24 */ /* 0x000fe4000f8e0210 */
[----:B------:R-:W2:Y:S02]  /*06b0*/  LDG.E.64 R8, desc[UR6][R8.64] ;  /* 0x0000000608087981 */ /* 0x000ea4000c1e1b00 */
[----:B------:R-:W-:-:S06]  /*06c0*/  IMAD.WIDE R18, R19, 0x8, R4 ;  /* 0x0000000813127825 */ /* 0x000fcc00078e0204 */
[----:B------:R-:W3:Y:S01]  /*06d0*/  LDG.E.64 R18, desc[UR6][R18.64] ;  /* 0x0000000612127981 */ /* 0x000ee2000c1e1b00 */
[----:B------:R-:W-:-:S04]  /*06e0*/  IMAD.WIDE R22, R17, 0x8, R6 ;  /* 0x0000000811167825 */ /* 0x000fc800078e0206 */
[----:B------:R-:W-:-:S05]  /*06f0*/  IMAD.IADD R17, R15, 0x1, R17 ;  /* 0x000000010f117824 */ /* 0x000fca00078e0211 */
[----:B------:R-:W-:Y:S01]  /*0700*/  ISETP.GE.AND P1, PT, R17, UR14, PT ;  /* 0x0000000e11007c0c */ /* 0x000fe2000bf26270 */
[----:B--2---:R-:W-:-:S08]  /*0710*/  DFMA R20, -R8, R8, 1 ;  /* 0x3ff000000814742b */ /* 0x004fd00000000108 */
[----:B---3--:R-:W-:-:S07]  /*0720*/  DMUL R20, R18, R20 ;  /* 0x0000001412147228 */ /* 0x008fce0000000000 */
[----:B------:R1:W-:Y:S01]  /*0730*/  STG.E.64 desc[UR6][R22.64], R20 ;  /* 0x0000001416007986 */ /* 0x0003e2000c101b06 */
[----:B------:R-:W-:Y:S05]  /*0740*/  @!P1 BRA `(.L_x_51) ;  /* 0xfffffff800b09947 */ /* 0x000fea000383ffff */
[----:B------:R-:W-:Y:S05]  /*0750*/  EXIT ;  /* 0x000000000000794d */ /* 0x000fea0003800000 */
.L_x_52:
        /* <DEDUP_REMOVED lines=10> */
.L_x_388:


//--------------------- .text._Z17_tanhback_32_16_3PfS_S_iiiiiiiiii --------------------------
	.section	.text._Z17_tanhback_32_16_3PfS_S_iiiiiiiiii,"ax",@progbits
	.align	128
        .global         _Z17_tanhback_32_16_3PfS_S_iiiiiiiiii
        .type           _Z17_tanhback_32_16_3PfS_S_iiiiiiiiii,@function
        .size           _Z17_tanhback_32_16_3PfS_S_iiiiiiiiii,(.L_x_389 - _Z17_tanhback_32_16_3PfS_S_iiiiiiiiii)
        .other          _Z17_tanhback_32_16_3PfS_S_iiiiiiiiii,@"STO_CUDA_ENTRY STV_DEFAULT"
_Z17_tanhback_32_16_3PfS_S_iiiiiiiiii:
.text._Z17_tanhback_32_16_3PfS_S_iiiiiiiiii:
        /* <DEDUP_REMOVED lines=33> */
.L_x_53:
[----:B-1----:R-:W-:Y:S02]  /*0210*/  IABS R8, R17 ;  /* 0x0000001100087213 */ /* 0x002fe40000000000 */
[----:B------:R-:W-:Y:S02]  /*0220*/  IABS R20, R10 ;  /* 0x0000000a00147213 */ /* 0x000fe40000000000 */
        /* <DEDUP_REMOVED lines=59> */
[----:B------:R-:W-:Y:S01]  /*05e0*/  ISETP.GT.U32.AND P2, PT, R20, R9, PT ;  /* 0x000000091400720c */ /* 0x000fe20003f44070 */
[----:B------:R-:W-:-:S12]  /*05f0*/  IMAD R19, R16, UR10, R19 ;  /* 0x0000000a10137c24 */ /* 0x000fd8000f8e0213 */
[----:B------:R-:W-:Y:S01]  /*0600*/  @!P2 IMAD.IADD R9, R9, 0x1, -R20 ;  /* 0x000000010909a824 */ /* 0x000fe200078e0a14 */
[----:B------:R-:W-:-:S04]  /*0610*/  @!P2 IADD3 R8, PT, PT, R8, 0x1, RZ ;  /* 0x000000010808a810 */ /* 0x000fc80007ffe0ff */
[----:B------:R-:W-:Y:S01]  /*0620*/  ISETP.GE.U32.AND P1, PT, R9, R20, PT ;  /* 0x000000140900720c */ /* 0x000fe20003f26070 */
[----:B------:R-:W-:-:S04]  /*0630*/  IMAD R9, R18, UR8, RZ ;  /* 0x0000000812097c24 */ /* 0x000fc8000f8e02ff */
[----:B------:R-:W-:-:S08]  /*0640*/  IMAD R9, R16, UR13, R9 ;  /* 0x0000000d10097c24 */ /* 0x000fd0000f8e0209 */
[----:B------:R-:W-:-:S05]  /*0650*/  @P1 VIADD R8, R8, 0x1 ;  /* 0x0000000108081836 */ /* 0x000fca0000000000 */
[----:B------:R-:W-:-:S04]  /*0660*/  @!P3 IADD3 R8, PT, PT, -R8, RZ, RZ ;  /* 0x000000ff0808b210 */ /* 0x000fc80007ffe1ff */
[----:B------:R-:W-:-:S05]  /*0670*/  SEL R8, R14, R8, !P0 ;  /* 0x000000080e087207 */ /* 0x000fca0004000000 */
[C---:B------:R-:W-:Y:S02]  /*0680*/  IMAD R19, R8.reuse, UR9, R19 ;  /* 0x0000000908137c24 */ /* 0x040fe4000f8e0213 */
[----:B------:R-:W-:Y:S02]  /*0690*/  IMAD R9, R8, UR12, R9 ;  /* 0x0000000c08097c24 */ /* 0x000fe4000f8e0209 */
[----:B0-----:R-:W-:-:S04]  /*06a0*/  IMAD.WIDE R20, R19, 0x4, R2 ;  /* 0x0000000413147825 */ /* 0x001fc800078e0202 */
[----:B------:R-:W-:Y:S02]  /*06b0*/  IMAD.WIDE R18, R9, 0x4, R4 ;  /* 0x0000000409127825 */ /* 0x000fe400078e0204 */
[----:B------:R-:W2:Y:S04]  /*06c0*/  LDG.E R20, desc[UR6][R20.64] ;  /* 0x0000000614147981 */ /* 0x000ea8000c1e1900 */
[----:B------:R-:W3:Y:S01]  /*06d0*/  LDG.E R18, desc[UR6][R18.64] ;  /* 0x0000000612127981 */ /* 0x000ee2000c1e1900 */
[----:B------:R-:W-:Y:S01]  /*06e0*/  IMAD.WIDE R8, R17, 0x4, R6 ;  /* 0x0000000411087825 */ /* 0x000fe200078e0206 */
[----:B------:R-:W-:-:S04]  /*06f0*/  IADD3 R17, PT, PT, R15, R17, RZ ;  /* 0x000000110f117210 */ /* 0x000fc80007ffe0ff */
[----:B------:R-:W-:Y:S01]  /*0700*/  ISETP.GE.AND P1, PT, R17, UR14, PT ;  /* 0x0000000e11007c0c */ /* 0x000fe2000bf26270 */
[----:B--2---:R-:W-:-:S04]  /*0710*/  FFMA R23, -R20, R20, 1 ;  /* 0x3f80000014177423 */ /* 0x004fc80000000114 */
[----:B---3--:R-:W-:-:S05]  /*0720*/  FMUL R23, R18, R23 ;  /* 0x0000001712177220 */ /* 0x008fca0000400000 */
[----:B------:R1:W-:Y:S03]  /*0730*/  STG.E desc[UR6][R8.64], R23 ;  /* 0x0000001708007986 */ /* 0x0003e6000c101906 */
[----:B------:R-:W-:Y:S05]  /*0740*/  @!P1 BRA `(.L_x_53) ;  /* 0xfffffff800b09947 */ /* 0x000fea000383ffff */
[----:B------:R-:W-:Y:S05]  /*0750*/  EXIT ;  /* 0x000000000000794d */ /* 0x000fea0003800000 */
.L_x_54:
        /* <DEDUP_REMOVED lines=10> */
.L_x_389:


//--------------------- .text._Z17_sigmback_64_16_5PdS_S_iiiiiiiiiiiiiiii --------------------------
	.section	.text._Z17_sigmback_64_16_5PdS_S_iiiiiiiiiiiiiiii,"ax",@progbits
	.align	128
        .global         _Z17_sigmback_64_16_5PdS_S_iiiiiiiiiiiiiiii
        .type           _Z17_sigmback_64_16_5PdS_S_iiiiiiiiiiiiiiii,@function
        .size           _Z17_sigmback_64_16_5PdS_S_iiiiiiiiiiiiiiii,(.L_x_390 - _Z17_sigmback_64_16_5PdS_S_iiiiiiiiiiiiiiii)
        .other          _Z17_sigmback_64_16_5PdS_S_iiiiiiiiiiiiiiii,@"STO_CUDA_ENTRY STV_DEFAULT"
_Z17_sigmback_64_16_5PdS_S_iiiiiiiiiiiiiiii:
.text._Z17_sigmback_64_16_5PdS_S_iiiiiiiiiiiiiiii:
        /* <DEDUP_REMOVED lines=15> */
[----:B------:R-:W1:Y:S01]  /*00f0*/  LDC R3, c[0x0][0x3c0] ;  /* 0x0000f000ff037b82 */ /* 0x000e620000000800 */
[----:B------:R-:W0:Y:S01]  /*0100*/  LDCU.64 UR12, c[0x0][0x398] ;  /* 0x00007300ff0c77ac */ /* 0x000e220008000a00 */
[----:B------:R-:W0:Y:S01]  /*0110*/  LDCU.128 UR16, c[0x0][0x3b0] ;  /* 0x00007600ff1077ac */ /* 0x000e220008000c00 */
[----:B--2---:R-:W-:-:S05]  /*0120*/  ISETP.NE.AND P0, PT, RZ, UR5, PT ;  /* 0x00000005ff007c0c */ /* 0x004fca000bf05270 */
        /* <DEDUP_REMOVED lines=9> */
[----:B-----5:R-:W-:-:S07]  /*01c0*/  VIADD R8, R6, 0xffffffe ;  /* 0x0ffffffe06087836 */ /* 0x020fce0000000000 */
[----:B------:R-:W0:Y:S01]  /*01d0*/  LDC R6, c[0x0][0x3c4] ;  /* 0x0000f100ff067b82 */ /* 0x000e220000000800 */
[----:B------:R5:W4:Y:S02]  /*01e0*/  F2I.FTZ.U32.TRUNC.NTZ R9, R8 ;  /* 0x0000000800097305 */ /* 0x000b24000021f000 */
[----:B-----5:R-:W-:Y:S02]  /*01f0*/  HFMA2 R8, -RZ, RZ, 0, 0 ;  /* 0x00000000ff087431 */ /* 0x020fe400000001ff */
[----:B----4-:R-:W-:-:S04]  /*0200*/  IMAD.MOV R7, RZ, RZ, -R9 ;  /* 0x000000ffff077224 */ /* 0x010fc800078e0a09 */
[----:B------:R-:W-:-:S04]  /*0210*/  IMAD R7, R7, R0, RZ ;  /* 0x0000000007077224 */ /* 0x000fc800078e02ff */
[----:B------:R-:W-:Y:S01]  /*0220*/  IMAD.HI.U32 R7, R9, R7, R8 ;  /* 0x0000000709077227 */ /* 0x000fe200078e0008 */
[----:B------:R-:W-:-:S03]  /*0230*/  LOP3.LUT R8, RZ, UR5, RZ, 0x33, !PT ;  /* 0x00000005ff087c12 */ /* 0x000fc6000f8e33ff */
[----:B-123--:R-:W-:-:S07]  /*0240*/  IMAD R9, R16, UR4, RZ ;  /* 0x0000000410097c24 */ /* 0x00efce000f8e02ff */
.L_x_56:
        /* <DEDUP_REMOVED lines=35> */
[----:B------:R-:W-:-:S11]  /*0480*/  ISETP.GE.AND P2, PT, R17, RZ, PT ;  /* 0x000000ff1100720c */ /* 0x000fd60003f46270 */
[----:B------:R-:W-:Y:S02]  /*0490*/  @!P3 IMAD.IADD R22, R22, 0x1, -R19 ;  /* 0x000000011616b824 */ /* 0x000fe400078e0a13 */
[----:B------:R-:W-:Y:S01]  /*04a0*/  @!P3 VIADD R16, R16, 0x1 ;  /* 0x000000011010b836 */ /* 0x000fe20000000000 */
[----:B------:R-:W-:Y:S02]  /*04b0*/  ISETP.NE.AND P3, PT, R4, RZ, PT ;  /* 0x000000ff0400720c */ /* 0x000fe40003f65270 */
[----:B------:R-:W-:Y:S02]  /*04c0*/  ISETP.GE.U32.AND P1, PT, R22, R19, PT ;  /* 0x000000131600720c */ /* 0x000fe40003f26070 */
[----:B0-----:R-:W-:-:S04]  /*04d0*/  IADD3 R22, PT, PT, R24, 0xffffffe, RZ ;  /* 0x0ffffffe18167810 */ /* 0x001fc80007ffe0ff */
[----:B------:R0:W1:Y:S07]  /*04e0*/  F2I.FTZ.U32.TRUNC.NTZ R17, R22 ;  /* 0x0000001600117305 */ /* 0x00006e000021f000 */
[----:B------:R-:W-:Y:S02]  /*04f0*/  @P1 IADD3 R16, PT, PT, R16, 0x1, RZ ;  /* 0x0000000110101810 */ /* 0x000fe40007ffe0ff */
[----:B0-----:R-:W-:-:S03]  /*0500*/  IABS R22, R6 ;  /* 0x0000000600167213 */ /* 0x001fc60000000000 */
[----:B------:R-:W-:Y:S02]  /*0510*/  IMAD.MOV.U32 R19, RZ, RZ, R16 ;  /* 0x000000ffff137224 */ /* 0x000fe400078e0010 */
[----:B------:R-:W-:Y:S02]  /*0520*/  IMAD.MOV.U32 R16, RZ, RZ, RZ ;  /* 0x000000ffff107224 */ /* 0x000fe400078e00ff */
[----:B-1----:R-:W-:Y:S01]  /*0530*/  IMAD.MOV R25, RZ, RZ, -R17 ;  /* 0x000000ffff197224 */ /* 0x002fe200078e0a11 */
[----:B------:R-:W-:Y:S02]  /*0540*/  @!P2 IADD3 R19, PT, PT, -R19, RZ, RZ ;  /* 0x000000ff1313a210 */ /* 0x000fe40007ffe1ff */
[----:B------:R-:W-:-:S04]  /*0550*/  @!P3 LOP3.LUT R19, RZ, R4, RZ, 0x33, !PT ;  /* 0x00000004ff13b212 */ /* 0x000fc800078e33ff */
[----:B------:R-:W-:-:S05]  /*0560*/  IADD3 R24, PT, PT, -R19, RZ, RZ ;  /* 0x000000ff13187210 */ /* 0x000fca0007ffe1ff */
[----:B------:R-:W-:Y:S02]  /*0570*/  IMAD R24, R4, R24, R23 ;  /* 0x0000001804187224 */ /* 0x000fe400078e0217 */
[----:B------:R-:W-:-:S03]  /*0580*/  IMAD R23, R25, R20, RZ ;  /* 0x0000001419177224 */ /* 0x000fc600078e02ff */
[----:B------:R-:W-:Y:S01]  /*0590*/  IABS R25, R24 ;  /* 0x0000001800197213 */ /* 0x000fe20000000000 */
[----:B------:R-:W-:Y:S02]  /*05a0*/  IMAD.HI.U32 R16, R17, R23, R16 ;  /* 0x0000001711107227 */ /* 0x000fe400078e0010 */
[----:B------:R-:W0:Y:S01]  /*05b0*/  I2F.RP R23, R22 ;  /* 0x0000001600177306 */ /* 0x000e220000209400 */
[----:B------:R-:W-:-:S05]  /*05c0*/  MOV R17, R25 ;  /* 0x0000001900117202 */ /* 0x000fca0000000f00 */
        /* <DEDUP_REMOVED lines=15> */
[----:B------:R-:W-:Y:S02]  /*06c0*/  MOV R16, RZ ;  /* 0x000000ff00107202 */ /* 0x000fe40000000f00 */
[----:B0-----:R-:W-:Y:S01]  /*06d0*/  IADD3 R25, PT, PT, RZ, -R17, RZ ;  /* 0x80000011ff197210 */ /* 0x001fe20007ffe0ff */
[----:B------:R-:W-:Y:S01]  /*06e0*/  @!P2 IMAD.MOV R20, RZ, RZ, -R20 ;  /* 0x000000ffff14a224 */ /* 0x000fe200078e0a14 */
[----:B------:R-:W-:-:S03]  /*06f0*/  @!P3 LOP3.LUT R20, RZ, R5, RZ, 0x33, !PT ;  /* 0x00000005ff14b212 */ /* 0x000fc600078e33ff */
[----:B------:R-:W-:Y:S02]  /*0700*/  IMAD R25, R25, R22, RZ ;  /* 0x0000001619197224 */ /* 0x000fe400078e02ff */
[----:B------:R-:W-:Y:S02]  /*0710*/  IMAD.MOV R23, RZ, RZ, -R20 ;  /* 0x000000ffff177224 */ /* 0x000fe400078e0a14 */
[----:B------:R-:W-:-:S04]  /*0720*/  IMAD.HI.U32 R16, R17, R25, R16 ;  /* 0x0000001911107227 */ /* 0x000fc800078e0010 */
[----:B------:R-:W-:Y:S01]  /*0730*/  IMAD R23, R5, R23, R24 ;  /* 0x0000001705177224 */ /* 0x000fe200078e0218 */
[----:B------:R-:W-:-:S04]  /*0740*/  IABS R24, R3 ;  /* 0x0000000300187213 */ /* 0x000fc80000000000 */
[----:B------:R-:W-:Y:S01]  /*0750*/  IABS R17, R23 ;  /* 0x0000001700117213 */ /* 0x000fe20000000000 */
[----:B------:R-:W0:Y:S04]  /*0760*/  I2F.RP R25, R24 ;  /* 0x0000001800197306 */ /* 0x000e280000209400 */
        /* <DEDUP_REMOVED lines=14> */
[----:B------:R-:W-:Y:S01]  /*0850*/  MOV R22, R16 ;  /* 0x0000001000167202 */ /* 0x000fe20000000f00 */
[C---:B------:R-:W-:Y:S02]  /*0860*/  IMAD R16, R18.reuse, UR10, RZ ;  /* 0x0000000a12107c24 */ /* 0x040fe4000f8e02ff */
[----:B------:R-:W-:Y:S02]  /*0870*/  IMAD R18, R18, UR19, RZ ;  /* 0x0000001312127c24 */ /* 0x000fe4000f8e02ff */
[----:B------:R-:W-:Y:S01]  /*0880*/  @!P2 IMAD.MOV R22, RZ, RZ, -R22 ;  /* 0x000000ffff16a224 */ /* 0x000fe200078e0a16 */
[----:B------:R-:W-:Y:S02]  /*0890*/  @!P3 LOP3.LUT R22, RZ, R6, RZ, 0x33, !PT ;  /* 0x00000006ff16b212 */ /* 0x000fe400078e33ff */
[----:B0-----:R-:W-:-:S03]  /*08a0*/  IADD3 R25, PT, PT, RZ, -R17, RZ ;  /* 0x80000011ff197210 */ /* 0x001fc60007ffe0ff */
[----:B------:R-:W-:Y:S02]  /*08b0*/  IMAD.MOV R26, RZ, RZ, -R22 ;  /* 0x000000ffff1a7224 */ /* 0x000fe400078e0a16 */
[----:B------:R-:W-:Y:S02]  /*08c0*/  IMAD R25, R25, R24, RZ ;  /* 0x0000001819197224 */ /* 0x000fe400078e02ff */
[----:B------:R-:W-:Y:S02]  /*08d0*/  IMAD R26, R6, R26, R23 ;  /* 0x0000001a061a7224 */ /* 0x000fe400078e0217 */
[C---:B------:R-:W-:Y:S01]  /*08e0*/  IMAD R23, R19.reuse, UR9, R16 ;  /* 0x0000000913177c24 */ /* 0x040fe2000f8e0210 */
[----:B------:R-:W-:Y:S01]  /*08f0*/  MOV R16, RZ ;  /* 0x000000ff00107202 */ /* 0x000fe20000000f00 */
[----:B------:R-:W-:Y:S02]  /*0900*/  IMAD R19, R19, UR18, R18 ;  /* 0x0000001213137c24 */ /* 0x000fe4000f8e0212 */
[----:B------:R-:W-:-:S02]  /*0910*/  IMAD R23, R20, UR8, R23 ;  /* 0x0000000814177c24 */ /* 0x000fc4000f8e0217 */
[----:B------:R-:W-:Y:S01]  /*0920*/  IMAD.HI.U32 R16, R17, R25, R16 ;  /* 0x0000001911107227 */ /* 0x000fe200078e0010 */
[----:B------:R-:W-:Y:S02]  /*0930*/  IABS R17, R26 ;  /* 0x0000001a00117213 */ /* 0x000fe40000000000 */
[----:B------:R-:W-:Y:S01]  /*0940*/  LOP3.LUT R26, R26, R3, RZ, 0x3c, !PT ;  /* 0x000000031a1a7212 */ /* 0x000fe200078e3cff */
[----:B------:R-:W-:Y:S02]  /*0950*/  IMAD R19, R20, UR17, R19 ;  /* 0x0000001114137c24 */ /* 0x000fe4000f8e0213 */
[----:B------:R-:W-:Y:S01]  /*0960*/  IMAD.HI.U32 R16, R16, R17, RZ ;  /* 0x0000001110107227 */ /* 0x000fe200078e00ff */
[----:B------:R-:W-:-:S03]  /*0970*/  ISETP.GE.AND P3, PT, R26, RZ, PT ;  /* 0x000000ff1a00720c */ /* 0x000fc60003f66270 */
[----:B------:R-:W-:Y:S02]  /*0980*/  IMAD.MOV R18, RZ, RZ, -R16 ;  /* 0x000000ffff127224 */ /* 0x000fe400078e0a10 */
[----:B------:R-:W-:Y:S02]  /*0990*/  IMAD R23, R22, UR13, R23 ;  /* 0x0000000d16177c24 */ /* 0x000fe4000f8e0217 */
[----:B------:R-:W-:Y:S02]  /*09a0*/  IMAD R17, R24, R18, R17 ;  /* 0x0000001218117224 */ /* 0x000fe400078e0211 */
[----:B------:R-:W-:-:S03]  /*09b0*/  IMAD R19, R22, UR16, R19 ;  /* 0x0000001016137c24 */ /* 0x000fc6000f8e0213 */
[----:B------:R-:W-:-:S13]  /*09c0*/  ISETP.GT.U32.AND P2, PT, R24, R17, PT ;  /* 0x000000111800720c */ /* 0x000fda0003f44070 */
        /* <DEDUP_REMOVED lines=11> */
[----:B------:R-:W2:Y:S02]  /*0a80*/  LDG.E.64 R16, desc[UR6][R22.64] ;  /* 0x0000000616107981 */ /* 0x000ea4000c1e1b00 */
[----:B--2---:R-:W-:Y:S02]  /*0a90*/  DMUL R18, R18, R16 ;  /* 0x0000001012127228 */ /* 0x004fe40000000000 */
[----:B------:R-:W-:-:S08]  /*0aa0*/  DADD R16, -R16, 1 ;  /* 0x3ff0000010107429 */ /* 0x000fd00000000100 */
[----:B------:R-:W-:Y:S01]  /*0ab0*/  DMUL R16, R18, R16 ;  /* 0x0000001012107228 */ /* 0x000fe20000000000 */
[----:B------:R-:W-:Y:S01]  /*0ac0*/  IMAD.WIDE R18, R21, 0x8, R10 ;  /* 0x0000000815127825 */ /* 0x000fe200078e020a */
[----:B------:R-:W-:-:S05]  /*0ad0*/  IADD3 R21, PT, PT, R9, R21, RZ ;  /* 0x0000001509157210 */ /* 0x000fca0007ffe0ff */
[----:B------:R1:W-:Y:S01]  /*0ae0*/  STG.E.64 desc[UR6][R18.64], R16 ;  /* 0x0000001012007986 */ /* 0x0003e2000c101b06 */
[----:B------:R-:W-:-:S13]  /*0af0*/  ISETP.GE.AND P1, PT, R21, UR14, PT ;  /* 0x0000000e15007c0c */ /* 0x000fda000bf26270 */
[----:B-1----:R-:W-:Y:S05]  /*0b00*/  @!P1 BRA `(.L_x_56) ;  /* 0xfffffff400d09947 */ /* 0x002fea000383ffff */
[----:B------:R-:W-:Y:S05]  /*0b10*/  BSYNC.RECONVERGENT B0 ;  /* 0x0000000000007941 */ /* 0x000fea0003800200 */
.L_x_55:
[----:B------:R-:W-:Y:S05]  /*0b20*/  EXIT ;  /* 0x000000000000794d */ /* 0x000fea0003800000 */
.L_x_57:
        /* <DEDUP_REMOVED lines=13> */
.L_x_390:


//--------------------- .text._Z17_sigmback_32_16_5PfS_S_iiiiiiiiiiiiiiii --------------------------
	.section	.text._Z17_sigmback_32_16_5PfS_S_iiiiiiiiiiiiiiii,"ax",@progbits
	.align	128
        .global         _Z17_sigmback_32_16_5PfS_S_iiiiiiiiiiiiiiii
        .type           _Z17_sigmback_32_16_5PfS_S_iiiiiiiiiiiiiiii,@function
        .size           _Z17_sigmback_32_16_5PfS_S_iiiiiiiiiiiiiiii,(.L_x_391 - _Z17_sigmback_32_16_5PfS_S_iiiiiiiiiiiiiiii)
        .other          _Z17_sigmback_32_16_5PfS_S_iiiiiiiiiiiiiiii,@"STO_CUDA_ENTRY STV_DEFAULT"
_Z17_sigmback_32_16_5PfS_S_iiiiiiiiiiiiiiii:
.text._Z17_sigmback_32_16_5PfS_S_iiiiiiiiiiiiiiii:
        /* <DEDUP_REMOVED lines=37> */
.L_x_59:
        /* <DEDUP_REMOVED lines=130> */
[----:B------:R-:W2:Y:S01]  /*0a70*/  LDG.E R11, desc[UR6][R10.64] ;  /* 0x000000060a0b7981 */ /* 0x000ea2000c1e1900 */
[----:B------:R-:W-:-:S04]  /*0a80*/  IMAD.WIDE R22, R13, 0x4, R2 ;  /* 0x000000040d167825 */ /* 0x000fc800078e0202 */
[----:B------:R-:W-:-:S05]  /*0a90*/  IMAD.IADD R13, R12, 0x1, R13 ;  /* 0x000000010c0d7824 */ /* 0x000fca00078e020d */
[----:B------:R-:W-:Y:S01]  /*0aa0*/  ISETP.GE.AND P1, PT, R13, UR14, PT ;  /* 0x0000000e0d007c0c */ /* 0x000fe2000bf26270 */
[----:B--2---:R-:W-:Y:S01]  /*0ab0*/  FMUL R21, R8, R11 ;  /* 0x0000000b08157220 */ /* 0x004fe20000400000 */
[----:B------:R-:W-:-:S04]  /*0ac0*/  FADD R24, -R11, 1 ;  /* 0x3f8000000b187421 */ /* 0x000fc80000000100 */
[----:B------:R-:W-:-:S05]  /*0ad0*/  FMUL R21, R21, R24 ;  /* 0x0000001815157220 */ /* 0x000fca0000400000 */
[----:B------:R1:W-:Y:S02]  /*0ae0*/  STG.E desc[UR6][R22.64], R21 ;  /* 0x0000001516007986 */ /* 0x0003e4000c101906 */
[----:B------:R-:W-:Y:S05]  /*0af0*/  @!P1 BRA `(.L_x_59) ;  /* 0xfffffff400d49947 */ /* 0x000fea000383ffff */
[----:B------:R-:W-:Y:S05]  /*0b00*/  BSYNC.RECONVERGENT B0 ;  /* 0x0000000000007941 */ /* 0x000fea0003800200 */
.L_x_58:
[----:B------:R-:W-:Y:S05]  /*0b10*/  EXIT ;  /* 0x000000000000794d */ /* 0x000fea0003800000 */
.L_x_60:
        /* <DEDUP_REMOVED lines=14> */
.L_x_391:


//--------------------- .text._Z17_sigmback_64_16_4PdS_S_iiiiiiiiiiiii --------------------------
	.section	.text._Z17_sigmback_64_16_4PdS_S_iiiiiiiiiiiii,"ax",@progbits
	.align	128
        .global         _Z17_sigmback_64_16_4PdS_S_iiiiiiiiiiiii
        .type           _Z17_sigmback_64_16_4PdS_S_iiiiiiiiiiiii,@function
        .size           _Z17_sigmback_64_16_4PdS_S_iiiiiiiiiiiii,(.L_x_392 - _Z17_sigmback_64_16_4PdS_S_iiiiiiiiiiiii)
        .other          _Z17_sigmback_64_16_4PdS_S_iiiiiiiiiiiii,@"STO_CUDA_ENTRY STV_DEFAULT"
_Z17_sigmback_64_16_4PdS_S_iiiiiiiiiiiii:
.text._Z17_sigmback_64_16_4PdS_S_iiiiiiiiiiiii:
        /* <DEDUP_REMOVED lines=30> */
[----:B-----5:R-:W-:Y:S02]  /*01e0*/  HFMA2 R14, -RZ, RZ, 0, 0 ;  /* 0x00000000ff0e7431 */ /* 0x020fe400000001ff */
[----:B----4-:R-:W-:-:S04]  /*01f0*/  IMAD.MOV R9, RZ, RZ, -R15 ;  /* 0x000000ffff097224 */ /* 0x010fc800078e0a0f */
[----:B------:R-:W-:-:S04]  /*0200*/  IMAD R9, R9, R0, RZ ;  /* 0x0000000009097224 */ /* 0x000fc800078e02ff */
[----:B------:R-:W-:Y:S01]  /*0210*/  IMAD.HI.U32 R14, R15, R9, R14 ;  /* 0x000000090f0e7227 */ /* 0x000fe200078e000e */
[----:B-123--:R-:W-:-:S07]  /*0220*/  LOP3.LUT R15, RZ, UR5, RZ, 0x33, !PT ;  /* 0x00000005ff0f7c12 */ /* 0x00efce000f8e33ff */
.L_x_61:
        /* <DEDUP_REMOVED lines=86> */
[----:B------:R-:W-:Y:S02]  /*0790*/  IMAD R18, R18, UR15, RZ ;  /* 0x0000000f12127c24 */ /* 0x000fe4000f8e02ff */
[----:B------:R-:W-:Y:S01]  /*07a0*/  IMAD R9, R19, UR8, R22 ;  /* 0x0000000813097c24 */ /* 0x000fe2000f8e0216 */
[----:B------:R-:W-:Y:S01]  /*07b0*/  ISETP.GT.U32.AND P2, PT, R21, R24, PT ;  /* 0x000000181500720c */ /* 0x000fe20003f44070 */
[----:B------:R-:W-:-:S02]  /*07c0*/  IMAD R19, R19, UR14, R18 ;  /* 0x0000000e13137c24 */ /* 0x000fc4000f8e0212 */
[C---:B------:R-:W-:Y:S02]  /*07d0*/  IMAD R9, R20.reuse, UR13, R9 ;  /* 0x0000000d14097c24 */ /* 0x040fe4000f8e0209 */
[----:B------:R-:W-:-:S08]  /*07e0*/  IMAD R19, R20, UR11, R19 ;  /* 0x0000000b14137c24 */ /* 0x000fd0000f8e0213 */
        /* <DEDUP_REMOVED lines=12> */
[----:B--2---:R-:W-:Y:S02]  /*08b0*/  DADD R22, -R18, 1 ;  /* 0x3ff0000012167429 */ /* 0x004fe40000000100 */
[----:B---3--:R-:W-:-:S08]  /*08c0*/  DMUL R8, R8, R18 ;  /* 0x0000001208087228 */ /* 0x008fd00000000000 */
[----:B------:R-:W-:Y:S01]  /*08d0*/  DMUL R8, R8, R22 ;  /* 0x0000001608087228 */ /* 0x000fe20000000000 */
[----:B------:R-:W-:Y:S01]  /*08e0*/  IMAD.WIDE R22, R17, 0x8, R2 ;  /* 0x0000000811167825 */ /* 0x000fe200078e0202 */
[----:B------:R-:W-:-:S05]  /*08f0*/  IADD3 R17, PT, PT, R16, R17, RZ ;  /* 0x0000001110117210 */ /* 0x000fca0007ffe0ff */
[----:B------:R1:W-:Y:S01]  /*0900*/  STG.E.64 desc[UR6][R22.64], R8 ;  /* 0x0000000816007986 */ /* 0x0003e2000c101b06 */
[----:B------:R-:W-:-:S13]  /*0910*/  ISETP.GE.AND P1, PT, R17, UR16, PT ;  /* 0x0000001011007c0c */ /* 0x000fda000bf26270 */
[----:B-1----:R-:W-:Y:S05]  /*0920*/  @!P1 BRA `(.L_x_61) ;  /* 0xfffffff800409947 */ /* 0x002fea000383ffff */
[----:B------:R-:W-:Y:S05]  /*0930*/  EXIT ;  /* 0x000000000000794d */ /* 0x000fea0003800000 */
.L_x_62:
        /* <DEDUP_REMOVED lines=12> */
.L_x_392:


//--------------------- .text._Z17_sigmback_32_16_4PfS_S_iiiiiiiiiiiii --------------------------
	.section	.text._Z17_sigmback_32_16_4PfS_S_iiiiiiiiiiiii,"ax",@progbits
	.align	128
        .global         _Z17_sigmback_32_16_4PfS_S_iiiiiiiiiiiii
        .type           _Z17_sigmback_32_16_4PfS_S_iiiiiiiiiiiii,@function
        .size           _Z17_sigmback_32_16_4PfS_S_iiiiiiiiiiiii,(.L_x_393 - _Z17_sigmback_32_16_4PfS_S_iiiiiiiiiiiii)
        .other          _Z17_sigmback_32_16_4PfS_S_iiiiiiiiiiiii,@"STO_CUDA_ENTRY STV_DEFAULT"
_Z17_sigmback_32_16_4PfS_S_iiiiiiiiiiiii:
.text._Z17_sigmback_32_16_4PfS_S_iiiiiiiiiiiii:
        /* <DEDUP_REMOVED lines=35> */
.L_x_63:
        /* <DEDUP_REMOVED lines=112> */
[----:B------:R-:W-:Y:S05]  /*0930*/  EXIT ;  /* 0x000000000000794d */ /* 0x000fea0003800000 */
.L_x_64:
        /* <DEDUP_REMOVED lines=12> */
.L_x_393:


//--------------------- .text._Z17_sigmback_64_16_3PdS_S_iiiiiiiiii --------------------------
	.section	.text._Z17_sigmback_64_16_3PdS_S_iiiiiiiiii,"ax",@progbits
	.align	128
        .global         _Z17_sigmback_64_16_3PdS_S_iiiiiiiiii
        .type           _Z17_sigmback_64_16_3PdS_S_iiiiiiiiii,@function
        .size           _Z17_sigmback_64_16_3PdS_S_iiiiiiiiii,(.L_x_394 - _Z17_sigmback_64_16_3PdS_S_iiiiiiiiii)
        .other          _Z17_sigmback_64_16_3PdS_S_iiiiiiiiii,@"STO_CUDA_ENTRY STV_DEFAULT"
_Z17_sigmback_64_16_3PdS_S_iiiiiiiiii:
.text._Z17_sigmback_64_16_3PdS_S_iiiiiiiiii:
        /* <DEDUP_REMOVED lines=33> */
.L_x_65:
[----:B------:R-:W-:Y:S02]  /*0210*/  IABS R8, R17 ;  /* 0x0000001100087213 */ /* 0x000fe40000000000 */
        /* <DEDUP_REMOVED lines=72> */
[----:B------:R-:W-:-:S04]  /*06a0*/  IMAD.WIDE R8, R9, 0x8, R4 ;  /* 0x0000000809087825 */ /* 0x000fc800078e0204 */
[----:B0-----:R-:W-:Y:S02]  /*06b0*/  IMAD.WIDE R18, R19, 0x8, R2 ;  /* 0x0000000813127825 */ /* 0x001fe400078e0202 */
[----:B------:R-:W2:Y:S04]  /*06c0*/  LDG.E.64 R8, desc[UR6][R8.64] ;  /* 0x0000000608087981 */ /* 0x000ea8000c1e1b00 */
[----:B------:R-:W2:Y:S02]  /*06d0*/  LDG.E.64 R18, desc[UR6][R18.64] ;  /* 0x0000000612127981 */ /* 0x000ea4000c1e1b00 */
[----:B--2---:R-:W-:Y:S02]  /*06e0*/  DMUL R20, R8, R18 ;  /* 0x0000001208147228 */ /* 0x004fe40000000000 */
[----:B------:R-:W-:-:S08]  /*06f0*/  DADD R22, -R18, 1 ;  /* 0x3ff0000012167429 */ /* 0x000fd00000000100 */
[----:B------:R-:W-:Y:S01]  /*0700*/  DMUL R20, R20, R22 ;  /* 0x0000001614147228 */ /* 0x000fe20000000000 */
[----:B------:R-:W-:-:S04]  /*0710*/  IMAD.WIDE R22, R17, 0x8, R6 ;  /* 0x0000000811167825 */ /* 0x000fc800078e0206 */
[----:B------:R-:W-:Y:S02]  /*0720*/  IMAD.IADD R17, R15, 0x1, R17 ;  /* 0x000000010f117824 */ /* 0x000fe400078e0211 */
[----:B------:R1:W-:Y:S03]  /*0730*/  STG.E.64 desc[UR6][R22.64], R20 ;  /* 0x0000001416007986 */ /* 0x0003e6000c101b06 */
[----:B------:R-:W-:-:S13]  /*0740*/  ISETP.GE.AND P1, PT, R17, UR14, PT ;  /* 0x0000000e11007c0c */ /* 0x000fda000bf26270 */
[----:B-1----:R-:W-:Y:S05]  /*0750*/  @!P1 BRA `(.L_x_65) ;  /* 0xfffffff800ac9947 */ /* 0x002fea000383ffff */
[----:B------:R-:W-:Y:S05]  /*0760*/  EXIT ;  /* 0x000000000000794d */ /* 0x000fea0003800000 */
.L_x_66:
        /* <DEDUP_REMOVED lines=9> */
.L_x_394:


//--------------------- .text._Z17_sigmback_32_16_3PfS_S_iiiiiiiiii --------------------------
	.section	.text._Z17_sigmback_32_16_3PfS_S_iiiiiiiiii,"ax",@progbits
	.align	128
        .global         _Z17_sigmback_32_16_3PfS_S_iiiiiiiiii
        .type           _Z17_sigmback_32_16_3PfS_S_iiiiiiiiii,@function
        .size           _Z17_sigmback_32_16_3PfS_S_iiiiiiiiii,(.L_x_395 - _Z17_sigmback_32_16_3PfS_S_iiiiiiiiii)
        .other          _Z17_sigmback_32_16_3PfS_S_iiiiiiiiii,@"STO_CUDA_ENTRY STV_DEFAULT"
_Z17_sigmback_32_16_3PfS_S_iiiiiiiiii:
.text._Z17_sigmback_32_16_3PfS_S_iiiiiiiiii:
        /* <DEDUP_REMOVED lines=33> */
.L_x_67:
        /* <DEDUP_REMOVED lines=75> */
[----:B------:R-:W2:Y:S04]  /*06c0*/  LDG.E R18, desc[UR6][R18.64] ;  /* 0x0000000612127981 */ /* 0x000ea8000c1e1900 */
[----:B------:R-:W2:Y:S01]  /*06d0*/  LDG.E R21, desc[UR6][R20.64] ;  /* 0x0000000614157981 */ /* 0x000ea2000c1e1900 */
[----:B------:R-:W-:Y:S01]  /*06e0*/  IMAD.WIDE R8, R17, 0x4, R6 ;  /* 0x0000000411087825 */ /* 0x000fe200078e0206 */
[----:B------:R-:W-:-:S04]  /*06f0*/  IADD3 R17, PT, PT, R15, R17, RZ ;  /* 0x000000110f117210 */ /* 0x000fc80007ffe0ff */
[----:B------:R-:W-:Y:S01]  /*0700*/  ISETP.GE.AND P1, PT, R17, UR14, PT ;  /* 0x0000000e11007c0c */ /* 0x000fe2000bf26270 */
[----:B--2---:R-:W-:Y:S01]  /*0710*/  FMUL R16, R18, R21 ;  /* 0x0000001512107220 */ /* 0x004fe20000400000 */
[----:B------:R-:W-:-:S04]  /*0720*/  FADD R23, -R21, 1 ;  /* 0x3f80000015177421 */ /* 0x000fc80000000100 */
[----:B------:R-:W-:-:S05]  /*0730*/  FMUL R23, R16, R23 ;  /* 0x0000001710177220 */ /* 0x000fca0000400000 */
[----:B------:R1:W-:Y:S02]  /*0740*/  STG.E desc[UR6][R8.64], R23 ;  /* 0x0000001708007986 */ /* 0x0003e4000c101906 */
[----:B------:R-:W-:Y:S05]  /*0750*/  @!P1 BRA `(.L_x_67) ;  /* 0xfffffff800ac9947 */ /* 0x000fea000383ffff */
[----:B------:R-:W-:Y:S05]  /*0760*/  EXIT ;  /* 0x000000000000794d */ /* 0x000fea0003800000 */
.L_x_68:
        /* <DEDUP_REMOVED lines=9> */
.L_x_395:


//--------------------- .text._Z17_reluback_64_16_5PdS_S_iiiiiiiiiiiiiiii --------------------------
	.section	.text._Z17_reluback_64_16_5PdS_S_iiiiiiiiiiiiiiii,"ax",@progbits
	.align	128
        .global         _Z17_reluback_64_16_5PdS_S_iiiiiiiiiiiiiiii
        .type           _Z17_reluback_64_16_5PdS_S_iiiiiiiiiiiiiiii,@function
        .size           _Z17_reluback_64_16_5PdS_S_iiiiiiiiiiiiiiii,(.L_x_396 - _Z17_reluback_64_16_5PdS_S_iiiiiiiiiiiiiiii)
        .other          _Z17_reluback_64_16_5PdS_S_iiiiiiiiiiiiiiii,@"STO_CUDA_ENTRY STV_DEFAULT"
_Z17_reluback_64_16_5PdS_S_iiiiiiiiiiiiiiii:
.text._Z17_reluback_64_16_5PdS_S_iiiiiiiiiiiiiiii:
        /* <DEDUP_REMOVED lines=37> */
.L_x_70:
        /* <DEDUP_REMOVED lines=17> */
[----:B------:R-:W-:Y:S01]  /*0360*/  @P1 VIADD R10, R10, 0x1 ;  /* 0x000000010a0a1836 */ /* 0x000fe20000000000 */
[----:B-1----:R-:W-:-:S04]  /*0370*/  MOV R8, RZ ;  /* 0x000000ff00087202 */ /* 0x002fc80000000f00 */
[----:B------:R-:W-:Y:S02]  /*0380*/  @!P2 IADD3 R10, PT, PT, -R10, RZ, RZ ;  /* 0x000000ff0a0aa210 */ /* 0x000fe40007ffe1ff */
[----:B------:R-:W-:Y:S01]  /*0390*/  @!P3 LOP3.LUT R10, RZ, R14, RZ, 0x33, !PT ;  /* 0x0000000eff0ab212 */ /* 0x000fe200078e33ff */
[----:B--2---:R-:W-:-:S04]  /*03a0*/  IMAD.MOV R12, RZ, RZ, -R9 ;  /* 0x000000ffff0c7224 */ /* 0x004fc800078e0a09 */
[----:B------:R-:W-:Y:S02]  /*03b0*/  IMAD.MOV R13, RZ, RZ, -R10 ;  /* 0x000000ffff0d7224 */ /* 0x000fe400078e0a0a */
[----:B------:R-:W-:Y:S01]  /*03c0*/  IMAD R25, R12, R11, RZ ;  /* 0x0000000b0c197224 */ /* 0x000fe200078e02ff */
[----:B0-----:R-:W-:Y:S01]  /*03d0*/  IABS R12, R17 ;  /* 0x00000011000c7213 */ /* 0x001fe20000000000 */
[----:B------:R-:W-:Y:S02]  /*03e0*/  IMAD R13, R14, R13, R23 ;  /* 0x0000000d0e0d7224 */ /* 0x000fe400078e0217 */
[----:B------:R-:W-:Y:S01]  /*03f0*/  IMAD.HI.U32 R8, R9, R25, R8 ;  /* 0x0000001909087227 */ /* 0x000fe200078e0008 */
[----:B------:R-:W0:Y:S02]  /*0400*/  I2F.RP R24, R12 ;  /* 0x0000000c00187306 */ /* 0x000e240000209400 */
        /* <DEDUP_REMOVED lines=100> */
[----:B------:R-:W-:-:S04]  /*0a50*/  IMAD.WIDE R24, R9, 0x8, R2 ;  /* 0x0000000809187825 */ /* 0x000fc800078e0202 */
[----:B------:R-:W-:Y:S01]  /*0a60*/  IMAD.WIDE R10, R11, 0x8, R4 ;  /* 0x000000080b0a7825 */ /* 0x000fe200078e0204 */
[----:B------:R-:W2:Y:S05]  /*0a70*/  LDG.E.64 R8, desc[UR6][R24.64] ;  /* 0x0000000618087981 */ /* 0x000eaa000c1e1b00 */
[----:B------:R-:W3:Y:S01]  /*0a80*/  LDG.E.64 R10, desc[UR6][R10.64] ;  /* 0x000000060a0a7981 */ /* 0x000ee2000c1e1b00 */
[----:B------:R-:W-:Y:S01]  /*0a90*/  IMAD.WIDE R12, R23, 0x8, R6 ;  /* 0x00000008170c7825 */ /* 0x000fe200078e0206 */
[----:B------:R-:W-:Y:S01]  /*0aa0*/  IADD3 R23, PT, PT, R21, R23, RZ ;  /* 0x0000001715177210 */ /* 0x000fe20007ffe0ff */
[----:B--2---:R-:W-:-:S06]  /*0ab0*/  DSETP.GT.AND P1, PT, R8, RZ, PT ;  /* 0x000000ff0800722a */ /* 0x004fcc0003f24000 */
[----:B---3--:R-:W-:Y:S02]  /*0ac0*/  FSEL R8, R10, RZ, P1 ;  /* 0x000000ff0a087208 */ /* 0x008fe40000800000 */
[----:B------:R-:W-:Y:S02]  /*0ad0*/  FSEL R9, R11, RZ, P1 ;  /* 0x000000ff0b097208 */ /* 0x000fe40000800000 */
[----:B------:R-:W-:-:S03]  /*0ae0*/  ISETP.GE.AND P1, PT, R23, UR14, PT ;  /* 0x0000000e17007c0c */ /* 0x000fc6000bf26270 */
[----:B------:R1:W-:Y:S10]  /*0af0*/  STG.E.64 desc[UR6][R12.64], R8 ;  /* 0x000000080c007986 */ /* 0x0003f4000c101b06 */
[----:B------:R-:W-:Y:S05]  /*0b00*/  @!P1 BRA `(.L_x_70) ;  /* 0xfffffff400d09947 */ /* 0x000fea000383ffff */
[----:B------:R-:W-:Y:S05]  /*0b10*/  BSYNC.RECONVERGENT B0 ;  /* 0x0000000000007941 */ /* 0x000fea0003800200 */
.L_x_69:
[----:B------:R-:W-:Y:S05]  /*0b20*/  EXIT ;  /* 0x000000000000794d */ /* 0x000fea0003800000 */
.L_x_71:
        /* <DEDUP_REMOVED lines=13> */
.L_x_396:


//--------------------- .text._Z17_reluback_32_16_5PfS_S_iiiiiiiiiiiiiiii --------------------------
	.section	.text._Z17_reluback_32_16_5PfS_S_iiiiiiiiiiiiiiii,"ax",@progbits
	.align	128
        .global         _Z17_reluback_32_16_5PfS_S_iiiiiiiiiiiiiiii
        .type           _Z17_reluback_32_16_5PfS_S_iiiiiiiiiiiiiiii,@function
        .size           _Z17_reluback_32_16_5PfS_S_iiiiiiiiiiiiiiii,(.L_x_397 - _Z17_reluback_32_16_5PfS_S_iiiiiiiiiiiiiiii)
        .other          _Z17_reluback_32_16_5PfS_S_iiiiiiiiiiiiiiii,@"STO_CUDA_ENTRY STV_DEFAULT"
_Z17_reluback_32_16_5PfS_S_iiiiiiiiiiiiiiii:
.text._Z17_reluback_32_16_5PfS_S_iiiiiiiiiiiiiiii:
        /* <DEDUP_REMOVED lines=37> */
.L_x_73:
        /* <DEDUP_REMOVED lines=9> */
[----:B------:R-:W-:Y:S02]  /*02e0*/  @!P3 IMAD.IADD R8, R8, 0x1, -R23 ;  /* 0x000000010808b824 */ /* 0x000fe400078e0a17 */
[----:B------:R-:W-:Y:S01]  /*02f0*/  @!P3 VIADD R10, R10, 0x1 ;  /* 0x000000010a0ab836 */ /* 0x000fe20000000000 */
[----:B------:R-:W-:Y:S02]  /*0300*/  ISETP.NE.AND P3, PT, R20, RZ, PT ;  /* 0x000000ff1400720c */ /* 0x000fe40003f65270 */
[----:B------:R-:W-:Y:S02]  /*0310*/  ISETP.GE.U32.AND P1, PT, R8, R19, PT ;  /* 0x000000130800720c */ /* 0x000fe40003f26070 */
[----:B------:R-:W-:-:S04]  /*0320*/  LOP3.LUT R8, R13, R20, RZ, 0x3c, !PT ;  /* 0x000000140d087212 */ /* 0x000fc800078e3cff */
[----:B------:R-:W-:Y:S02]  /*0330*/  ISETP.GE.AND P2, PT, R8, RZ, PT ;  /* 0x000000ff0800720c */ /* 0x000fe40003f46270 */
[----:B-1----:R-:W-:-:S04]  /*0340*/  IADD3 R8, PT, PT, R21, 0xffffffe, RZ ;  /* 0x0ffffffe15087810 */ /* 0x002fc80007ffe0ff */
[----:B------:R1:W2:Y:S01]  /*0350*/  F2I.FTZ.U32.TRUNC.NTZ R9, R8 ;  /* 0x0000000800097305 */ /* 0x0002a2000021f000 */
[----:B------:R-:W-:-:S06]  /*0360*/  @P1 VIADD R10, R10, 0x1 ;  /* 0x000000010a0a1836 */ /* 0x000fcc0000000000 */
[----:B------:R-:W-:Y:S02]  /*0370*/  @!P2 IADD3 R10, PT, PT, -R10, RZ, RZ ;  /* 0x000000ff0a0aa210 */ /* 0x000fe40007ffe1ff */
[----:B------:R-:W-:Y:S02]  /*0380*/  @!P3 LOP3.LUT R10, RZ, R20, RZ, 0x33, !PT ;  /* 0x00000014ff0ab212 */ /* 0x000fe400078e33ff */
[----:B-1----:R-:W-:-:S03]  /*0390*/  MOV R8, RZ ;  /* 0x000000ff00087202 */ /* 0x002fc60000000f00 */
[----:B------:R-:W-:Y:S02]  /*03a0*/  IMAD.MOV R22, RZ, RZ, -R10 ;  /* 0x000000ffff167224 */ /* 0x000fe400078e0a0a */
[----:B--2---:R-:W-:Y:S02]  /*03b0*/  IMAD.MOV R24, RZ, RZ, -R9 ;  /* 0x000000ffff187224 */ /* 0x004fe400078e0a09 */
[----:B------:R-:W-:Y:S02]  /*03c0*/  IMAD R22, R20, R22, R13 ;  /* 0x0000001614167224 */ /* 0x000fe400078e020d */
[----:B------:R-:W-:-:S03]  /*03d0*/  IMAD R21, R24, R11, RZ ;  /* 0x0000000b18157224 */ /* 0x000fc600078e02ff */
[----:B------:R-:W-:Y:S01]  /*03e0*/  IABS R24, R22 ;  /* 0x0000001600187213 */ /* 0x000fe20000000000 */
[----:B------:R-:W-:Y:S01]  /*03f0*/  IMAD.HI.U32 R8, R9, R21, R8 ;  /* 0x0000001509087227 */ /* 0x000fe200078e0008 */
[----:B0-----:R-:W-:-:S04]  /*0400*/  IABS R21, R16 ;  /* 0x0000001000157213 */ /* 0x001fc80000000000 */
[----:B------:R-:W0:Y:S01]  /*0410*/  I2F.RP R23, R21 ;  /* 0x0000001500177306 */ /* 0x000e220000209400 */
[----:B------:R-:W-:-:S04]  /*0420*/  IMAD.HI.U32 R8, R8, R24, RZ ;  /* 0x0000001808087227 */ /* 0x000fc800078e00ff */
[----:B------:R-:W-:-:S04]  /*0430*/  IMAD.MOV R9, RZ, RZ, -R8 ;  /* 0x000000ffff097224 */ /* 0x000fc800078e0a08 */
[----:B------:R-:W-:Y:S01]  /*0440*/  IMAD R24, R11, R9, R24 ;  /* 0x000000090b187224 */ /* 0x000fe200078e0218 */
[----:B------:R-:W-:-:S04]  /*0450*/  LOP3.LUT R9, R22, R17, RZ, 0x3c, !PT ;  /* 0x0000001116097212 */ /* 0x000fc800078e3cff */
[----:B------:R-:W-:Y:S01]  /*0460*/  ISETP.GT.U32.AND P3, PT, R11, R24, PT ;  /* 0x000000180b00720c */ /* 0x000fe20003f64070 */
[----:B0-----:R-:W0:Y:S01]  /*0470*/  MUFU.RCP R23, R23 ;  /* 0x0000001700177308 */ /* 0x001e220000001000 */
[----:B------:R-:W-:-:S11]  /*0480*/  ISETP.GE.AND P2, PT, R9, RZ, PT ;  /* 0x000000ff0900720c */ /* 0x000fd60003f46270 */
[-C--:B------:R-:W-:Y:S02]  /*0490*/  @!P3 IADD3 R24, PT, PT, R24, -R11.reuse, RZ ;  /* 0x8000000b1818b210 */ /* 0x080fe40007ffe0ff */
[----:B------:R-:W-:Y:S02]  /*04a0*/  @!P3 IADD3 R8, PT, PT, R8, 0x1, RZ ;  /* 0x000000010808b810 */ /* 0x000fe40007ffe0ff */
[----:B------:R-:W-:Y:S01]  /*04b0*/  ISETP.GE.U32.AND P1, PT, R24, R11, PT ;  /* 0x0000000b1800720c */ /* 0x000fe20003f26070 */
[----:B0-----:R-:W-:Y:S01]  /*04c0*/  VIADD R24, R23, 0xffffffe ;  /* 0x0ffffffe17187836 */ /* 0x001fe20000000000 */
[----:B------:R-:W-:-:S03]  /*04d0*/  ISETP.NE.AND P3, PT, R17, RZ, PT ;  /* 0x000000ff1100720c */ /* 0x000fc60003f65270 */
[----:B------:R-:W0:Y:S08]  /*04e0*/  F2I.FTZ.U32.TRUNC.NTZ R9, R24 ;  /* 0x0000001800097305 */ /* 0x000e30000021f000 */
[----:B------:R-:W-:-:S05]  /*04f0*/  @P1 VIADD R8, R8, 0x1 ;  /* 0x0000000108081836 */ /* 0x000fca0000000000 */
[----:B------:R-:W-:Y:S02]  /*0500*/  MOV R11, R8 ;  /* 0x00000008000b7202 */ /* 0x000fe40000000f00 */
[----:B0-----:R-:W-:-:S03]  /*0510*/  IADD3 R8, PT, PT, RZ, -R9, RZ ;  /* 0x80000009ff087210 */ /* 0x001fc60007ffe0ff */
[----:B------:R-:W-:Y:S01]  /*0520*/  @!P2 IMAD.MOV R11, RZ, RZ, -R11 ;  /* 0x000000ffff0ba224 */ /* 0x000fe200078e0a0b */
[----:B------:R-:W-:Y:S01]  /*0530*/  @!P3 LOP3.LUT R11, RZ, R17, RZ, 0x33, !PT ;  /* 0x00000011ff0bb212 */ /* 0x000fe200078e33ff */
[----:B------:R-:W-:Y:S01]  /*0540*/  IMAD R25, R8, R21, RZ ;  /* 0x0000001508197224 */ /* 0x000fe200078e02ff */
[----:B------:R-:W-:-:S03]  /*0550*/  MOV R8, RZ ;  /* 0x000000ff00087202 */ /* 0x000fc60000000f00 */
        /* <DEDUP_REMOVED lines=19> */
[----:B------:R-:W-:-:S05]  /*0690*/  @P1 VIADD R8, R8, 0x1 ;  /* 0x0000000108081836 */ /* 0x000fca0000000000 */
[----:B------:R-:W-:Y:S02]  /*06a0*/  MOV R21, R8 ;  /* 0x0000000800157202 */ /* 0x000fe40000000f00 */
[----:B0-----:R-:W-:Y:S02]  /*06b0*/  IADD3 R25, PT, PT, RZ, -R9, RZ ;  /* 0x80000009ff197210 */ /* 0x001fe40007ffe0ff */
[----:B------:R-:W-:Y:S01]  /*06c0*/  MOV R8, RZ ;  /* 0x000000ff00087202 */ /* 0x000fe20000000f00 */
[----:B------:R-:W-:Y:S01]  /*06d0*/  @!P2 IMAD.MOV R21, RZ, RZ, -R21 ;  /* 0x000000ffff15a224 */ /* 0x000fe200078e0a15 */
[----:B------:R-:W-:Y:S01]  /*06e0*/  @!P3 LOP3.LUT R21, RZ, R16, RZ, 0x33, !PT ;  /* 0x00000010ff15b212 */ /* 0x000fe200078e33ff */
[----:B------:R-:W-:-:S04]  /*06f0*/  IMAD R25, R25, R22, RZ ;  /* 0x0000001619197224 */ /* 0x000fc800078e02ff */
        /* <DEDUP_REMOVED lines=21> */
[----:B------:R-:W-:-:S04]  /*0850*/  IMAD R8, R10, UR10, RZ ;  /* 0x0000000a0a087c24 */ /* 0x000fc8000f8e02ff */
[----:B------:R-:W-:Y:S01]  /*0860*/  @!P2 IMAD.MOV R22, RZ, RZ, -R22 ;  /* 0x000000ffff16a224 */ /* 0x000fe200078e0a16 */
[----:B------:R-:W-:Y:S02]  /*0870*/  @!P3 LOP3.LUT R22, RZ, R15, RZ, 0x33, !PT ;  /* 0x0000000fff16b212 */ /* 0x000fe400078e33ff */
[----:B0-----:R-:W-:-:S03]  /*0880*/  IADD3 R28, PT, PT, RZ, -R9, RZ ;  /* 0x80000009ff1c7210 */ /* 0x001fc60007ffe0ff */
[----:B------:R-:W-:Y:S02]  /*0890*/  IMAD.MOV R25, RZ, RZ, -R22 ;  /* 0x000000ffff197224 */ /* 0x000fe400078e0a16 */
[----:B------:R-:W-:Y:S02]  /*08a0*/  IMAD R27, R28, R23, RZ ;  /* 0x000000171c1b7224 */ /* 0x000fe400078e02ff */
[----:B------:R-:W-:Y:S02]  /*08b0*/  IMAD R25, R15, R25, R24 ;  /* 0x000000190f197224 */ /* 0x000fe400078e0218 */
[----:B------:R-:W-:Y:S02]  /*08c0*/  IMAD R24, R10, UR19, RZ ;  /* 0x000000130a187c24 */ /* 0x000fe4000f8e02ff */
[C---:B------:R-:W-:Y:S01]  /*08d0*/  IMAD R10, R11.reuse, UR9, R8 ;  /* 0x000000090b0a7c24 */ /* 0x040fe2000f8e0208 */
[----:B------:R-:W-:Y:S01]  /*08e0*/  MOV R8, RZ ;  /* 0x000000ff00087202 */ /* 0x000fe20000000f00 */
[----:B------:R-:W-:Y:S01]  /*08f0*/  IMAD R24, R11, UR18, R24 ;  /* 0x000000120b187c24 */ /* 0x000fe2000f8e0218 */
[----:B------:R-:W-:-:S02]  /*0900*/  IABS R26, R25 ;  /* 0x00000019001a7213 */ /* 0x000fc40000000000 */
[----:B------:R-:W-:Y:S01]  /*0910*/  LOP3.LUT R25, R25, R18, RZ, 0x3c, !PT ;  /* 0x0000001219197212 */ /* 0x000fe200078e3cff */
[----:B------:R-:W-:-:S03]  /*0920*/  IMAD.HI.U32 R8, R9, R27, R8 ;  /* 0x0000001b09087227 */ /* 0x000fc600078e0008 */
[----:B------:R-:W-:-:S03]  /*0930*/  ISETP.GE.AND P3, PT, R25, RZ, PT ;  /* 0x000000ff1900720c */ /* 0x000fc60003f66270 */
[----:B------:R-:W-:-:S04]  /*0940*/  IMAD.HI.U32 R8, R8, R26, RZ ;  /* 0x0000001a08087227 */ /* 0x000fc800078e00ff */
[----:B------:R-:W-:-:S04]  /*0950*/  IMAD.MOV R9, RZ, RZ, -R8 ;  /* 0x000000ffff097224 */ /* 0x000fc800078e0a08 */
[----:B------:R-:W-:Y:S02]  /*0960*/  IMAD R26, R23, R9, R26 ;  /* 0x00000009171a7224 */ /* 0x000fe400078e021a */
[C---:B------:R-:W-:Y:S02]  /*0970*/  IMAD R9, R21.reuse, UR17, R24 ;  /* 0x0000001115097c24 */ /* 0x040fe4000f8e0218 */
[----:B------:R-:W-:Y:S01]  /*0980*/  IMAD R21, R21, UR8, R10 ;  /* 0x0000000815157c24 */ /* 0x000fe2000f8e020a */
[----:B------:R-:W-:Y:S01]  /*0990*/  ISETP.GT.U32.AND P2, PT, R23, R26, PT ;  /* 0x0000001a1700720c */ /* 0x000fe20003f44070 */
[C---:B------:R-:W-:Y:S02]  /*09a0*/  IMAD R9, R22.reuse, UR16, R9 ;  /* 0x0000001016097c24 */ /* 0x040fe4000f8e0209 */
[----:B------:R-:W-:-:S10]  /*09b0*/  IMAD R21, R22, UR13, R21 ;  /* 0x0000000d16157c24 */ /* 0x000fd4000f8e0215 */
        /* <DEDUP_REMOVED lines=10> */
[----:B------:R-:W2:Y:S04]  /*0a60*/  LDG.E R8, desc[UR6][R8.64] ;  /* 0x0000000608087981 */ /* 0x000ea8000c1e1900 */
[----:B------:R-:W3:Y:S01]  /*0a70*/  LDG.E R10, desc[UR6][R10.64] ;  /* 0x000000060a0a7981 */ /* 0x000ee2000c1e1900 */
[----:B------:R-:W-:Y:S01]  /*0a80*/  IMAD.WIDE R22, R13, 0x4, R2 ;  /* 0x000000040d167825 */ /* 0x000fe200078e0202 */
[----:B------:R-:W-:Y:S02]  /*0a90*/  IADD3 R13, PT, PT, R12, R13, RZ ;  /* 0x0000000d0c0d7210 */ /* 0x000fe40007ffe0ff */
[----:B--2---:R-:W-:-:S04]  /*0aa0*/  FSETP.GT.AND P1, PT, R8, RZ, PT ;  /* 0x000000ff0800720b */ /* 0x004fc80003f24000 */
[----:B---3--:R-:W-:Y:S02]  /*0ab0*/  FSEL R21, R10, RZ, P1 ;  /* 0x000000ff0a157208 */ /* 0x008fe40000800000 */
[----:B------:R-:W-:-:S03]  /*0ac0*/  ISETP.GE.AND P1, PT, R13, UR14, PT ;  /* 0x0000000e0d007c0c */ /* 0x000fc6000bf26270 */
[----:B------:R1:W-:Y:S10]  /*0ad0*/  STG.E desc[UR6][R22.64], R21 ;  /* 0x0000001516007986 */ /* 0x0003f4000c101906 */
[----:B------:R-:W-:Y:S05]  /*0ae0*/  @!P1 BRA `(.L_x_73) ;  /* 0xfffffff400d89947 */ /* 0x000fea000383ffff */
[----:B------:R-:W-:Y:S05]  /*0af0*/  BSYNC.RECONVERGENT B0 ;  /* 0x0000000000007941 */ /* 0x000fea0003800200 */
.L_x_72:
[----:B------:R-:W-:Y:S05]  /*0b00*/  EXIT ;  /* 0x000000000000794d */ /* 0x000fea0003800000 */
.L_x_74:
        /* <DEDUP_REMOVED lines=15> */
.L_x_397:


//--------------------- .text._Z17_reluback_64_16_4PdS_S_iiiiiiiiiiiii --------------------------
	.section	.text._Z17_reluback_64_16_4PdS_S_iiiiiiiiiiiii,"ax",@progbits
	.align	128
        .global         _Z17_reluback_64_16_4PdS_S_iiiiiiiiiiiii
        .type           _Z17_reluback_64_16_4PdS_S_iiiiiiiiiiiii,@function
        .size           _Z17_reluback_64_16_4PdS_S_iiiiiiiiiiiii,(.L_x_398 - _Z17_reluback_64_16_4PdS_S_iiiiiiiiiiiii)
        .other          _Z17_reluback_64_16_4PdS_S_iiiiiiiiiiiii,@"STO_CUDA_ENTRY STV_DEFAULT"
_Z17_reluback_64_16_4PdS_S_iiiiiiiiiiiii:
.text._Z17_reluback_64_16_4PdS_S_iiiiiiiiiiiii:
        /* <DEDUP_REMOVED lines=35> */
.L_x_75:
[----:B------:R-:W-:Y:S02]  /*0230*/  IABS R9, R17 ;  /* 0x0000001100097213 */ /* 0x000fe40000000000 */
[----:B------:R-:W-:Y:S02]  /*0240*/  IABS R19, R12 ;  /* 0x0000000c00137213 */ /* 0x000fe40000000000 */
[----:B-1----:R-:W-:Y:S01]  /*0250*/  IABS R22, R10 ;  /* 0x0000000a00167213 */ /* 0x002fe20000000000 */
        /* <DEDUP_REMOVED lines=109> */
[----:B------:R-:W-:Y:S05]  /*0930*/  EXIT ;  /* 0x000000000000794d */ /* 0x000fea0003800000 */
.L_x_76:
        /* <DEDUP_REMOVED lines=12> */
.L_x_398:


//--------------------- .text._Z17_reluback_32_16_4PfS_S_iiiiiiiiiiiii --------------------------
	.section	.text._Z17_reluback_32_16_4PfS_S_iiiiiiiiiiiii,"ax",@progbits
	.align	128
        .global         _Z17_reluback_32_16_4PfS_S_iiiiiiiiiiiii
        .type           _Z17_reluback_32_16_4PfS_S_iiiiiiiiiiiii,@function
        .size           _Z17_reluback_32_16_4PfS_S_iiiiiiiiiiiii,(.L_x_399 - _Z17_reluback_32_16_4PfS_S_iiiiiiiiiiiii)
        .other          _Z17_reluback_32_16_4PfS_S_iiiiiiiiiiiii,@"STO_CUDA_ENTRY STV_DEFAULT"
_Z17_reluback_32_16_4PfS_S_iiiiiiiiiiiii:
.text._Z17_reluback_32_16_4PfS_S_iiiiiiiiiiiii:
        /* <DEDUP_REMOVED lines=35> */
.L_x_77:
[----:B------:R-:W-:Y:S02]  /*0230*/  IABS R9, R17 ;  /* 0x0000001100097213 */ /* 0x000fe40000000000 */
[----:B------:R-:W-:Y:S02]  /*0240*/  IABS R19, R12 ;  /* 0x0000000c00137213 */ /* 0x000fe40000000000 */
[----:B------:R-:W-:Y:S01]  /*0250*/  IABS R22, R10 ;  /* 0x0000000a00167213 */ /* 0x000fe20000000000 */
[----:B------:R-:W-:Y:S01]  /*0260*/  IMAD.HI.U32 R18, R14, R9, RZ ;  /* 0x000000090e127227 */ /* 0x000fe200078e00ff */
[----:B-1----:R-:W1:Y:S03]  /*0270*/  I2F.RP R20, R19 ;  /* 0x0000001300147306 */ /* 0x002e660000209400 */
        /* <DEDUP_REMOVED lines=106> */
[----:B------:R-:W-:Y:S05]  /*0920*/  EXIT ;  /* 0x000000000000794d */ /* 0x000fea0003800000 */
.L_x_78:
        /* <DEDUP_REMOVED lines=13> */
.L_x_399:


//--------------------- .text._Z17_reluback_64_16_3PdS_S_iiiiiiiiii --------------------------
	.section	.text._Z17_reluback_64_16_3PdS_S_iiiiiiiiii,"ax",@progbits
	.align	128
        .global         _Z17_reluback_64_16_3PdS_S_iiiiiiiiii
        .type           _Z17_reluback_64_16_3PdS_S_iiiiiiiiii,@function
        .size           _Z17_reluback_64_16_3PdS_S_iiiiiiiiii,(.L_x_400 - _Z17_reluback_64_16_3PdS_S_iiiiiiiiii)
        .other          _Z17_reluback_64_16_3PdS_S_iiiiiiiiii,@"STO_CUDA_ENTRY STV_DEFAULT"
_Z17_reluback_64_16_3PdS_S_iiiiiiiiii:
.text._Z17_reluback_64_16_3PdS_S_iiiiiiiiii:
        /* <DEDUP_REMOVED lines=33> */
.L_x_79:
        /* <DEDUP_REMOVED lines=17> */
[----:B------:R-:W-:Y:S02]  /*0320*/  @P1 IADD3 R18, PT, PT, R18, 0x1, RZ ;  /* 0x0000000112121810 */ /* 0x000fe40007ffe0ff */
[----:B-1----:R-:W-:-:S03]  /*0330*/  MOV R8, RZ ;  /* 0x000000ff00087202 */ /* 0x002fc60000000f00 */
[----:B------:R-:W-:Y:S01]  /*0340*/  @!P2 IMAD.MOV R18, RZ, RZ, -R18 ;  /* 0x000000ffff12a224 */ /* 0x000fe200078e0a12 */
[----:B------:R-:W-:Y:S02]  /*0350*/  @!P3 LOP3.LUT R18, RZ, R10, RZ, 0x33, !PT ;  /* 0x0000000aff12b212 */ /* 0x000fe400078e33ff */
[----:B--2---:R-:W-:-:S03]  /*0360*/  IADD3 R21, PT, PT, RZ, -R9, RZ ;  /* 0x80000009ff157210 */ /* 0x004fc60007ffe0ff */
[----:B------:R-:W-:-:S04]  /*0370*/  IMAD.MOV R19, RZ, RZ, -R18 ;  /* 0x000000ffff137224 */ /* 0x000fc800078e0a12 */
[----:B------:R-:W-:Y:S02]  /*0380*/  IMAD R19, R10, R19, R17 ;  /* 0x000000130a137224 */ /* 0x000fe400078e0211 */
[----:B------:R-:W-:-:S03]  /*0390*/  IMAD R21, R21, R16, RZ ;  /* 0x0000001015157224 */ /* 0x000fc600078e02ff */
[----:B------:R-:W-:Y:S01]  /*03a0*/  IABS R20, R19 ;  /* 0x0000001300147213 */ /* 0x000fe20000000000 */
[----:B------:R-:W-:-:S04]  /*03b0*/  IMAD.HI.U32 R8, R9, R21, R8 ;  /* 0x0000001509087227 */ /* 0x000fc800078e0008 */
[----:B------:R-:W-:Y:S01]  /*03c0*/  IMAD.MOV.U32 R9, RZ, RZ, R20 ;  /* 0x000000ffff097224 */ /* 0x000fe200078e0014 */
[----:B------:R-:W-:-:S03]  /*03d0*/  IABS R20, R11 ;  /* 0x0000000b00147213 */ /* 0x000fc60000000000 */
[----:B------:R-:W-:Y:S01]  /*03e0*/  IMAD.HI.U32 R8, R8, R9, RZ ;  /* 0x0000000908087227 */ /* 0x000fe200078e00ff */
[----:B------:R-:W1:Y:S04]  /*03f0*/  I2F.RP R21, R20 ;  /* 0x0000001400157306 */ /* 0x000e680000209400 */
[----:B------:R-:W-:-:S05]  /*0400*/  IADD3 R22, PT, PT, -R8, RZ, RZ ;  /* 0x000000ff08167210 */ /* 0x000fca0007ffe1ff */
[----:B------:R-:W-:-:S05]  /*0410*/  IMAD R9, R16, R22, R9 ;  /* 0x0000001610097224 */ /* 0x000fca00078e0209 */
[----:B------:R-:W-:Y:S01]  /*0420*/  ISETP.GT.U32.AND P3, PT, R16, R9, PT ;  /* 0x000000091000720c */ /* 0x000fe20003f64070 */
[----:B-1----:R-:W1:-:S12]  /*0430*/  MUFU.RCP R21, R21 ;  /* 0x0000001500157308 */ /* 0x002e580000001000 */
[----:B------:R-:W-:Y:S02]  /*0440*/  @!P3 IMAD.IADD R9, R9, 0x1, -R16 ;  /* 0x000000010909b824 */ /* 0x000fe400078e0a10 */
[----:B------:R-:W-:Y:S01]  /*0450*/  @!P3 VIADD R8, R8, 0x1 ;  /* 0x000000010808b836 */ /* 0x000fe20000000000 */
[----:B------:R-:W-:Y:S02]  /*0460*/  ISETP.NE.AND P3, PT, R12, RZ, PT ;  /* 0x000000ff0c00720c */ /* 0x000fe40003f65270 */
[----:B------:R-:W-:Y:S02]  /*0470*/  ISETP.GE.U32.AND P1, PT, R9, R16, PT ;  /* 0x000000100900720c */ /* 0x000fe40003f26070 */
[----:B------:R-:W-:Y:S02]  /*0480*/  LOP3.LUT R9, R19, R12, RZ, 0x3c, !PT ;  /* 0x0000000c13097212 */ /* 0x000fe400078e3cff */
[----:B-1----:R-:W-:Y:S02]  /*0490*/  IADD3 R23, PT, PT, R21, 0xffffffe, RZ ;  /* 0x0ffffffe15177810 */ /* 0x002fe40007ffe0ff */
[----:B------:R-:W-:-:S02]  /*04a0*/  ISETP.GE.AND P2, PT, R9, RZ, PT ;  /* 0x000000ff0900720c */ /* 0x000fc40003f46270 */
[----:B------:R-:W1:Y:S05]  /*04b0*/  F2I.FTZ.U32.TRUNC.NTZ R9, R23 ;  /* 0x0000001700097305 */ /* 0x000e6a000021f000 */
[----:B------:R-:W-:-:S05]  /*04c0*/  @P1 IADD3 R8, PT, PT, R8, 0x1, RZ ;  /* 0x0000000108081810 */ /* 0x000fca0007ffe0ff */
[----:B------:R-:W-:Y:S02]  /*04d0*/  IMAD.MOV.U32 R16, RZ, RZ, R8 ;  /* 0x000000ffff107224 */ /* 0x000fe400078e0008 */
[----:B------:R-:W-:-:S03]  /*04e0*/  IMAD.MOV.U32 R8, RZ, RZ, RZ ;  /* 0x000000ffff087224 */ /* 0x000fc600078e00ff */
[----:B------:R-:W-:Y:S01]  /*04f0*/  @!P2 IADD3 R16, PT, PT, -R16, RZ, RZ ;  /* 0x000000ff1010a210 */ /* 0x000fe20007ffe1ff */
[----:B-1----:R-:W-:Y:S01]  /*0500*/  IMAD.MOV R21, RZ, RZ, -R9 ;  /* 0x000000ffff157224 */ /* 0x002fe200078e0a09 */
        /* <DEDUP_REMOVED lines=9> */
[----:B------:R-:W-:-:S04]  /*05a0*/  IMAD.HI.U32 R8, R8, R9, RZ ;  /* 0x0000000908087227 */ /* 0x000fc800078e00ff */
[----:B------:R-:W-:-:S04]  /*05b0*/  IMAD.MOV R19, RZ, RZ, -R8 ;  /* 0x000000ffff137224 */ /* 0x000fc800078e0a08 */
[----:B------:R-:W-:-:S05]  /*05c0*/  IMAD R9, R20, R19, R9 ;  /* 0x0000001314097224 */ /* 0x000fca00078e0209 */
[----:B------:R-:W-:-:S13]  /*05d0*/  ISETP.GT.U32.AND P2, PT, R20, R9, PT ;  /* 0x000000091400720c */ /* 0x000fda0003f44070 */
[----:B------:R-:W-:Y:S01]  /*05e0*/  @!P2 IADD3 R9, PT, PT, R9, -R20, RZ ;  /* 0x800000140909a210 */ /* 0x000fe20007ffe0ff */
[----:B------:R-:W-:-:S03]  /*05f0*/  @!P2 VIADD R8, R8, 0x1 ;  /* 0x000000010808a836 */ /* 0x000fc60000000000 */
[----:B------:R-:W-:Y:S01]  /*0600*/  ISETP.GE.U32.AND P1, PT, R9, R20, PT ;  /* 0x000000140900720c */ /* 0x000fe20003f26070 */
[----:B------:R-:W-:-:S12]  /*0610*/  IMAD R9, R18, UR11, RZ ;  /* 0x0000000b12097c24 */ /* 0x000fd8000f8e02ff */
[----:B------:R-:W-:-:S05]  /*0620*/  @P1 IADD3 R8, PT, PT, R8, 0x1, RZ ;  /* 0x0000000108081810 */ /* 0x000fca0007ffe0ff */
[----:B------:R-:W-:-:S05]  /*0630*/  @!P3 IMAD.MOV R8, RZ, RZ, -R8 ;  /* 0x000000ffff08b224 */ /* 0x000fca00078e0a08 */
        /* <DEDUP_REMOVED lines=19> */
.L_x_80:
        /* <DEDUP_REMOVED lines=9> */
.L_x_400:


//--------------------- .text._Z17_reluback_32_16_3PfS_S_iiiiiiiiii --------------------------
	.section	.text._Z17_reluback_32_16_3PfS_S_iiiiiiiiii,"ax",@progbits
	.align	128
        .global         _Z17_reluback_32_16_3PfS_S_iiiiiiiiii
        .type           _Z17_reluback_32_16_3PfS_S_iiiiiiiiii,@function
        .size           _Z17_reluback_32_16_3PfS_S_iiiiiiiiii,(.L_x_401 - _Z17_reluback_32_16_3PfS_S_iiiiiiiiii)
        .other          _Z17_reluback_32_16_3PfS_S_iiiiiiiiii,@"STO_CUDA_ENTRY STV_DEFAULT"
_Z17_reluback_32_16_3PfS_S_iiiiiiiiii:
.text._Z17_reluback_32_16_3PfS_S_iiiiiiiiii:
        /* <DEDUP_REMOVED lines=33> */
.L_x_81:
        /* <DEDUP_REMOVED lines=59> */
[----:B------:R-:W-:Y:S02]  /*05c0*/  IMAD R9, R20, R19, R9 ;  /* 0x0000001314097224 */ /* 0x000fe400078e0209 */
[----:B------:R-:W-:-:S03]  /*05d0*/  IMAD R19, R18, UR11, RZ ;  /* 0x0000000b12137c24 */ /* 0x000fc6000f8e02ff */
[----:B------:R-:W-:Y:S01]  /*05e0*/  ISETP.GT.U32.AND P2, PT, R20, R9, PT ;  /* 0x000000091400720c */ /* 0x000fe20003f44070 */
[----:B------:R-:W-:-:S12]  /*05f0*/  IMAD R19, R16, UR10, R19 ;  /* 0x0000000a10137c24 */ /* 0x000fd8000f8e0213 */
[----:B------:R-:W-:Y:S01]  /*0600*/  @!P2 IADD3 R9, PT, PT, R9, -R20, RZ ;  /* 0x800000140909a210 */ /* 0x000fe20007ffe0ff */
[----:B------:R-:W-:-:S03]  /*0610*/  @!P2 VIADD R8, R8, 0x1 ;  /* 0x000000010808a836 */ /* 0x000fc60000000000 */
[----:B------:R-:W-:Y:S01]  /*0620*/  ISETP.GE.U32.AND P1, PT, R9, R20, PT ;  /* 0x000000140900720c */ /* 0x000fe20003f26070 */
[----:B------:R-:W-:-:S04]  /*0630*/  IMAD R9, R18, UR8, RZ ;  /* 0x0000000812097c24 */ /* 0x000fc8000f8e02ff */
[----:B------:R-:W-:-:S08]  /*0640*/  IMAD R9, R16, UR13, R9 ;  /* 0x0000000d10097c24 */ /* 0x000fd0000f8e0209 */
[----:B------:R-:W-:-:S05]  /*0650*/  @P1 IADD3 R8, PT, PT, R8, 0x1, RZ ;  /* 0x0000000108081810 */ /* 0x000fca0007ffe0ff */
[----:B------:R-:W-:-:S05]  /*0660*/  @!P3 IMAD.MOV R8, RZ, RZ, -R8 ;  /* 0x000000ffff08b224 */ /* 0x000fca00078e0a08 */
        /* <DEDUP_REMOVED lines=15> */
.L_x_82:
        /* <DEDUP_REMOVED lines=10> */
.L_x_401:


//--------------------- .text._Z17_invxback_64_16_5PdS_S_iiiiiiiiiiiiiiii --------------------------
	.section	.text._Z17_invxback_64_16_5PdS_S_iiiiiiiiiiiiiiii,"ax",@progbits
	.align	128
        .global         _Z17_invxback_64_16_5PdS_S_iiiiiiiiiiiiiiii
        .type           _Z17_invxback_64_16_5PdS_S_iiiiiiiiiiiiiiii,@function
        .size           _Z17_invxback_64_16_5PdS_S_iiiiiiiiiiiiiiii,(.L_x_402 - _Z17_invxback_64_16_5PdS_S_iiiiiiiiiiiiiiii)
        .other          _Z17_invxback_64_16_5PdS_S_iiiiiiiiiiiiiiii,@"STO_CUDA_ENTRY STV_DEFAULT"
_Z17_invxback_64_16_5PdS_S_iiiiiiiiiiiiiiii:
.text._Z17_invxback_64_16_5PdS_S_iiiiiiiiiiiiiiii:
        /* <DEDUP_REMOVED lines=37> */
.L_x_84:
        /* <DEDUP_REMOVED lines=131> */
[----:B------:R-:W2:Y:S01]  /*0a80*/  LDG.E.64 R16, desc[UR6][R24.64] ;  /* 0x0000000618107981 */ /* 0x000ea2000c1e1b00 */
[----:B------:R-:W-:Y:S01]  /*0a90*/  IMAD.WIDE R20, R23, 0x8, R10 ;  /* 0x0000000817147825 */ /* 0x000fe200078e020a */
[----:B------:R-:W-:-:S04]  /*0aa0*/  IADD3 R23, PT, PT, R9, R23, RZ ;  /* 0x0000001709177210 */ /* 0x000fc80007ffe0ff */
[----:B------:R-:W-:Y:S01]  /*0ab0*/  ISETP.GE.AND P1, PT, R23, UR14, PT ;  /* 0x0000000e17007c0c */ /* 0x000fe2000bf26270 */
[----:B--2---:R-:W-:-:S08]  /*0ac0*/  DMUL R16, R16, -R18 ;  /* 0x8000001210107228 */ /* 0x004fd00000000000 */
[----:B------:R-:W-:-:S07]  /*0ad0*/  DMUL R16, R18, R16 ;  /* 0x0000001012107228 */ /* 0x000fce0000000000 */
[----:B------:R1:W-:Y:S01]  /*0ae0*/  STG.E.64 desc[UR6][R20.64], R16 ;  /* 0x0000001014007986 */ /* 0x0003e2000c101b06 */
[----:B------:R-:W-:Y:S05]  /*0af0*/  @!P1 BRA `(.L_x_84) ;  /* 0xfffffff400d49947 */ /* 0x000fea000383ffff */
[----:B------:R-:W-:Y:S05]  /*0b00*/  BSYNC.RECONVERGENT B0 ;  /* 0x0000000000007941 */ /* 0x000fea0003800200 */
.L_x_83:
[----:B------:R-:W-:Y:S05]  /*0b10*/  EXIT ;  /* 0x000000000000794d */ /* 0x000fea0003800000 */
.L_x_85:
        /* <DEDUP_REMOVED lines=14> */
.L_x_402:


//--------------------- .text._Z17_invxback_32_16_5PfS_S_iiiiiiiiiiiiiiii --------------------------
	.section	.text._Z17_invxback_32_16_5PfS_S_iiiiiiiiiiiiiiii,"ax",@progbits
	.align	128
        .global         _Z17_invxback_32_16_5PfS_S_iiiiiiiiiiiiiiii
        .type           _Z17_invxback_32_16_5PfS_S_iiiiiiiiiiiiiiii,@function
        .size           _Z17_invxback_32_16_5PfS_S_iiiiiiiiiiiiiiii,(.L_x_403 - _Z17_invxback_32_16_5PfS_S_iiiiiiiiiiiiiiii)
        .other          _Z17_invxback_32_16_5PfS_S_iiiiiiiiiiiiiiii,@"STO_CUDA_ENTRY STV_DEFAULT"
_Z17_invxback_32_16_5PfS_S_iiiiiiiiiiiiiiii:
.text._Z17_invxback_32_16_5PfS_S_iiiiiiiiiiiiiiii:
        /* <DEDUP_REMOVED lines=37> */
.L_x_87:
        /* <DEDUP_REMOVED lines=134> */
[----:B--2---:R-:W-:-:S04]  /*0ab0*/  FMUL R24, R8, -R11 ;  /* 0x8000000b08187220 */ /* 0x004fc80000400000 */
[----:B------:R-:W-:-:S05]  /*0ac0*/  FMUL R21, R11, R24 ;  /* 0x000000180b157220 */ /* 0x000fca0000400000 */
[----:B------:R1:W-:Y:S03]  /*0ad0*/  STG.E desc[UR6][R22.64], R21 ;  /* 0x0000001516007986 */ /* 0x0003e6000c101906 */
[----:B------:R-:W-:Y:S05]  /*0ae0*/  @!P1 BRA `(.L_x_87) ;  /* 0xfffffff400d89947 */ /* 0x000fea000383ffff */
[----:B------:R-:W-:Y:S05]  /*0af0*/  BSYNC.RECONVERGENT B0 ;  /* 0x0000000000007941 */ /* 0x000fea0003800200 */
.L_x_86:
[----:B------:R-:W-:Y:S05]  /*0b00*/  EXIT ;  /* 0x000000000000794d */ /* 0x000fea0003800000 */
.L_x_88:
        /* <DEDUP_REMOVED lines=15> */
.L_x_403:


//--------------------- .text._Z17_invxback_64_16_4PdS_S_iiiiiiiiiiiii --------------------------
	.section	.text._Z17_invxback_64_16_4PdS_S_iiiiiiiiiiiii,"ax",@progbits
	.align	128
        .global         _Z17_invxback_64_16_4PdS_S_iiiiiiiiiiiii
        .type           _Z17_invxback_64_16_4PdS_S_iiiiiiiiiiiii,@function
        .size           _Z17_invxback_64_16_4PdS_S_iiiiiiiiiiiii,(.L_x_404 - _Z17_invxback_64_16_4PdS_S_iiiiiiiiiiiii)
        .other          _Z17_invxback_64_16_4PdS_S_iiiiiiiiiiiii,@"STO_CUDA_ENTRY STV_DEFAULT"
_Z17_invxback_64_16_4PdS_S_iiiiiiiiiiiii:
.text._Z17_invxback_64_16_4PdS_S_iiiiiiiiiiiii:
        /* <DEDUP_REMOVED lines=35> */
.L_x_89:
        /* <DEDUP_REMOVED lines=111> */
[----:B------:R-:W-:Y:S05]  /*0920*/  EXIT ;  /* 0x000000000000794d */ /* 0x000fea0003800000 */
.L_x_90:
        /* <DEDUP_REMOVED lines=13> */
.L_x_404:


//--------------------- .text._Z17_invxback_32_16_4PfS_S_iiiiiiiiiiiii --------------------------
	.section	.text._Z17_invxback_32_16_4PfS_S_iiiiiiiiiiiii,"ax",@progbits
	.align	128
        .global         _Z17_invxback_32_16_4PfS_S_iiiiiiiiiiiii
        .type           _Z17_invxback_32_16_4PfS_S_iiiiiiiiiiiii,@function
        .size           _Z17_invxback_32_16_4PfS_S_iiiiiiiiiiiii,(.L_x_405 - _Z17_invxback_32_16_4PfS_S_iiiiiiiiiiiii)
        .other          _Z17_invxback_32_16_4PfS_S_iiiiiiiiiiiii,@"STO_CUDA_ENTRY STV_DEFAULT"
_Z17_invxback_32_16_4PfS_S_iiiiiiiiiiiii:
.text._Z17_invxback_32_16_4PfS_S_iiiiiiiiiiiii:
        /* <DEDUP_REMOVED lines=35> */
.L_x_91:
        /* <DEDUP_REMOVED lines=111> */
[----:B------:R-:W-:Y:S05]  /*0920*/  EXIT ;  /* 0x000000000000794d */ /* 0x000fea0003800000 */
.L_x_92:
        /* <DEDUP_REMOVED lines=13> */
.L_x_405:


//--------------------- .text._Z17_invxback_64_16_3PdS_S_iiiiiiiiii --------------------------
	.section	.text._Z17_invxback_64_16_3PdS_S_iiiiiiiiii,"ax",@progbits
	.align	128
        .global         _Z17_invxback_64_16_3PdS_S_iiiiiiiiii
        .type           _Z17_invxback_64_16_3PdS_S_iiiiiiiiii,@function
        .size           _Z17_invxback_64_16_3PdS_S_iiiiiiiiii,(.L_x_406 - _Z17_invxback_64_16_3PdS_S_iiiiiiiiii)
        .other          _Z17_invxback_64_16_3PdS_S_iiiiiiiiii,@"STO_CUDA_ENTRY STV_DEFAULT"
_Z17_invxback_64_16_3PdS_S_iiiiiiiiii:
.text._Z17_invxback_64_16_3PdS_S_iiiiiiiiii:
        /* <DEDUP_REMOVED lines=33> */
.L_x_93:
        /* <DEDUP_REMOVED lines=76> */
[----:B------:R-:W2:Y:S01]  /*06d0*/  LDG.E.64 R18, desc[UR6][R18.64] ;  /* 0x0000000612127981 */ /* 0x000ea2000c1e1b00 */
[----:B------:R-:W-:-:S04]  /*06e0*/  IMAD.WIDE R22, R17, 0x8, R6 ;  /* 0x0000000811167825 */ /* 0x000fc800078e0206 */
[----:B------:R-:W-:-:S05]  /*06f0*/  IMAD.IADD R17, R15, 0x1, R17 ;  /* 0x000000010f117824 */ /* 0x000fca00078e0211 */
[----:B------:R-:W-:Y:S01]  /*0700*/  ISETP.GE.AND P1, PT, R17, UR14, PT ;  /* 0x0000000e11007c0c */ /* 0x000fe2000bf26270 */
[----:B--2---:R-:W-:-:S08]  /*0710*/  DMUL R20, R8, -R18 ;  /* 0x8000001208147228 */ /* 0x004fd00000000000 */
[----:B------:R-:W-:-:S07]  /*0720*/  DMUL R20, R18, R20 ;  /* 0x0000001412147228 */ /* 0x000fce0000000000 */
[----:B------:R1:W-:Y:S01]  /*0730*/  STG.E.64 desc[UR6][R22.64], R20 ;  /* 0x0000001416007986 */ /* 0x0003e2000c101b06 */
[----:B------:R-:W-:Y:S05]  /*0740*/  @!P1 BRA `(.L_x_93) ;  /* 0xfffffff800b09947 */ /* 0x000fea000383ffff */
[----:B------:R-:W-:Y:S05]  /*0750*/  EXIT ;  /* 0x000000000000794d */ /* 0x000fea0003800000 */
.L_x_94:
        /* <DEDUP_REMOVED lines=10> */
.L_x_406:


//--------------------- .text._Z17_invxback_32_16_3PfS_S_iiiiiiiiii --------------------------
	.section	.text._Z17_invxback_32_16_3PfS_S_iiiiiiiiii,"ax",@progbits
	.align	128
        .global         _Z17_invxback_32_16_3PfS_S_iiiiiiiiii
        .type           _Z17_invxback_32_16_3PfS_S_iiiiiiiiii,@function
        .size           _Z17_invxback_32_16_3PfS_S_iiiiiiiiii,(.L_x_407 - _Z17_invxback_32_16_3PfS_S_iiiiiiiiii)
        .other          _Z17_invxback_32_16_3PfS_S_iiiiiiiiii,@"STO_CUDA_ENTRY STV_DEFAULT"
_Z17_invxback_32_16_3PfS_S_iiiiiiiiii:
.text._Z17_invxback_32_16_3PfS_S_iiiiiiiiii:
        /* <DEDUP_REMOVED lines=33> */
.L_x_95:
        /* <DEDUP_REMOVED lines=80> */
[----:B--2---:R-:W-:-:S04]  /*0710*/  FMUL R16, R18, -R21 ;  /* 0x8000001512107220 */ /* 0x004fc80000400000 */
[----:B------:R-:W-:-:S05]  /*0720*/  FMUL R23, R21, R16 ;  /* 0x0000001015177220 */ /* 0x000fca0000400000 */
[----:B------:R1:W-:Y:S03]  /*0730*/  STG.E desc[UR6][R8.64], R23 ;  /* 0x0000001708007986 */ /* 0x0003e6000c101906 */
[----:B------:R-:W-:Y:S05]  /*0740*/  @!P1 BRA `(.L_x_95) ;  /* 0xfffffff800b09947 */ /* 0x000fea000383ffff */
[----:B------:R-:W-:Y:S05]  /*0750*/  EXIT ;  /* 0x000000000000794d */ /* 0x000fea0003800000 */
.L_x_96:
        /* <DEDUP_REMOVED lines=10> */
.L_x_407:


//--------------------- .text._Z11_le_64_16_5PdS_S_iiiiiiiiiiiiiiii --------------------------
	.section	.text._Z11_le_64_16_5PdS_S_iiiiiiiiiiiiiiii,"ax",@progbits
	.align	128
        .global         _Z11_le_64_16_5PdS_S_iiiiiiiiiiiiiiii
        .type           _Z11_le_64_16_5PdS_S_iiiiiiiiiiiiiiii,@function
        .size           _Z11_le_64_16_5PdS_S_iiiiiiiiiiiiiiii,(.L_x_408 - _Z11_le_64_16_5PdS_S_iiiiiiiiiiiiiiii)
        .other          _Z11_le_64_16_5PdS_S_iiiiiiiiiiiiiiii,@"STO_CUDA_ENTRY STV_DEFAULT"
_Z11_le_64_16_5PdS_S_iiiiiiiiiiiiiiii:
.text._Z11_le_64_16_5PdS_S_iiiiiiiiiiiiiiii:
        /* <DEDUP_REMOVED lines=37> */
.L_x_98:
        /* <DEDUP_REMOVED lines=44> */
[----:B------:R-:W-:Y:S02]  /*0510*/  MOV R11, R8 ;  /* 0x00000008000b7202 */ /* 0x000fe40000000f00 */
[----:B------:R-:W-:-:S03]  /*0520*/  MOV R8, RZ ;  /* 0x000000ff00087202 */ /* 0x000fc60000000f00 */
        /* <DEDUP_REMOVED lines=23> */
[----:B------:R-:W-:-:S05]  /*06a0*/  @P1 IADD3 R8, PT, PT, R8, 0x1, RZ ;  /* 0x0000000108081810 */ /* 0x000fca0007ffe0ff */
[----:B------:R-:W-:-:S05]  /*06b0*/  IMAD.MOV.U32 R12, RZ, RZ, R8 ;  /* 0x000000ffff0c7224 */ /* 0x000fca00078e0008 */
[----:B------:R-:W-:Y:S02]  /*06c0*/  @!P2 IADD3 R12, PT, PT, -R12, RZ, RZ ;  /* 0x000000ff0c0ca210 */ /* 0x000fe40007ffe1ff */
[----:B------:R-:W-:Y:S01]  /*06d0*/  @!P3 LOP3.LUT R12, RZ, R19, RZ, 0x33, !PT ;  /* 0x00000013ff0cb212 */ /* 0x000fe200078e33ff */
[----:B0-----:R-:W-:-:S03]  /*06e0*/  IMAD.MOV R8, RZ, RZ, -R9 ;  /* 0x000000ffff087224 */ /* 0x001fc600078e0a09 */
[----:B------:R-:W-:Y:S01]  /*06f0*/  IADD3 R15, PT, PT, -R12, RZ, RZ ;  /* 0x000000ff0c0f7210 */ /* 0x000fe20007ffe1ff */
[----:B------:R-:W-:Y:S02]  /*0700*/  IMAD R27, R8, R13, RZ ;  /* 0x0000000d081b7224 */ /* 0x000fe400078e02ff */
[----:B------:R-:W-:Y:S02]  /*0710*/  IMAD.MOV.U32 R8, RZ, RZ, RZ ;  /* 0x000000ffff087224 */ /* 0x000fe400078e00ff */
[----:B------:R-:W-:Y:S01]  /*0720*/  IMAD R15, R19, R15, R14 ;  /* 0x0000000f130f7224 */ /* 0x000fe200078e020e */
[----:B------:R-:W-:Y:S01]  /*0730*/  IABS R14, R17 ;  /* 0x00000011000e7213 */ /* 0x000fe20000000000 */
[----:B------:R-:W-:-:S03]  /*0740*/  IMAD.HI.U32 R8, R9, R27, R8 ;  /* 0x0000001b09087227 */ /* 0x000fc600078e0008 */
[----:B------:R-:W-:Y:S01]  /*0750*/  IABS R24, R15 ;  /* 0x0000000f00187213 */ /* 0x000fe20000000000 */
        /* <DEDUP_REMOVED lines=17> */
[C---:B------:R-:W-:Y:S02]  /*0870*/  IMAD R8, R10.reuse, UR10, RZ ;  /* 0x0000000a0a087c24 */ /* 0x040fe4000f8e02ff */
[----:B------:R-:W-:Y:S01]  /*0880*/  IMAD R27, R29, R14, RZ ;  /* 0x0000000e1d1b7224 */ /* 0x000fe200078e02ff */
[----:B------:R-:W-:Y:S01]  /*0890*/  @!P2 IADD3 R13, PT, PT, -R13, RZ, RZ ;  /* 0x000000ff0d0da210 */ /* 0x000fe20007ffe1ff */
[----:B------:R-:W-:Y:S01]  /*08a0*/  IMAD R10, R10, UR19, RZ ;  /* 0x000000130a0a7c24 */ /* 0x000fe2000f8e02ff */
[----:B------:R-:W-:-:S04]  /*08b0*/  @!P3 LOP3.LUT R13, RZ, R20, RZ, 0x33, !PT ;  /* 0x00000014ff0db212 */ /* 0x000fc800078e33ff */
[----:B------:R-:W-:-:S05]  /*08c0*/  IADD3 R24, PT, PT, -R13, RZ, RZ ;  /* 0x000000ff0d187210 */ /* 0x000fca0007ffe1ff */
[----:B------:R-:W-:Y:S02]  /*08d0*/  IMAD R24, R20, R24, R15 ;  /* 0x0000001814187224 */ /* 0x000fe400078e020f */
[C---:B------:R-:W-:Y:S02]  /*08e0*/  IMAD R15, R11.reuse, UR9, R8 ;  /* 0x000000090b0f7c24 */ /* 0x040fe4000f8e0208 */
[----:B------:R-:W-:Y:S02]  /*08f0*/  IMAD.MOV.U32 R8, RZ, RZ, RZ ;  /* 0x000000ffff087224 */ /* 0x000fe400078e00ff */
[----:B------:R-:W-:Y:S02]  /*0900*/  IMAD R11, R11, UR18, R10 ;  /* 0x000000120b0b7c24 */ /* 0x000fe4000f8e020a */
[----:B------:R-:W-:Y:S01]  /*0910*/  IMAD.HI.U32 R8, R9, R27, R8 ;  /* 0x0000001b09087227 */ /* 0x000fe200078e0008 */
[----:B------:R-:W-:Y:S02]  /*0920*/  IABS R9, R24 ;  /* 0x0000001800097213 */ /* 0x000fe40000000000 */
[----:B------:R-:W-:-:S03]  /*0930*/  LOP3.LUT R24, R24, R17, RZ, 0x3c, !PT ;  /* 0x0000001118187212 */ /* 0x000fc600078e3cff */
[----:B------:R-:W-:Y:S01]  /*0940*/  IMAD.HI.U32 R8, R8, R9, RZ ;  /* 0x0000000908087227 */ /* 0x000fe200078e00ff */
[----:B------:R-:W-:-:S04]  /*0950*/  ISETP.GE.AND P3, PT, R24, RZ, PT ;  /* 0x000000ff1800720c */ /* 0x000fc80003f66270 */
[----:B------:R-:W-:-:S05]  /*0960*/  IADD3 R10, PT, PT, -R8, RZ, RZ ;  /* 0x000000ff080a7210 */ /* 0x000fca0007ffe1ff */
[----:B------:R-:W-:Y:S02]  /*0970*/  IMAD R9, R14, R10, R9 ;  /* 0x0000000a0e097224 */ /* 0x000fe400078e0209 */
[C---:B------:R-:W-:Y:S02]  /*0980*/  IMAD R10, R12.reuse, UR8, R15 ;  /* 0x000000080c0a7c24 */ /* 0x040fe4000f8e020f */
[----:B------:R-:W-:Y:S01]  /*0990*/  IMAD R12, R12, UR17, R11 ;  /* 0x000000110c0c7c24 */ /* 0x000fe2000f8e020b */
[----:B------:R-:W-:-:S13]  /*09a0*/  ISETP.GT.U32.AND P2, PT, R14, R9, PT ;  /* 0x000000090e00720c */ /* 0x000fda0003f44070 */
[----:B------:R-:W-:Y:S01]  /*09b0*/  @!P2 IMAD.IADD R9, R9, 0x1, -R14 ;  /* 0x000000010909a824 */ /* 0x000fe200078e0a0e */
[----:B------:R-:W-:-:S04]  /*09c0*/  @!P2 IADD3 R8, PT, PT, R8, 0x1, RZ ;  /* 0x000000010808a810 */ /* 0x000fc80007ffe0ff */
[----:B------:R-:W-:Y:S01]  /*09d0*/  ISETP.GE.U32.AND P1, PT, R9, R14, PT ;  /* 0x0000000e0900720c */ /* 0x000fe20003f26070 */
[C---:B------:R-:W-:Y:S02]  /*09e0*/  IMAD R9, R13.reuse, UR13, R10 ;  /* 0x0000000d0d097c24 */ /* 0x040fe4000f8e020a */
[----:B------:R-:W-:-:S10]  /*09f0*/  IMAD R13, R13, UR16, R12 ;  /* 0x000000100d0d7c24 */ /* 0x000fd4000f8e020c */
[----:B------:R-:W-:-:S05]  /*0a00*/  @P1 VIADD R8, R8, 0x1 ;  /* 0x0000000108081836 */ /* 0x000fca0000000000 */
[----:B------:R-:W-:-:S04]  /*0a10*/  @!P3 IADD3 R8, PT, PT, -R8, RZ, RZ ;  /* 0x000000ff0808b210 */ /* 0x000fc80007ffe1ff */
        /* <DEDUP_REMOVED lines=8> */
[----:B------:R-:W-:-:S03]  /*0aa0*/  IADD3 R25, PT, PT, R23, R25, RZ ;  /* 0x0000001917197210 */ /* 0x000fc60007ffe0ff */
[----:B------:R-:W-:Y:S01]  /*0ab0*/  IMAD.MOV.U32 R12, RZ, RZ, RZ ;  /* 0x000000ffff0c7224 */ /* 0x000fe200078e00ff */
[----:B--2---:R-:W-:-:S06]  /*0ac0*/  DSETP.GTU.AND P1, PT, R10, R8, PT ;  /* 0x000000080a00722a */ /* 0x004fcc0003f2c000 */
[----:B------:R-:W-:Y:S02]  /*0ad0*/  FSEL R13, RZ, 1.875, P1 ;  /* 0x3ff00000ff0d7808 */ /* 0x000fe40000800000 */
[----:B------:R-:W-:-:S03]  /*0ae0*/  ISETP.GE.AND P1, PT, R25, UR14, PT ;  /* 0x0000000e19007c0c */ /* 0x000fc6000bf26270 */
[----:B------:R1:W-:Y:S10]  /*0af0*/  STG.E.64 desc[UR6][R14.64], R12 ;  /* 0x0000000c0e007986 */ /* 0x0003f4000c101b06 */
[----:B------:R-:W-:Y:S05]  /*0b00*/  @!P1 BRA `(.L_x_98) ;  /* 0xfffffff400d09947 */ /* 0x000fea000383ffff */
[----:B------:R-:W-:Y:S05]  /*0b10*/  BSYNC.RECONVERGENT B0 ;  /* 0x0000000000007941 */ /* 0x000fea0003800200 */
.L_x_97:
[----:B------:R-:W-:Y:S05]  /*0b20*/  EXIT ;  /* 0x000000000000794d */ /* 0x000fea0003800000 */
.L_x_99:
        /* <DEDUP_REMOVED lines=13> */
.L_x_408:


//--------------------- .text._Z11_le_32_16_5PfS_S_iiiiiiiiiiiiiiii --------------------------
	.section	.text._Z11_le_32_16_5PfS_S_iiiiiiiiiiiiiiii,"ax",@progbits
	.align	128
        .global         _Z11_le_32_16_5PfS_S_iiiiiiiiiiiiiiii
        .type           _Z11_le_32_16_5PfS_S_iiiiiiiiiiiiiiii,@function
        .size           _Z11_le_32_16_5PfS_S_iiiiiiiiiiiiiiii,(.L_x_409 - _Z11_le_32_16_5PfS_S_iiiiiiiiiiiiiiii)
        .other          _Z11_le_32_16_5PfS_S_iiiiiiiiiiiiiiii,@"STO_CUDA_ENTRY STV_DEFAULT"
_Z11_le_32_16_5PfS_S_iiiiiiiiiiiiiiii:
.text._Z11_le_32_16_5PfS_S_iiiiiiiiiiiiiiii:
        /* <DEDUP_REMOVED lines=37> */
.L_x_101:
        /* <DEDUP_REMOVED lines=130> */
[----:B------:R-:W2:Y:S01]  /*0a70*/  LDG.E R11, desc[UR6][R10.64] ;  /* 0x000000060a0b7981 */ /* 0x000ea2000c1e1900 */
[----:B------:R-:W-:Y:S01]  /*0a80*/  IMAD.WIDE R22, R13, 0x4, R2 ;  /* 0x000000040d167825 */ /* 0x000fe200078e0202 */
[----:B------:R-:W-:-:S04]  /*0a90*/  IADD3 R13, PT, PT, R12, R13, RZ ;  /* 0x0000000d0c0d7210 */ /* 0x000fc80007ffe0ff */
[----:B------:R-:W-:Y:S02]  /*0aa0*/  ISETP.GE.AND P1, PT, R13, UR14, PT ;  /* 0x0000000e0d007c0c */ /* 0x000fe4000bf26270 */
[----:B--2---:R-:W-:-:S05]  /*0ab0*/  FSET.BF.LE.AND R21, R8, R11, PT ;  /* 0x0000000b0815720a */ /* 0x004fca0003803000 */
[----:B------:R1:W-:Y:S06]  /*0ac0*/  STG.E desc[UR6][R22.64], R21 ;  /* 0x0000001516007986 */ /* 0x0003ec000c101906 */
[----:B------:R-:W-:Y:S05]  /*0ad0*/  @!P1 BRA `(.L_x_101) ;  /* 0xfffffff400dc9947 */ /* 0x000fea000383ffff */
[----:B------:R-:W-:Y:S05]  /*0ae0*/  BSYNC.RECONVERGENT B0 ;  /* 0x0000000000007941 */ /* 0x000fea0003800200 */
.L_x_100:
[----:B------:R-:W-:Y:S05]  /*0af0*/  EXIT ;  /* 0x000000000000794d */ /* 0x000fea0003800000 */
.L_x_102:
        /* <DEDUP_REMOVED lines=16> */
.L_x_409:


//--------------------- .text._Z11_le_64_16_4PdS_S_iiiiiiiiiiiii --------------------------
	.section	.text._Z11_le_64_16_4PdS_S_iiiiiiiiiiiii,"ax",@progbits
	.align	128
        .global         _Z11_le_64_16_4PdS_S_iiiiiiiiiiiii
        .type           _Z11_le_64_16_4PdS_S_iiiiiiiiiiiii,@function
        .size           _Z11_le_64_16_4PdS_S_iiiiiiiiiiiii,(.L_x_410 - _Z11_le_64_16_4PdS_S_iiiiiiiiiiiii)
        .other          _Z11_le_64_16_4PdS_S_iiiiiiiiiiiii,@"STO_CUDA_ENTRY STV_DEFAULT"
_Z11_le_64_16_4PdS_S_iiiiiiiiiiiii:
.text._Z11_le_64_16_4PdS_S_iiiiiiiiiiiii:
        /* <DEDUP_REMOVED lines=35> */
.L_x_103:
        /* <DEDUP_REMOVED lines=17> */
[----:B------:R-:W-:-:S06]  /*0340*/  @P1 IADD3 R18, PT, PT, R18, 0x1, RZ ;  /* 0x0000000112121810 */ /* 0x000fcc0007ffe0ff */
[----:B------:R-:W-:Y:S01]  /*0350*/  @!P2 IMAD.MOV R18, RZ, RZ, -R18 ;  /* 0x000000ffff12a224 */ /* 0x000fe200078e0a12 */
[----:B------:R-:W-:Y:S02]  /*0360*/  @!P3 LOP3.LUT R18, RZ, R16, RZ, 0x33, !PT ;  /* 0x00000010ff12b212 */ /* 0x000fe400078e33ff */
[----:B-1----:R-:W-:-:S03]  /*0370*/  MOV R8, RZ ;  /* 0x000000ff00087202 */ /* 0x002fc60000000f00 */
[----:B------:R-:W-:Y:S01]  /*0380*/  IMAD.MOV R21, RZ, RZ, -R18 ;  /* 0x000000ffff157224 */ /* 0x000fe200078e0a12 */
[----:B--2---:R-:W-:-:S03]  /*0390*/  IADD3 R20, PT, PT, RZ, -R9, RZ ;  /* 0x80000009ff147210 */ /* 0x004fc60007ffe0ff */
[----:B------:R-:W-:Y:S02]  /*03a0*/  IMAD R21, R16, R21, R11 ;  /* 0x0000001510157224 */ /* 0x000fe400078e020b */
[----:B------:R-:W-:Y:S01]  /*03b0*/  IMAD R23, R20, R19, RZ ;  /* 0x0000001314177224 */ /* 0x000fe200078e02ff */
[----:B0-----:R-:W-:Y:S02]  /*03c0*/  IABS R20, R13 ;  /* 0x0000000d00147213 */ /* 0x001fe40000000000 */
[----:B------:R-:W-:Y:S01]  /*03d0*/  IABS R22, R21 ;  /* 0x0000001500167213 */ /* 0x000fe20000000000 */
[----:B------:R-:W-:Y:S02]  /*03e0*/  IMAD.HI.U32 R8, R9, R23, R8 ;  /* 0x0000001709087227 */ /* 0x000fe400078e0008 */
        /* <DEDUP_REMOVED lines=15> */
[----:B------:R-:W-:Y:S02]  /*04e0*/  MOV R19, R8 ;  /* 0x0000000800137202 */ /* 0x000fe40000000f00 */
[----:B0-----:R-:W-:Y:S02]  /*04f0*/  IADD3 R23, PT, PT, RZ, -R9, RZ ;  /* 0x80000009ff177210 */ /* 0x001fe40007ffe0ff */
[----:B------:R-:W-:Y:S01]  /*0500*/  MOV R8, RZ ;  /* 0x000000ff00087202 */ /* 0x000fe20000000f00 */
        /* <DEDUP_REMOVED lines=66> */
[----:B------:R-:W-:Y:S05]  /*0930*/  EXIT ;  /* 0x000000000000794d */ /* 0x000fea0003800000 */
.L_x_104:
        /* <DEDUP_REMOVED lines=12> */
.L_x_410:


//--------------------- .text._Z11_le_32_16_4PfS_S_iiiiiiiiiiiii --------------------------
	.section	.text._Z11_le_32_16_4PfS_S_iiiiiiiiiiiii,"ax",@progbits
	.align	128
        .global         _Z11_le_32_16_4PfS_S_iiiiiiiiiiiii
        .type           _Z11_le_32_16_4PfS_S_iiiiiiiiiiiii,@function
        .size           _Z11_le_32_16_4PfS_S_iiiiiiiiiiiii,(.L_x_411 - _Z11_le_32_16_4PfS_S_iiiiiiiiiiiii)
        .other          _Z11_le_32_16_4PfS_S_iiiiiiiiiiiii,@"STO_CUDA_ENTRY STV_DEFAULT"
_Z11_le_32_16_4PfS_S_iiiiiiiiiiiii:
.text._Z11_le_32_16_4PfS_S_iiiiiiiiiiiii:
        /* <DEDUP_REMOVED lines=35> */
.L_x_105:
        /* <DEDUP_REMOVED lines=110> */
[----:B------:R-:W-:Y:S05]  /*0910*/  EXIT ;  /* 0x000000000000794d */ /* 0x000fea0003800000 */
.L_x_106:
        /* <DEDUP_REMOVED lines=14> */
.L_x_411:


//--------------------- .text._Z11_le_64_16_3PdS_S_iiiiiiiiii --------------------------
	.section	.text._Z11_le_64_16_3PdS_S_iiiiiiiiii,"ax",@progbits
	.align	128
        .global         _Z11_le_64_16_3PdS_S_iiiiiiiiii
        .type           _Z11_le_64_16_3PdS_S_iiiiiiiiii,@function
        .size           _Z11_le_64_16_3PdS_S_iiiiiiiiii,(.L_x_412 - _Z11_le_64_16_3PdS_S_iiiiiiiiii)
        .other          _Z11_le_64_16_3PdS_S_iiiiiiiiii,@"STO_CUDA_ENTRY STV_DEFAULT"
_Z11_le_64_16_3PdS_S_iiiiiiiiii:
.text._Z11_le_64_16_3PdS_S_iiiiiiiiii:
        /* <DEDUP_REMOVED lines=33> */
.L_x_107:
        /* <DEDUP_REMOVED lines=86> */
.L_x_108:
        /* <DEDUP_REMOVED lines=9> */
.L_x_412:


//--------------------- .text._Z11_le_32_16_3PfS_S_iiiiiiiiii --------------------------
	.section	.text._Z11_le_32_16_3PfS_S_iiiiiiiiii,"ax",@progbits
	.align	128
        .global         _Z11_le_32_16_3PfS_S_iiiiiiiiii
        .type           _Z11_le_32_16_3PfS_S_iiiiiiiiii,@function
        .size           _Z11_le_32_16_3PfS_S_iiiiiiiiii,(.L_x_413 - _Z11_le_32_16_3PfS_S_iiiiiiiiii)
        .other          _Z11_le_32_16_3PfS_S_iiiiiiiiii,@"STO_CUDA_ENTRY STV_DEFAULT"
_Z11_le_32_16_3PfS_S_iiiiiiiiii:
.text._Z11_le_32_16_3PfS_S_iiiiiiiiii:
        /* <DEDUP_REMOVED lines=33> */
.L_x_109:
        /* <DEDUP_REMOVED lines=84> */
.L_x_110:
        /* <DEDUP_REMOVED lines=11> */
.L_x_413:


//--------------------- .text._Z11_lt_64_16_5PdS_S_iiiiiiiiiiiiiiii --------------------------
	.section	.text._Z11_lt_64_16_5PdS_S_iiiiiiiiiiiiiiii,"ax",@progbits
	.align	128
        .global         _Z11_lt_64_16_5PdS_S_iiiiiiiiiiiiiiii
        .type           _Z11_lt_64_16_5PdS_S_iiiiiiiiiiiiiiii,@function
        .size           _Z11_lt_64_16_5PdS_S_iiiiiiiiiiiiiiii,(.L_x_414 - _Z11_lt_64_16_5PdS_S_iiiiiiiiiiiiiiii)
        .other          _Z11_lt_64_16_5PdS_S_iiiiiiiiiiiiiiii,@"STO_CUDA_ENTRY STV_DEFAULT"
_Z11_lt_64_16_5PdS_S_iiiiiiiiiiiiiiii:
.text._Z11_lt_64_16_5PdS_S_iiiiiiiiiiiiiiii:
        /* <DEDUP_REMOVED lines=37> */
.L_x_112:
        /* <DEDUP_REMOVED lines=135> */
[----:B--2---:R-:W-:-:S06]  /*0ac0*/  DSETP.GEU.AND P1, PT, R10, R8, PT ;  /* 0x000000080a00722a */ /* 0x004fcc0003f2e000 */
[----:B------:R-:W-:Y:S02]  /*0ad0*/  FSEL R13, RZ, 1.875, P1 ;  /* 0x3ff00000ff0d7808 */ /* 0x000fe40000800000 */
[----:B------:R-:W-:-:S03]  /*0ae0*/  ISETP.GE.AND P1, PT, R25, UR14, PT ;  /* 0x0000000e19007c0c */ /* 0x000fc6000bf26270 */
[----:B------:R1:W-:Y:S10]  /*0af0*/  STG.E.64 desc[UR6][R14.64], R12 ;  /* 0x0000000c0e007986 */ /* 0x0003f4000c101b06 */
[----:B------:R-:W-:Y:S05]  /*0b00*/  @!P1 BRA `(.L_x_112) ;  /* 0xfffffff400d09947 */ /* 0x000fea000383ffff */
[----:B------:R-:W-:Y:S05]  /*0b10*/  BSYNC.RECONVERGENT B0 ;  /* 0x0000000000007941 */ /* 0x000fea0003800200 */
.L_x_111:
[----:B------:R-:W-:Y:S05]  /*0b20*/  EXIT ;  /* 0x000000000000794d */ /* 0x000fea0003800000 */
.L_x_113:
        /* <DEDUP_REMOVED lines=13> */
.L_x_414:


//--------------------- .text._Z11_lt_32_16_5PfS_S_iiiiiiiiiiiiiiii --------------------------
	.section	.text._Z11_lt_32_16_5PfS_S_iiiiiiiiiiiiiiii,"ax",@progbits
	.align	128
        .global         _Z11_lt_32_16_5PfS_S_iiiiiiiiiiiiiiii
        .type           _Z11_lt_32_16_5PfS_S_iiiiiiiiiiiiiiii,@function
        .size           _Z11_lt_32_16_5PfS_S_iiiiiiiiiiiiiiii,(.L_x_415 - _Z11_lt_32_16_5PfS_S_iiiiiiiiiiiiiiii)
        .other          _Z11_lt_32_16_5PfS_S_iiiiiiiiiiiiiiii,@"STO_CUDA_ENTRY STV_DEFAULT"
_Z11_lt_32_16_5PfS_S_iiiiiiiiiiiiiiii:
.text._Z11_lt_32_16_5PfS_S_iiiiiiiiiiiiiiii:
        /* <DEDUP_REMOVED lines=37> */
.L_x_115:
        /* <DEDUP_REMOVED lines=134> */
[----:B--2---:R-:W-:-:S05]  /*0ab0*/  FSET.BF.LT.AND R21, R8, R11, PT ;  /* 0x0000000b0815720a */ /* 0x004fca0003801000 */
[----:B------:R1:W-:Y:S06]  /*0ac0*/  STG.E desc[UR6][R22.64], R21 ;  /* 0x0000001516007986 */ /* 0x0003ec000c101906 */
[----:B------:R-:W-:Y:S05]  /*0ad0*/  @!P1 BRA `(.L_x_115) ;  /* 0xfffffff400dc9947 */ /* 0x000fea000383ffff */
[----:B------:R-:W-:Y:S05]  /*0ae0*/  BSYNC.RECONVERGENT B0 ;  /* 0x0000000000007941 */ /* 0x000fea0003800200 */
.L_x_114:
[----:B------:R-:W-:Y:S05]  /*0af0*/  EXIT ;  /* 0x000000000000794d */ /* 0x000fea0003800000 */
.L_x_116:
        /* <DEDUP_REMOVED lines=16> */
.L_x_415:


//--------------------- .text._Z11_lt_64_16_4PdS_S_iiiiiiiiiiiii --------------------------
	.section	.text._Z11_lt_64_16_4PdS_S_iiiiiiiiiiiii,"ax",@progbits
	.align	128
        .global         _Z11_lt_64_16_4PdS_S_iiiiiiiiiiiii
        .type           _Z11_lt_64_16_4PdS_S_iiiiiiiiiiiii,@function
        .size           _Z11_lt_64_16_4PdS_S_iiiiiiiiiiiii,(.L_x_416 - _Z11_lt_64_16_4PdS_S_iiiiiiiiiiiii)
        .other          _Z11_lt_64_16_4PdS_S_iiiiiiiiiiiii,@"STO_CUDA_ENTRY STV_DEFAULT"
_Z11_lt_64_16_4PdS_S_iiiiiiiiiiiii:
.text._Z11_lt_64_16_4PdS_S_iiiiiiiiiiiii:
        /* <DEDUP_REMOVED lines=35> */
.L_x_117:
        /* <DEDUP_REMOVED lines=112> */
[----:B------:R-:W-:Y:S05]  /*0930*/  EXIT ;  /* 0x000000000000794d */ /* 0x000fea0003800000 */
.L_x_118:
        /* <DEDUP_REMOVED lines=12> */
.L_x_416:


//--------------------- .text._Z11_lt_32_16_4PfS_S_iiiiiiiiiiiii --------------------------
	.section	.text._Z11_lt_32_16_4PfS_S_iiiiiiiiiiiii,"ax",@progbits
	.align	128
        .global         _Z11_lt_32_16_4PfS_S_iiiiiiiiiiiii
        .type           _Z11_lt_32_16_4PfS_S_iiiiiiiiiiiii,@function
        .size           _Z11_lt_32_16_4PfS_S_iiiiiiiiiiiii,(.L_x_417 - _Z11_lt_32_16_4PfS_S_iiiiiiiiiiiii)
        .other          _Z11_lt_32_16_4PfS_S_iiiiiiiiiiiii,@"STO_CUDA_ENTRY STV_DEFAULT"
_Z11_lt_32_16_4PfS_S_iiiiiiiiiiiii:
.text._Z11_lt_32_16_4PfS_S_iiiiiiiiiiiii:
        /* <DEDUP_REMOVED lines=35> */
.L_x_119:
        /* <DEDUP_REMOVED lines=110> */
[----:B------:R-:W-:Y:S05]  /*0910*/  EXIT ;  /* 0x000000000000794d */ /* 0x000fea0003800000 */
.L_x_120:
        /* <DEDUP_REMOVED lines=14> */
.L_x_417:


//--------------------- .text._Z11_lt_64_16_3PdS_S_iiiiiiiiii --------------------------
	.section	.text._Z11_lt_64_16_3PdS_S_iiiiiiiiii,"ax",@progbits
	.align	128
        .global         _Z11_lt_64_16_3PdS_S_iiiiiiiiii
        .type           _Z11_lt_64_16_3PdS_S_iiiiiiiiii,@function
        .size           _Z11_lt_64_16_3PdS_S_iiiiiiiiii,(.L_x_418 - _Z11_lt_64_16_3PdS_S_iiiiiiiiii)
        .other          _Z11_lt_64_16_3PdS_S_iiiiiiiiii,@"STO_CUDA_ENTRY STV_DEFAULT"
_Z11_lt_64_16_3PdS_S_iiiiiiiiii:
.text._Z11_lt_64_16_3PdS_S_iiiiiiiiii:
        /* <DEDUP_REMOVED lines=33> */
.L_x_121:
        /* <DEDUP_REMOVED lines=86> */
.L_x_122:
        /* <DEDUP_REMOVED lines=9> */
.L_x_418:


//--------------------- .text._Z11_lt_32_16_3PfS_S_iiiiiiiiii --------------------------
	.section	.text._Z11_lt_32_16_3PfS_S_iiiiiiiiii,"ax",@progbits
	.align	128
        .global         _Z11_lt_32_16_3PfS_S_iiiiiiiiii
        .type           _Z11_lt_32_16_3PfS_S_iiiiiiiiii,@function
        .size           _Z11_lt_32_16_3PfS_S_iiiiiiiiii,(.L_x_419 - _Z11_lt_32_16_3PfS_S_iiiiiiiiii)
        .other          _Z11_lt_32_16_3PfS_S_iiiiiiiiii,@"STO_CUDA_ENTRY STV_DEFAULT"
_Z11_lt_32_16_3PfS_S_iiiiiiiiii:
.text._Z11_lt_32_16_3PfS_S_iiiiiiiiii:
        /* <DEDUP_REMOVED lines=33> */
.L_x_123:
        /* <DEDUP_REMOVED lines=84> */
.L_x_124:
        /* <DEDUP_REMOVED lines=11> */
.L_x_419:


//--------------------- .text._Z11_ge_64_16_5PdS_S_iiiiiiiiiiiiiiii --------------------------
	.section	.text._Z11_ge_64_16_5PdS_S_iiiiiiiiiiiiiiii,"ax",@progbits
	.align	128
        .global         _Z11_ge_64_16_5PdS_S_iiiiiiiiiiiiiiii
        .type           _Z11_ge_64_16_5PdS_S_iiiiiiiiiiiiiiii,@function
        .size           _Z11_ge_64_16_5PdS_S_iiiiiiiiiiiiiiii,(.L_x_420 - _Z11_ge_64_16_5PdS_S_iiiiiiiiiiiiiiii)
        .other          _Z11_ge_64_16_5PdS_S_iiiiiiiiiiiiiiii,@"STO_CUDA_ENTRY STV_DEFAULT"
_Z11_ge_64_16_5PdS_S_iiiiiiiiiiiiiiii:
.text._Z11_ge_64_16_5PdS_S_iiiiiiiiiiiiiiii:
        /* <DEDUP_REMOVED lines=37> */
.L_x_126:
        /* <DEDUP_REMOVED lines=135> */
[----:B--2---:R-:W-:-:S06]  /*0ac0*/  DSETP.GE.AND P1, PT, R10, R8, PT ;  /* 0x000000080a00722a */ /* 0x004fcc0003f26000 */
[----:B------:R-:W-:Y:S02]  /*0ad0*/  FSEL R13, RZ, 1.875, !P1 ;  /* 0x3ff00000ff0d7808 */ /* 0x000fe40004800000 */
[----:B------:R-:W-:-:S03]  /*0ae0*/  ISETP.GE.AND P1, PT, R25, UR14, PT ;  /* 0x0000000e19007c0c */ /* 0x000fc6000bf26270 */
[----:B------:R1:W-:Y:S10]  /*0af0*/  STG.E.64 desc[UR6][R14.64], R12 ;  /* 0x0000000c0e007986 */ /* 0x0003f4000c101b06 */
[----:B------:R-:W-:Y:S05]  /*0b00*/  @!P1 BRA `(.L_x_126) ;  /* 0xfffffff400d09947 */ /* 0x000fea000383ffff */
[----:B------:R-:W-:Y:S05]  /*0b10*/  BSYNC.RECONVERGENT B0 ;  /* 0x0000000000007941 */ /* 0x000fea0003800200 */
.L_x_125:
[----:B------:R-:W-:Y:S05]  /*0b20*/  EXIT ;  /* 0x000000000000794d */ /* 0x000fea0003800000 */
.L_x_127:
        /* <DEDUP_REMOVED lines=13> */
.L_x_420:


//--------------------- .text._Z11_ge_32_16_5PfS_S_iiiiiiiiiiiiiiii --------------------------
	.section	.text._Z11_ge_32_16_5PfS_S_iiiiiiiiiiiiiiii,"ax",@progbits
	.align	128
        .global         _Z11_ge_32_16_5PfS_S_iiiiiiiiiiiiiiii
        .type           _Z11_ge_32_16_5PfS_S_iiiiiiiiiiiiiiii,@function
        .size           _Z11_ge_32_16_5PfS_S_iiiiiiiiiiiiiiii,(.L_x_421 - _Z11_ge_32_16_5PfS_S_iiiiiiiiiiiiiiii)
        .other          _Z11_ge_32_16_5PfS_S_iiiiiiiiiiiiiiii,@"STO_CUDA_ENTRY STV_DEFAULT"
_Z11_ge_32_16_5PfS_S_iiiiiiiiiiiiiiii:
.text._Z11_ge_32_16_5PfS_S_iiiiiiiiiiiiiiii:
        /* <DEDUP_REMOVED lines=37> */
.L_x_129:
        /* <DEDUP_REMOVED lines=134> */
[----:B--2---:R-:W-:-:S05]  /*0ab0*/  FSET.BF.GE.AND R21, R8, R11, PT ;  /* 0x0000000b0815720a */ /* 0x004fca0003806000 */
[----:B------:R1:W-:Y:S06]  /*0ac0*/  STG.E desc[UR6][R22.64], R21 ;  /* 0x0000001516007986 */ /* 0x0003ec000c101906 */
[----:B------:R-:W-:Y:S05]  /*0ad0*/  @!P1 BRA `(.L_x_129) ;  /* 0xfffffff400dc9947 */ /* 0x000fea000383ffff */
[----:B------:R-:W-:Y:S05]  /*0ae0*/  BSYNC.RECONVERGENT B0 ;  /* 0x0000000000007941 */ /* 0x000fea0003800200 */
.L_x_128:
[----:B------:R-:W-:Y:S05]  /*0af0*/  EXIT ;  /* 0x000000000000794d */ /* 0x000fea0003800000 */
.L_x_130:
        /* <DEDUP_REMOVED lines=16> */
.L_x_421:


//--------------------- .text._Z11_ge_64_16_4PdS_S_iiiiiiiiiiiii --------------------------
	.section	.text._Z11_ge_64_16_4PdS_S_iiiiiiiiiiiii,"ax",@progbits
	.align	128
        .global         _Z11_ge_64_16_4PdS_S_iiiiiiiiiiiii
        .type           _Z11_ge_64_16_4PdS_S_iiiiiiiiiiiii,@function
        .size           _Z11_ge_64_16_4PdS_S_iiiiiiiiiiiii,(.L_x_422 - _Z11_ge_64_16_4PdS_S_iiiiiiiiiiiii)
        .other          _Z11_ge_64_16_4PdS_S_iiiiiiiiiiiii,@"STO_CUDA_ENTRY STV_DEFAULT"
_Z11_ge_64_16_4PdS_S_iiiiiiiiiiiii:
.text._Z11_ge_64_16_4PdS_S_iiiiiiiiiiiii:
        /* <DEDUP_REMOVED lines=35> */
.L_x_131:
        /* <DEDUP_REMOVED lines=112> */
[----:B------:R-:W-:Y:S05]  /*0930*/  EXIT ;  /* 0x000000000000794d */ /* 0x000fea0003800000 */
.L_x_132:
        /* <DEDUP_REMOVED lines=12> */
.L_x_422:


//--------------------- .text._Z11_ge_32_16_4PfS_S_iiiiiiiiiiiii --------------------------
	.section	.text._Z11_ge_32_16_4PfS_S_iiiiiiiiiiiii,"ax",@progbits
	.align	128
        .global         _Z11_ge_32_16_4PfS_S_iiiiiiiiiiiii
        .type           _Z11_ge_32_16_4PfS_S_iiiiiiiiiiiii,@function
        .size           _Z11_ge_32_16_4PfS_S_iiiiiiiiiiiii,(.L_x_423 - _Z11_ge_32_16_4PfS_S_iiiiiiiiiiiii)
        .other          _Z11_ge_32_16_4PfS_S_iiiiiiiiiiiii,@"STO_CUDA_ENTRY STV_DEFAULT"
_Z11_ge_32_16_4PfS_S_iiiiiiiiiiiii:
.text._Z11_ge_32_16_4PfS_S_iiiiiiiiiiiii:
        /* <DEDUP_REMOVED lines=35> */
.L_x_133:
        /* <DEDUP_REMOVED lines=110> */
[----:B------:R-:W-:Y:S05]  /*0910*/  EXIT ;  /* 0x000000000000794d */ /* 0x000fea0003800000 */
.L_x_134:
        /* <DEDUP_REMOVED lines=14> */
.L_x_423:


//--------------------- .text._Z11_ge_64_16_3PdS_S_iiiiiiiiii --------------------------
	.section	.text._Z11_ge_64_16_3PdS_S_iiiiiiiiii,"ax",@progbits
	.align	128
        .global         _Z11_ge_64_16_3PdS_S_iiiiiiiiii
        .type           _Z11_ge_64_16_3PdS_S_iiiiiiiiii,@function
        .size           _Z11_ge_64_16_3PdS_S_iiiiiiiiii,(.L_x_424 - _Z11_ge_64_16_3PdS_S_iiiiiiiiii)
        .other          _Z11_ge_64_16_3PdS_S_iiiiiiiiii,@"STO_CUDA_ENTRY STV_DEFAULT"
_Z11_ge_64_16_3PdS_S_iiiiiiiiii:
.text._Z11_ge_64_16_3PdS_S_iiiiiiiiii:
        /* <DEDUP_REMOVED lines=33> */
.L_x_135:
        /* <DEDUP_REMOVED lines=86> */
.L_x_136:
        /* <DEDUP_REMOVED lines=9> */
.L_x_424:


//--------------------- .text._Z11_ge_32_16_3PfS_S_iiiiiiiiii --------------------------
	.section	.text._Z11_ge_32_16_3PfS_S_iiiiiiiiii,"ax",@progbits
	.align	128
        .global         _Z11_ge_32_16_3PfS_S_iiiiiiiiii
        .type           _Z11_ge_32_16_3PfS_S_iiiiiiiiii,@function
        .size           _Z11_ge_32_16_3PfS_S_iiiiiiiiii,(.L_x_425 - _Z11_ge_32_16_3PfS_S_iiiiiiiiii)
        .other          _Z11_ge_32_16_3PfS_S_iiiiiiiiii,@"STO_CUDA_ENTRY STV_DEFAULT"
_Z11_ge_32_16_3PfS_S_iiiiiiiiii:
.text._Z11_ge_32_16_3PfS_S_iiiiiiiiii:
        /* <DEDUP_REMOVED lines=33> */
.L_x_137:
        /* <DEDUP_REMOVED lines=84> */
.L_x_138:
        /* <DEDUP_REMOVED lines=11> */
.L_x_425:


//--------------------- .text._Z11_gt_64_16_5PdS_S_iiiiiiiiiiiiiiii --------------------------
	.section	.text._Z11_gt_64_16_5PdS_S_iiiiiiiiiiiiiiii,"ax",@progbits
	.align	128
        .global         _Z11_gt_64_16_5PdS_S_iiiiiiiiiiiiiiii
        .type           _Z11_gt_64_16_5PdS_S_iiiiiiiiiiiiiiii,@function
        .size           _Z11_gt_64_16_5PdS_S_iiiiiiiiiiiiiiii,(.L_x_426 - _Z11_gt_64_16_5PdS_S_iiiiiiiiiiiiiiii)
        .other          _Z11_gt_64_16_5PdS_S_iiiiiiiiiiiiiiii,@"STO_CUDA_ENTRY STV_DEFAULT"
_Z11_gt_64_16_5PdS_S_iiiiiiiiiiiiiiii:
.text._Z11_gt_64_16_5PdS_S_iiiiiiiiiiiiiiii:
        /* <DEDUP_REMOVED lines=37> */
.L_x_140:
        /* <DEDUP_REMOVED lines=135> */
[----:B--2---:R-:W-:-:S06]  /*0ac0*/  DSETP.GT.AND P1, PT, R10, R8, PT ;  /* 0x000000080a00722a */ /* 0x004fcc0003f24000 */
[----:B------:R-:W-:Y:S02]  /*0ad0*/  FSEL R13, RZ, 1.875, !P1 ;  /* 0x3ff00000ff0d7808 */ /* 0x000fe40004800000 */
[----:B------:R-:W-:-:S03]  /*0ae0*/  ISETP.GE.AND P1, PT, R25, UR14, PT ;  /* 0x0000000e19007c0c */ /* 0x000fc6000bf26270 */
[----:B------:R1:W-:Y:S10]  /*0af0*/  STG.E.64 desc[UR6][R14.64], R12 ;  /* 0x0000000c0e007986 */ /* 0x0003f4000c101b06 */
[----:B------:R-:W-:Y:S05]  /*0b00*/  @!P1 BRA `(.L_x_140) ;  /* 0xfffffff400d09947 */ /* 0x000fea000383ffff */
[----:B------:R-:W-:Y:S05]  /*0b10*/  BSYNC.RECONVERGENT B0 ;  /* 0x0000000000007941 */ /* 0x000fea0003800200 */
.L_x_139:
[----:B------:R-:W-:Y:S05]  /*0b20*/  EXIT ;  /* 0x000000000000794d */ /* 0x000fea0003800000 */
.L_x_141:
        /* <DEDUP_REMOVED lines=13> */
.L_x_426:


//--------------------- .text._Z11_gt_32_16_5PfS_S_iiiiiiiiiiiiiiii --------------------------
	.section	.text._Z11_gt_32_16_5PfS_S_iiiiiiiiiiiiiiii,"ax",@progbits
	.align	128
        .global         _Z11_gt_32_16_5PfS_S_iiiiiiiiiiiiiiii
        .type           _Z11_gt_32_16_5PfS_S_iiiiiiiiiiiiiiii,@function
        .size           _Z11_gt_32_16_5PfS_S_iiiiiiiiiiiiiiii,(.L_x_427 - _Z11_gt_32_16_5PfS_S_iiiiiiiiiiiiiiii)
        .other          _Z11_gt_32_16_5PfS_S_iiiiiiiiiiiiiiii,@"STO_CUDA_ENTRY STV_DEFAULT"
_Z11_gt_32_16_5PfS_S_iiiiiiiiiiiiiiii:
.text._Z11_gt_32_16_5PfS_S_iiiiiiiiiiiiiiii:
        /* <DEDUP_REMOVED lines=37> */
.L_x_143:
        /* <DEDUP_REMOVED lines=134> */
[----:B--2---:R-:W-:-:S05]  /*0ab0*/  FSET.BF.GT.AND R21, R8, R11, PT ;  /* 0x0000000b0815720a */ /* 0x004fca0003804000 */
[----:B------:R1:W-:Y:S06]  /*0ac0*/  STG.E desc[UR6][R22.64], R21 ;  /* 0x0000001516007986 */ /* 0x0003ec000c101906 */
[----:B------:R-:W-:Y:S05]  /*0ad0*/  @!P1 BRA `(.L_x_143) ;  /* 0xfffffff400dc9947 */ /* 0x000fea000383ffff */
[----:B------:R-:W-:Y:S05]  /*0ae0*/  BSYNC.RECONVERGENT B0 ;  /* 0x0000000000007941 */ /* 0x000fea0003800200 */
.L_x_142:
[----:B------:R-:W-:Y:S05]  /*0af0*/  EXIT ;  /* 0x000000000000794d */ /* 0x000fea0003800000 */
.L_x_144:
        /* <DEDUP_REMOVED lines=16> */
.L_x_427:


//--------------------- .text._Z11_gt_64_16_4PdS_S_iiiiiiiiiiiii --------------------------
	.section	.text._Z11_gt_64_16_4PdS_S_iiiiiiiiiiiii,"ax",@progbits
	.align	128
        .global         _Z11_gt_64_16_4PdS_S_iiiiiiiiiiiii
        .type           _Z11_gt_64_16_4PdS_S_iiiiiiiiiiiii,@function
        .size           _Z11_gt_64_16_4PdS_S_iiiiiiiiiiiii,(.L_x_428 - _Z11_gt_64_16_4PdS_S_iiiiiiiiiiiii)
        .other          _Z11_gt_64_16_4PdS_S_iiiiiiiiiiiii,@"STO_CUDA_ENTRY STV_DEFAULT"
_Z11_gt_64_16_4PdS_S_iiiiiiiiiiiii:
.text._Z11_gt_64_16_4PdS_S_iiiiiiiiiiiii:
        /* <DEDUP_REMOVED lines=35> */
.L_x_145:
        /* <DEDUP_REMOVED lines=112> */
[----:B------:R-:W-:Y:S05]  /*0930*/  EXIT ;  /* 0x000000000000794d */ /* 0x000fea0003800000 */
.L_x_146:
        /* <DEDUP_REMOVED lines=12> */
.L_x_428:


//--------------------- .text._Z11_gt_32_16_4PfS_S_iiiiiiiiiiiii --------------------------
	.section	.text._Z11_gt_32_16_4PfS_S_iiiiiiiiiiiii,"ax",@progbits
	.align	128
        .global         _Z11_gt_32_16_4PfS_S_iiiiiiiiiiiii
        .type           _Z11_gt_32_16_4PfS_S_iiiiiiiiiiiii,@function
        .size           _Z11_gt_32_16_4PfS_S_iiiiiiiiiiiii,(.L_x_429 - _Z11_gt_32_16_4PfS_S_iiiiiiiiiiiii)
        .other          _Z11_gt_32_16_4PfS_S_iiiiiiiiiiiii,@"STO_CUDA_ENTRY STV_DEFAULT"
_Z11_gt_32_16_4PfS_S_iiiiiiiiiiiii:
.text._Z11_gt_32_16_4PfS_S_iiiiiiiiiiiii:
        /* <DEDUP_REMOVED lines=35> */
.L_x_147:
        /* <DEDUP_REMOVED lines=110> */
[----:B------:R-:W-:Y:S05]  /*0910*/  EXIT ;  /* 0x000000000000794d */ /* 0x000fea0003800000 */
.L_x_148:
        /* <DEDUP_REMOVED lines=14> */
.L_x_429:


//--------------------- .text._Z11_gt_64_16_3PdS_S_iiiiiiiiii --------------------------
	.section	.text._Z11_gt_64_16_3PdS_S_iiiiiiiiii,"ax",@progbits
	.align	128
        .global         _Z11_gt_64_16_3PdS_S_iiiiiiiiii
        .type           _Z11_gt_64_16_3PdS_S_iiiiiiiiii,@function
        .size           _Z11_gt_64_16_3PdS_S_iiiiiiiiii,(.L_x_430 - _Z11_gt_64_16_3PdS_S_iiiiiiiiii)
        .other          _Z11_gt_64_16_3PdS_S_iiiiiiiiii,@"STO_CUDA_ENTRY STV_DEFAULT"
_Z11_gt_64_16_3PdS_S_iiiiiiiiii:
.text._Z11_gt_64_16_3PdS_S_iiiiiiiiii:
        /* <DEDUP_REMOVED lines=33> */
.L_x_149:
        /* <DEDUP_REMOVED lines=86> */
.L_x_150:
        /* <DEDUP_REMOVED lines=9> */
.L_x_430:


//--------------------- .text._Z11_gt_32_16_3PfS_S_iiiiiiiiii --------------------------
	.section	.text._Z11_gt_32_16_3PfS_S_iiiiiiiiii,"ax",@progbits
	.align	128
        .global         _Z11_gt_32_16_3PfS_S_iiiiiiiiii
        .type           _Z11_gt_32_16_3PfS_S_iiiiiiiiii,@function
        .size           _Z11_gt_32_16_3PfS_S_iiiiiiiiii,(.L_x_431 - _Z11_gt_32_16_3PfS_S_iiiiiiiiii)
        .other          _Z11_gt_32_16_3PfS_S_iiiiiiiiii,@"STO_CUDA_ENTRY STV_DEFAULT"
_Z11_gt_32_16_3PfS_S_iiiiiiiiii:
.text._Z11_gt_32_16_3PfS_S_iiiiiiiiii:
        /* <DEDUP_REMOVED lines=33> */
.L_x_151:
        /* <DEDUP_REMOVED lines=84> */
.L_x_152:
        /* <DEDUP_REMOVED lines=11> */
.L_x_431:


//--------------------- .text._Z11_ne_64_16_5PdS_S_iiiiiiiiiiiiiiii --------------------------
	.section	.text._Z11_ne_64_16_5PdS_S_iiiiiiiiiiiiiiii,"ax",@progbits
	.align	128
        .global         _Z11_ne_64_16_5PdS_S_iiiiiiiiiiiiiiii
        .type           _Z11_ne_64_16_5PdS_S_iiiiiiiiiiiiiiii,@function
        .size           _Z11_ne_64_16_5PdS_S_iiiiiiiiiiiiiiii,(.L_x_432 - _Z11_ne_64_16_5PdS_S_iiiiiiiiiiiiiiii)
        .other          _Z11_ne_64_16_5PdS_S_iiiiiiiiiiiiiiii,@"STO_CUDA_ENTRY STV_DEFAULT"
_Z11_ne_64_16_5PdS_S_iiiiiiiiiiiiiiii:
.text._Z11_ne_64_16_5PdS_S_iiiiiiiiiiiiiiii:
        /* <DEDUP_REMOVED lines=37> */
.L_x_154:
        /* <DEDUP_REMOVED lines=135> */
[----:B--2---:R-:W-:-:S06]  /*0ac0*/  DSETP.NEU.AND P1, PT, R10, R8, PT ;  /* 0x000000080a00722a */ /* 0x004fcc0003f2d000 */
[----:B------:R-:W-:Y:S02]  /*0ad0*/  FSEL R13, RZ, 1.875, !P1 ;  /* 0x3ff00000ff0d7808 */ /* 0x000fe40004800000 */
[----:B------:R-:W-:-:S03]  /*0ae0*/  ISETP.GE.AND P1, PT, R25, UR14, PT ;  /* 0x0000000e19007c0c */ /* 0x000fc6000bf26270 */
[----:B------:R1:W-:Y:S10]  /*0af0*/  STG.E.64 desc[UR6][R14.64], R12 ;  /* 0x0000000c0e007986 */ /* 0x0003f4000c101b06 */
[----:B------:R-:W-:Y:S05]  /*0b00*/  @!P1 BRA `(.L_x_154) ;  /* 0xfffffff400d09947 */ /* 0x000fea000383ffff */
[----:B------:R-:W-:Y:S05]  /*0b10*/  BSYNC.RECONVERGENT B0 ;  /* 0x0000000000007941 */ /* 0x000fea0003800200 */
.L_x_153:
[----:B------:R-:W-:Y:S05]  /*0b20*/  EXIT ;  /* 0x000000000000794d */ /* 0x000fea0003800000 */
.L_x_155:
        /* <DEDUP_REMOVED lines=13> */
.L_x_432:


//--------------------- .text._Z11_ne_32_16_5PfS_S_iiiiiiiiiiiiiiii --------------------------
	.section	.text._Z11_ne_32_16_5PfS_S_iiiiiiiiiiiiiiii,"ax",@progbits
	.align	128
        .global         _Z11_ne_32_16_5PfS_S_iiiiiiiiiiiiiiii
        .type           _Z11_ne_32_16_5PfS_S_iiiiiiiiiiiiiiii,@function
        .size           _Z11_ne_32_16_5PfS_S_iiiiiiiiiiiiiiii,(.L_x_433 - _Z11_ne_32_16_5PfS_S_iiiiiiiiiiiiiiii)
        .other          _Z11_ne_32_16_5PfS_S_iiiiiiiiiiiiiiii,@"STO_CUDA_ENTRY STV_DEFAULT"
_Z11_ne_32_16_5PfS_S_iiiiiiiiiiiiiiii:
.text._Z11_ne_32_16_5PfS_S_iiiiiiiiiiiiiiii:
        /* <DEDUP_REMOVED lines=37> */
.L_x_157:
        /* <DEDUP_REMOVED lines=134> */
[----:B--2---:R-:W-:-:S05]  /*0ab0*/  FSET.BF.NEU.AND R21, R8, R11, PT ;  /* 0x0000000b0815720a */ /* 0x004fca000380d000 */
[----:B------:R1:W-:Y:S06]  /*0ac0*/  STG.E desc[UR6][R22.64], R21 ;  /* 0x0000001516007986 */ /* 0x0003ec000c101906 */
[----:B------:R-:W-:Y:S05]  /*0ad0*/  @!P1 BRA `(.L_x_157) ;  /* 0xfffffff400dc9947 */ /* 0x000fea000383ffff */
[----:B------:R-:W-:Y:S05]  /*0ae0*/  BSYNC.RECONVERGENT B0 ;  /* 0x0000000000007941 */ /* 0x000fea0003800200 */
.L_x_156:
[----:B------:R-:W-:Y:S05]  /*0af0*/  EXIT ;  /* 0x000000000000794d */ /* 0x000fea0003800000 */
.L_x_158:
        /* <DEDUP_REMOVED lines=16> */
.L_x_433:


//--------------------- .text._Z11_ne_64_16_4PdS_S_iiiiiiiiiiiii --------------------------
	.section	.text._Z11_ne_64_16_4PdS_S_iiiiiiiiiiiii,"ax",@progbits
	.align	128
        .global         _Z11_ne_64_16_4PdS_S_iiiiiiiiiiiii
        .type           _Z11_ne_64_16_4PdS_S_iiiiiiiiiiiii,@function
        .size           _Z11_ne_64_16_4PdS_S_iiiiiiiiiiiii,(.L_x_434 - _Z11_ne_64_16_4PdS_S_iiiiiiiiiiiii)
        .other          _Z11_ne_64_16_4PdS_S_iiiiiiiiiiiii,@"STO_CUDA_ENTRY STV_DEFAULT"
_Z11_ne_64_16_4PdS_S_iiiiiiiiiiiii:
.text._Z11_ne_64_16_4PdS_S_iiiiiiiiiiiii:
        /* <DEDUP_REMOVED lines=35> */
.L_x_159:
        /* <DEDUP_REMOVED lines=112> */
[----:B------:R-:W-:Y:S05]  /*0930*/  EXIT ;  /* 0x000000000000794d */ /* 0x000fea0003800000 */
.L_x_160:
        /* <DEDUP_REMOVED lines=12> */
.L_x_434:


//--------------------- .text._Z11_ne_32_16_4PfS_S_iiiiiiiiiiiii --------------------------
	.section	.text._Z11_ne_32_16_4PfS_S_iiiiiiiiiiiii,"ax",@progbits
	.align	128
        .global         _Z11_ne_32_16_4PfS_S_iiiiiiiiiiiii
        .type           _Z11_ne_32_16_4PfS_S_iiiiiiiiiiiii,@function
        .size           _Z11_ne_32_16_4PfS_S_iiiiiiiiiiiii,(.L_x_435 - _Z11_ne_32_16_4PfS_S_iiiiiiiiiiiii)
        .other          _Z11_ne_32_16_4PfS_S_iiiiiiiiiiiii,@"STO_CUDA_ENTRY STV_DEFAULT"
_Z11_ne_32_16_4PfS_S_iiiiiiiiiiiii:
.text._Z11_ne_32_16_4PfS_S_iiiiiiiiiiiii:
        /* <DEDUP_REMOVED lines=35> */
.L_x_161:
        /* <DEDUP_REMOVED lines=110> */
[----:B------:R-:W-:Y:S05]  /*0910*/  EXIT ;  /* 0x000000000000794d */ /* 0x000fea0003800000 */
.L_x_162:
        /* <DEDUP_REMOVED lines=14> */
.L_x_435:


//--------------------- .text._Z11_ne_64_16_3PdS_S_iiiiiiiiii --------------------------
	.section	.text._Z11_ne_64_16_3PdS_S_iiiiiiiiii,"ax",@progbits
	.align	128
        .global         _Z11_ne_64_16_3PdS_S_iiiiiiiiii
        .type           _Z11_ne_64_16_3PdS_S_iiiiiiiiii,@function
        .size           _Z11_ne_64_16_3PdS_S_iiiiiiiiii,(.L_x_436 - _Z11_ne_64_16_3PdS_S_iiiiiiiiii)
        .other          _Z11_ne_64_16_3PdS_S_iiiiiiiiii,@"STO_CUDA_ENTRY STV_DEFAULT"
_Z11_ne_64_16_3PdS_S_iiiiiiiiii:
.text._Z11_ne_64_16_3PdS_S_iiiiiiiiii:
        /* <DEDUP_REMOVED lines=33> */
.L_x_163:
        /* <DEDUP_REMOVED lines=86> */
.L_x_164:
        /* <DEDUP_REMOVED lines=9> */
.L_x_436:


//--------------------- .text._Z11_ne_32_16_3PfS_S_iiiiiiiiii --------------------------
	.section	.text._Z11_ne_32_16_3PfS_S_iiiiiiiiii,"ax",@progbits
	.align	128
        .global         _Z11_ne_32_16_3PfS_S_iiiiiiiiii
        .type           _Z11_ne_32_16_3PfS_S_iiiiiiiiii,@function
        .size           _Z11_ne_32_16_3PfS_S_iiiiiiiiii,(.L_x_437 - _Z11_ne_32_16_3PfS_S_iiiiiiiiii)
        .other          _Z11_ne_32_16_3PfS_S_iiiiiiiiii,@"STO_CUDA_ENTRY STV_DEFAULT"
_Z11_ne_32_16_3PfS_S_iiiiiiiiii:
.text._Z11_ne_32_16_3PfS_S_iiiiiiiiii:
        /* <DEDUP_REMOVED lines=33> */
.L_x_165:
        /* <DEDUP_REMOVED lines=84> */
.L_x_166:
        /* <DEDUP_REMOVED lines=11> */
.L_x_437:


//--------------------- .text._Z11_eq_64_16_5PdS_S_iiiiiiiiiiiiiiii --------------------------
	.section	.text._Z11_eq_64_16_5PdS_S_iiiiiiiiiiiiiiii,"ax",@progbits
	.align	128
        .global         _Z11_eq_64_16_5PdS_S_iiiiiiiiiiiiiiii
        .type           _Z11_eq_64_16_5PdS_S_iiiiiiiiiiiiiiii,@function
        .size           _Z11_eq_64_16_5PdS_S_iiiiiiiiiiiiiiii,(.L_x_438 - _Z11_eq_64_16_5PdS_S_iiiiiiiiiiiiiiii)
        .other          _Z11_eq_64_16_5PdS_S_iiiiiiiiiiiiiiii,@"STO_CUDA_ENTRY STV_DEFAULT"
_Z11_eq_64_16_5PdS_S_iiiiiiiiiiiiiiii:
.text._Z11_eq_64_16_5PdS_S_iiiiiiiiiiiiiiii:
        /* <DEDUP_REMOVED lines=37> */
.L_x_168:
        /* <DEDUP_REMOVED lines=136> */
[----:B------:R-:W-:Y:S02]  /*0ad0*/  FSEL R13, RZ, 1.875, P1 ;  /* 0x3ff00000ff0d7808 */ /* 0x000fe40000800000 */
[----:B------:R-:W-:-:S03]  /*0ae0*/  ISETP.GE.AND P1, PT, R25, UR14, PT ;  /* 0x0000000e19007c0c */ /* 0x000fc6000bf26270 */
[----:B------:R1:W-:Y:S10]  /*0af0*/  STG.E.64 desc[UR6][R14.64], R12 ;  /* 0x0000000c0e007986 */ /* 0x0003f4000c101b06 */
[----:B------:R-:W-:Y:S05]  /*0b00*/  @!P1 BRA `(.L_x_168) ;  /* 0xfffffff400d09947 */ /* 0x000fea000383ffff */
[----:B------:R-:W-:Y:S05]  /*0b10*/  BSYNC.RECONVERGENT B0 ;  /* 0x0000000000007941 */ /* 0x000fea0003800200 */
.L_x_167:
[----:B------:R-:W-:Y:S05]  /*0b20*/  EXIT ;  /* 0x000000000000794d */ /* 0x000fea0003800000 */
.L_x_169:
        /* <DEDUP_REMOVED lines=13> */
.L_x_438:


//--------------------- .text._Z11_eq_32_16_5PfS_S_iiiiiiiiiiiiiiii --------------------------
	.section	.text._Z11_eq_32_16_5PfS_S_iiiiiiiiiiiiiiii,"ax",@progbits
	.align	128
        .global         _Z11_eq_32_16_5PfS_S_iiiiiiiiiiiiiiii
        .type           _Z11_eq_32_16_5PfS_S_iiiiiiiiiiiiiiii,@function
        .size           _Z11_eq_32_16_5PfS_S_iiiiiiiiiiiiiiii,(.L_x_439 - _Z11_eq_32_16_5PfS_S_iiiiiiiiiiiiiiii)
        .other          _Z11_eq_32_16_5PfS_S_iiiiiiiiiiiiiiii,@"STO_CUDA_ENTRY STV_DEFAULT"
_Z11_eq_32_16_5PfS_S_iiiiiiiiiiiiiiii:
.text._Z11_eq_32_16_5PfS_S_iiiiiiiiiiiiiiii:
        /* <DEDUP_REMOVED lines=37> */
.L_x_171:
        /* <DEDUP_REMOVED lines=134> */
[----:B--2---:R-:W-:-:S05]  /*0ab0*/  FSET.BF.EQ.AND R21, R8, R11, PT ;  /* 0x0000000b0815720a */ /* 0x004fca0003802000 */
[----:B------:R1:W-:Y:S06]  /*0ac0*/  STG.E desc[UR6][R22.64], R21 ;  /* 0x0000001516007986 */ /* 0x0003ec000c101906 */
[----:B------:R-:W-:Y:S05]  /*0ad0*/  @!P1 BRA `(.L_x_171) ;  /* 0xfffffff400dc9947 */ /* 0x000fea000383ffff */
[----:B------:R-:W-:Y:S05]  /*0ae0*/  BSYNC.RECONVERGENT B0 ;  /* 0x0000000000007941 */ /* 0x000fea0003800200 */
.L_x_170:
[----:B------:R-:W-:Y:S05]  /*0af0*/  EXIT ;  /* 0x000000000000794d */ /* 0x000fea0003800000 */
.L_x_172:
        /* <DEDUP_REMOVED lines=16> */
.L_x_439:


//--------------------- .text._Z11_eq_64_16_4PdS_S_iiiiiiiiiiiii --------------------------
	.section	.text._Z11_eq_64_16_4PdS_S_iiiiiiiiiiiii,"ax",@progbits
	.align	128
        .global         _Z11_eq_64_16_4PdS_S_iiiiiiiiiiiii
        .type           _Z11_eq_64_16_4PdS_S_iiiiiiiiiiiii,@function
        .size           _Z11_eq_64_16_4PdS_S_iiiiiiiiiiiii,(.L_x_440 - _Z11_eq_64_16_4PdS_S_iiiiiiiiiiiii)
        .other          _Z11_eq_64_16_4PdS_S_iiiiiiiiiiiii,@"STO_CUDA_ENTRY STV_DEFAULT"
_Z11_eq_64_16_4PdS_S_iiiiiiiiiiiii:
.text._Z11_eq_64_16_4PdS_S_iiiiiiiiiiiii:
        /* <DEDUP_REMOVED lines=35> */
.L_x_173:
        /* <DEDUP_REMOVED lines=112> */
[----:B------:R-:W-:Y:S05]  /*0930*/  EXIT ;  /* 0x000000000000794d */ /* 0x000fea0003800000 */
.L_x_174:
        /* <DEDUP_REMOVED lines=12> */
.L_x_440:


//--------------------- .text._Z11_eq_32_16_4PfS_S_iiiiiiiiiiiii --------------------------
	.section	.text._Z11_eq_32_16_4PfS_S_iiiiiiiiiiiii,"ax",@progbits
	.align	128
        .global         _Z11_eq_32_16_4PfS_S_iiiiiiiiiiiii
        .type           _Z11_eq_32_16_4PfS_S_iiiiiiiiiiiii,@function
        .size           _Z11_eq_32_16_4PfS_S_iiiiiiiiiiiii,(.L_x_441 - _Z11_eq_32_16_4PfS_S_iiiiiiiiiiiii)
        .other          _Z11_eq_32_16_4PfS_S_iiiiiiiiiiiii,@"STO_CUDA_ENTRY STV_DEFAULT"
_Z11_eq_32_16_4PfS_S_iiiiiiiiiiiii:
.text._Z11_eq_32_16_4PfS_S_iiiiiiiiiiiii:
        /* <DEDUP_REMOVED lines=35> */
.L_x_175:
        /* <DEDUP_REMOVED lines=110> */
[----:B------:R-:W-:Y:S05]  /*0910*/  EXIT ;  /* 0x000000000000794d */ /* 0x000fea0003800000 */
.L_x_176:
        /* <DEDUP_REMOVED lines=14> */
.L_x_441:


//--------------------- .text._Z11_eq_64_16_3PdS_S_iiiiiiiiii --------------------------
	.section	.text._Z11_eq_64_16_3PdS_S_iiiiiiiiii,"ax",@progbits
	.align	128
        .global         _Z11_eq_64_16_3PdS_S_iiiiiiiiii
        .type           _Z11_eq_64_16_3PdS_S_iiiiiiiiii,@function
        .size           _Z11_eq_64_16_3PdS_S_iiiiiiiiii,(.L_x_442 - _Z11_eq_64_16_3PdS_S_iiiiiiiiii)
        .other          _Z11_eq_64_16_3PdS_S_iiiiiiiiii,@"STO_CUDA_ENTRY STV_DEFAULT"
_Z11_eq_64_16_3PdS_S_iiiiiiiiii:
.text._Z11_eq_64_16_3PdS_S_iiiiiiiiii:
        /* <DEDUP_REMOVED lines=33> */
.L_x_177:
        /* <DEDUP_REMOVED lines=86> */
.L_x_178:
        /* <DEDUP_REMOVED lines=9> */
.L_x_442:


//--------------------- .text._Z11_eq_32_16_3PfS_S_iiiiiiiiii --------------------------
	.section	.text._Z11_eq_32_16_3PfS_S_iiiiiiiiii,"ax",@progbits
	.align	128
        .global         _Z11_eq_32_16_3PfS_S_iiiiiiiiii
        .type           _Z11_eq_32_16_3PfS_S_iiiiiiiiii,@function
        .size           _Z11_eq_32_16_3PfS_S_iiiiiiiiii,(.L_x_443 - _Z11_eq_32_16_3PfS_S_iiiiiiiiii)
        .other          _Z11_eq_32_16_3PfS_S_iiiiiiiiii,@"STO_CUDA_ENTRY STV_DEFAULT"
_Z11_eq_32_16_3PfS_S_iiiiiiiiii:
.text._Z11_eq_32_16_3PfS_S_iiiiiiiiii:
        /* <DEDUP_REMOVED lines=33> */
.L_x_179:
        /* <DEDUP_REMOVED lines=84> */
.L_x_180:
        /* <DEDUP_REMOVED lines=11> */
.L_x_443:


//--------------------- .text._Z12_min_64_16_5PdS_S_iiiiiiiiiiiiiiii --------------------------
	.section	.text._Z12_min_64_16_5PdS_S_iiiiiiiiiiiiiiii,"ax",@progbits
	.align	128
        .global         _Z12_min_64_16_5PdS_S_iiiiiiiiiiiiiiii
        .type           _Z12_min_64_16_5PdS_S_iiiiiiiiiiiiiiii,@function
        .size           _Z12_min_64_16_5PdS_S_iiiiiiiiiiiiiiii,(.L_x_444 - _Z12_min_64_16_5PdS_S_iiiiiiiiiiiiiiii)
        .other          _Z12_min_64_16_5PdS_S_iiiiiiiiiiiiiiii,@"STO_CUDA_ENTRY STV_DEFAULT"
_Z12_min_64_16_5PdS_S_iiiiiiiiiiiiiiii:
.text._Z12_min_64_16_5PdS_S_iiiiiiiiiiiiiiii:
        /* <DEDUP_REMOVED lines=37> */
.L_x_182:
        /* <DEDUP_REMOVED lines=133> */
[----:B------:R-:W-:Y:S01]  /*0aa0*/  IADD3 R25, PT, PT, R23, R25, RZ ;  /* 0x0000001917197210 */ /* 0x000fe20007ffe0ff */
[----:B--2---:R-:W-:-:S06]  /*0ab0*/  DSETP.GEU.AND P1, PT, R10, R8, PT ;  /* 0x000000080a00722a */ /* 0x004fcc0003f2e000 */
[----:B------:R-:W-:Y:S02]  /*0ac0*/  FSEL R12, R10, R8, !P1 ;  /* 0x000000080a0c7208 */ /* 0x000fe40004800000 */
[----:B------:R-:W-:Y:S02]  /*0ad0*/  FSEL R13, R11, R9, !P1 ;  /* 0x000000090b0d7208 */ /* 0x000fe40004800000 */
[----:B------:R-:W-:-:S03]  /*0ae0*/  ISETP.GE.AND P1, PT, R25, UR14, PT ;  /* 0x0000000e19007c0c */ /* 0x000fc6000bf26270 */
[----:B------:R1:W-:Y:S10]  /*0af0*/  STG.E.64 desc[UR6][R14.64], R12 ;  /* 0x0000000c0e007986 */ /* 0x0003f4000c101b06 */
[----:B------:R-:W-:Y:S05]  /*0b00*/  @!P1 BRA `(.L_x_182) ;  /* 0xfffffff400d09947 */ /* 0x000fea000383ffff */
[----:B------:R-:W-:Y:S05]  /*0b10*/  BSYNC.RECONVERGENT B0 ;  /* 0x0000000000007941 */ /* 0x000fea0003800200 */
.L_x_181:
[----:B------:R-:W-:Y:S05]  /*0b20*/  EXIT ;  /* 0x000000000000794d */ /* 0x000fea0003800000 */
.L_x_183:
        /* <DEDUP_REMOVED lines=13> */
.L_x_444:


//--------------------- .text._Z12_min_32_16_5PfS_S_iiiiiiiiiiiiiiii --------------------------
	.section	.text._Z12_min_32_16_5PfS_S_iiiiiiiiiiiiiiii,"ax",@progbits
	.align	128
        .global         _Z12_min_32_16_5PfS_S_iiiiiiiiiiiiiiii
        .type           _Z12_min_32_16_5PfS_S_iiiiiiiiiiiiiiii,@function
        .size           _Z12_min_32_16_5PfS_S_iiiiiiiiiiiiiiii,(.L_x_445 - _Z12_min_32_16_5PfS_S_iiiiiiiiiiiiiiii)
        .other          _Z12_min_32_16_5PfS_S_iiiiiiiiiiiiiiii,@"STO_CUDA_ENTRY STV_DEFAULT"
_Z12_min_32_16_5PfS_S_iiiiiiiiiiiiiiii:
.text._Z12_min_32_16_5PfS_S_iiiiiiiiiiiiiiii:
        /* <DEDUP_REMOVED lines=37> */
.L_x_185:
        /* <DEDUP_REMOVED lines=132> */
[----:B------:R-:W-:Y:S02]  /*0a90*/  IADD3 R13, PT, PT, R12, R13, RZ ;  /* 0x0000000d0c0d7210 */ /* 0x000fe40007ffe0ff */
[----:B--2---:R-:W-:-:S04]  /*0aa0*/  FSETP.GEU.AND P1, PT, R8, R11, PT ;  /* 0x0000000b0800720b */ /* 0x004fc80003f2e000 */
[----:B------:R-:W-:Y:S02]  /*0ab0*/  FSEL R21, R8, R11, !P1 ;  /* 0x0000000b08157208 */ /* 0x000fe40004800000 */
[----:B------:R-:W-:-:S03]  /*0ac0*/  ISETP.GE.AND P1, PT, R13, UR14, PT ;  /* 0x0000000e0d007c0c */ /* 0x000fc6000bf26270 */
[----:B------:R1:W-:Y:S10]  /*0ad0*/  STG.E desc[UR6][R22.64], R21 ;  /* 0x0000001516007986 */ /* 0x0003f4000c101906 */
[----:B------:R-:W-:Y:S05]  /*0ae0*/  @!P1 BRA `(.L_x_185) ;  /* 0xfffffff400d89947 */ /* 0x000fea000383ffff */
[----:B------:R-:W-:Y:S05]  /*0af0*/  BSYNC.RECONVERGENT B0 ;  /* 0x0000000000007941 */ /* 0x000fea0003800200 */
.L_x_184:
[----:B------:R-:W-:Y:S05]  /*0b00*/  EXIT ;  /* 0x000000000000794d */ /* 0x000fea0003800000 */
.L_x_186:
        /* <DEDUP_REMOVED lines=15> */
.L_x_445:


//--------------------- .text._Z12_min_64_16_4PdS_S_iiiiiiiiiiiii --------------------------
	.section	.text._Z12_min_64_16_4PdS_S_iiiiiiiiiiiii,"ax",@progbits
	.align	128
        .global         _Z12_min_64_16_4PdS_S_iiiiiiiiiiiii
        .type           _Z12_min_64_16_4PdS_S_iiiiiiiiiiiii,@function
        .size           _Z12_min_64_16_4PdS_S_iiiiiiiiiiiii,(.L_x_446 - _Z12_min_64_16_4PdS_S_iiiiiiiiiiiii)
        .other          _Z12_min_64_16_4PdS_S_iiiiiiiiiiiii,@"STO_CUDA_ENTRY STV_DEFAULT"
_Z12_min_64_16_4PdS_S_iiiiiiiiiiiii:
.text._Z12_min_64_16_4PdS_S_iiiiiiiiiiiii:
        /* <DEDUP_REMOVED lines=35> */
.L_x_187:
        /* <DEDUP_REMOVED lines=19> */
[----:B------:R-:W-:Y:S01]  /*0360*/  @!P3 LOP3.LUT R18, RZ, R16, RZ, 0x33, !PT ;  /* 0x00000010ff12b212 */ /* 0x000fe200078e33ff */
[----:B-1----:R-:W-:-:S03]  /*0370*/  IMAD.MOV.U32 R8, RZ, RZ, RZ ;  /* 0x000000ffff087224 */ /* 0x002fc600078e00ff */
        /* <DEDUP_REMOVED lines=91> */
[----:B------:R-:W-:Y:S05]  /*0930*/  EXIT ;  /* 0x000000000000794d */ /* 0x000fea0003800000 */
.L_x_188:
        /* <DEDUP_REMOVED lines=12> */
.L_x_446:


//--------------------- .text._Z12_min_32_16_4PfS_S_iiiiiiiiiiiii --------------------------
	.section	.text._Z12_min_32_16_4PfS_S_iiiiiiiiiiiii,"ax",@progbits
	.align	128
        .global         _Z12_min_32_16_4PfS_S_iiiiiiiiiiiii
        .type           _Z12_min_32_16_4PfS_S_iiiiiiiiiiiii,@function
        .size           _Z12_min_32_16_4PfS_S_iiiiiiiiiiiii,(.L_x_447 - _Z12_min_32_16_4PfS_S_iiiiiiiiiiiii)
        .other          _Z12_min_32_16_4PfS_S_iiiiiiiiiiiii,@"STO_CUDA_ENTRY STV_DEFAULT"
_Z12_min_32_16_4PfS_S_iiiiiiiiiiiii:
.text._Z12_min_32_16_4PfS_S_iiiiiiiiiiiii:
        /* <DEDUP_REMOVED lines=35> */
.L_x_189:
        /* <DEDUP_REMOVED lines=111> */
[----:B------:R-:W-:Y:S05]  /*0920*/  EXIT ;  /* 0x000000000000794d */ /* 0x000fea0003800000 */
.L_x_190:
        /* <DEDUP_REMOVED lines=13> */
.L_x_447:


//--------------------- .text._Z12_min_64_16_3PdS_S_iiiiiiiiii --------------------------
	.section	.text._Z12_min_64_16_3PdS_S_iiiiiiiiii,"ax",@progbits
	.align	128
        .global         _Z12_min_64_16_3PdS_S_iiiiiiiiii
        .type           _Z12_min_64_16_3PdS_S_iiiiiiiiii,@function
        .size           _Z12_min_64_16_3PdS_S_iiiiiiiiii,(.L_x_448 - _Z12_min_64_16_3PdS_S_iiiiiiiiii)
        .other          _Z12_min_64_16_3PdS_S_iiiiiiiiii,@"STO_CUDA_ENTRY STV_DEFAULT"
_Z12_min_64_16_3PdS_S_iiiiiiiiii:
.text._Z12_min_64_16_3PdS_S_iiiiiiiiii:
        /* <DEDUP_REMOVED lines=33> */
.L_x_191:
        /* <DEDUP_REMOVED lines=86> */
.L_x_192:
        /* <DEDUP_REMOVED lines=9> */
.L_x_448:


//--------------------- .text._Z12_min_32_16_3PfS_S_iiiiiiiiii --------------------------
	.section	.text._Z12_min_32_16_3PfS_S_iiiiiiiiii,"ax",@progbits
	.align	128
        .global         _Z12_min_32_16_3PfS_S_iiiiiiiiii
        .type           _Z12_min_32_16_3PfS_S_iiiiiiiiii,@function
        .size           _Z12_min_32_16_3PfS_S_iiiiiiiiii,(.L_x_449 - _Z12_min_32_16_3PfS_S_iiiiiiiiii)
        .other          _Z12_min_32_16_3PfS_S_iiiiiiiiii,@"STO_CUDA_ENTRY STV_DEFAULT"
_Z12_min_32_16_3PfS_S_iiiiiiiiii:
.text._Z12_min_32_16_3PfS_S_iiiiiiiiii:
        /* <DEDUP_REMOVED lines=33> */
.L_x_193:
        /* <DEDUP_REMOVED lines=85> */
.L_x_194:
        /* <DEDUP_REMOVED lines=10> */
.L_x_449:


//--------------------- .text._Z12_max_64_16_5PdS_S_iiiiiiiiiiiiiiii --------------------------
	.section	.text._Z12_max_64_16_5PdS_S_iiiiiiiiiiiiiiii,"ax",@progbits
	.align	128
        .global         _Z12_max_64_16_5PdS_S_iiiiiiiiiiiiiiii
        .type           _Z12_max_64_16_5PdS_S_iiiiiiiiiiiiiiii,@function
        .size           _Z12_max_64_16_5PdS_S_iiiiiiiiiiiiiiii,(.L_x_450 - _Z12_max_64_16_5PdS_S_iiiiiiiiiiiiiiii)
        .other          _Z12_max_64_16_5PdS_S_iiiiiiiiiiiiiiii,@"STO_CUDA_ENTRY STV_DEFAULT"
_Z12_max_64_16_5PdS_S_iiiiiiiiiiiiiiii:
.text._Z12_max_64_16_5PdS_S_iiiiiiiiiiiiiiii:
        /* <DEDUP_REMOVED lines=37> */
.L_x_196:
        /* <DEDUP_REMOVED lines=134> */
[----:B--2---:R-:W-:-:S06]  /*0ab0*/  DSETP.GT.AND P1, PT, R10, R8, PT ;  /* 0x000000080a00722a */ /* 0x004fcc0003f24000 */
[----:B------:R-:W-:Y:S02]  /*0ac0*/  FSEL R12, R10, R8, P1 ;  /* 0x000000080a0c7208 */ /* 0x000fe40000800000 */
[----:B------:R-:W-:Y:S02]  /*0ad0*/  FSEL R13, R11, R9, P1 ;  /* 0x000000090b0d7208 */ /* 0x000fe40000800000 */
[----:B------:R-:W-:-:S03]  /*0ae0*/  ISETP.GE.AND P1, PT, R25, UR14, PT ;  /* 0x0000000e19007c0c */ /* 0x000fc6000bf26270 */
[----:B------:R1:W-:Y:S10]  /*0af0*/  STG.E.64 desc[UR6][R14.64], R12 ;  /* 0x0000000c0e007986 */ /* 0x0003f4000c101b06 */
[----:B------:R-:W-:Y:S05]  /*0b00*/  @!P1 BRA `(.L_x_196) ;  /* 0xfffffff400d09947 */ /* 0x000fea000383ffff */
[----:B------:R-:W-:Y:S05]  /*0b10*/  BSYNC.RECONVERGENT B0 ;  /* 0x0000000000007941 */ /* 0x000fea0003800200 */
.L_x_195:
[----:B------:R-:W-:Y:S05]  /*0b20*/  EXIT ;  /* 0x000000000000794d */ /* 0x000fea0003800000 */
.L_x_197:
        /* <DEDUP_REMOVED lines=13> */
.L_x_450:


//--------------------- .text._Z12_max_32_16_5PfS_S_iiiiiiiiiiiiiiii --------------------------
	.section	.text._Z12_max_32_16_5PfS_S_iiiiiiiiiiiiiiii,"ax",@progbits
	.align	128
        .global         _Z12_max_32_16_5PfS_S_iiiiiiiiiiiiiiii
        .type           _Z12_max_32_16_5PfS_S_iiiiiiiiiiiiiiii,@function
        .size           _Z12_max_32_16_5PfS_S_iiiiiiiiiiiiiiii,(.L_x_451 - _Z12_max_32_16_5PfS_S_iiiiiiiiiiiiiiii)
        .other          _Z12_max_32_16_5PfS_S_iiiiiiiiiiiiiiii,@"STO_CUDA_ENTRY STV_DEFAULT"
_Z12_max_32_16_5PfS_S_iiiiiiiiiiiiiiii:
.text._Z12_max_32_16_5PfS_S_iiiiiiiiiiiiiiii:
        /* <DEDUP_REMOVED lines=37> */
.L_x_199:
        /* <DEDUP_REMOVED lines=133> */
[----:B--2---:R-:W-:-:S04]  /*0aa0*/  FSETP.GT.AND P1, PT, R8, R11, PT ;  /* 0x0000000b0800720b */ /* 0x004fc80003f24000 */
[----:B------:R-:W-:Y:S02]  /*0ab0*/  FSEL R21, R8, R11, P1 ;  /* 0x0000000b08157208 */ /* 0x000fe40000800000 */
[----:B------:R-:W-:-:S03]  /*0ac0*/  ISETP.GE.AND P1, PT, R13, UR14, PT ;  /* 0x0000000e0d007c0c */ /* 0x000fc6000bf26270 */
[----:B------:R1:W-:Y:S10]  /*0ad0*/  STG.E desc[UR6][R22.64], R21 ;  /* 0x0000001516007986 */ /* 0x0003f4000c101906 */
[----:B------:R-:W-:Y:S05]  /*0ae0*/  @!P1 BRA `(.L_x_199) ;  /* 0xfffffff400d89947 */ /* 0x000fea000383ffff */
[----:B------:R-:W-:Y:S05]  /*0af0*/  BSYNC.RECONVERGENT B0 ;  /* 0x0000000000007941 */ /* 0x000fea0003800200 */
.L_x_198:
[----:B------:R-:W-:Y:S05]  /*0b00*/  EXIT ;  /* 0x000000000000794d */ /* 0x000fea0003800000 */
.L_x_200:
        /* <DEDUP_REMOVED lines=15> */
.L_x_451:


//--------------------- .text._Z12_max_64_16_4PdS_S_iiiiiiiiiiiii --------------------------
	.section	.text._Z12_max_64_16_4PdS_S_iiiiiiiiiiiii,"ax",@progbits
	.align	128
        .global         _Z12_max_64_16_4PdS_S_iiiiiiiiiiiii
        .type           _Z12_max_64_16_4PdS_S_iiiiiiiiiiiii,@function
        .size           _Z12_max_64_16_4PdS_S_iiiiiiiiiiiii,(.L_x_452 - _Z12_max_64_16_4PdS_S_iiiiiiiiiiiii)
        .other          _Z12_max_64_16_4PdS_S_iiiiiiiiiiiii,@"STO_CUDA_ENTRY STV_DEFAULT"
_Z12_max_64_16_4PdS_S_iiiiiiiiiiiii:
.text._Z12_max_64_16_4PdS_S_iiiiiiiiiiiii:
        /* <DEDUP_REMOVED lines=35> */
.L_x_201:
        /* <DEDUP_REMOVED lines=112> */
[----:B------:R-:W-:Y:S05]  /*0930*/  EXIT ;  /* 0x000000000000794d */ /* 0x000fea0003800000 */
.L_x_202:
        /* <DEDUP_REMOVED lines=12> */
.L_x_452:


//--------------------- .text._Z12_max_32_16_4PfS_S_iiiiiiiiiiiii --------------------------
	.section	.text._Z12_max_32_16_4PfS_S_iiiiiiiiiiiii,"ax",@progbits
	.align	128
        .global         _Z12_max_32_16_4PfS_S_iiiiiiiiiiiii
        .type           _Z12_max_32_16_4PfS_S_iiiiiiiiiiiii,@function
        .size           _Z12_max_32_16_4PfS_S_iiiiiiiiiiiii,(.L_x_453 - _Z12_max_32_16_4PfS_S_iiiiiiiiiiiii)
        .other          _Z12_max_32_16_4PfS_S_iiiiiiiiiiiii,@"STO_CUDA_ENTRY STV_DEFAULT"
_Z12_max_32_16_4PfS_S_iiiiiiiiiiiii:
.text._Z12_max_32_16_4PfS_S_iiiiiiiiiiiii:
        /* <DEDUP_REMOVED lines=35> */
.L_x_203:
        /* <DEDUP_REMOVED lines=111> */
[----:B------:R-:W-:Y:S05]  /*0920*/  EXIT ;  /* 0x000000000000794d */ /* 0x000fea0003800000 */
.L_x_204:
        /* <DEDUP_REMOVED lines=13> */
.L_x_453:


//--------------------- .text._Z12_max_64_16_3PdS_S_iiiiiiiiii --------------------------
	.section	.text._Z12_max_64_16_3PdS_S_iiiiiiiiii,"ax",@progbits
	.align	128
        .global         _Z12_max_64_16_3PdS_S_iiiiiiiiii
        .type           _Z12_max_64_16_3PdS_S_iiiiiiiiii,@function
        .size           _Z12_max_64_16_3PdS_S_iiiiiiiiii,(.L_x_454 - _Z12_max_64_16_3PdS_S_iiiiiiiiii)
        .other          _Z12_max_64_16_3PdS_S_iiiiiiiiii,@"STO_CUDA_ENTRY STV_DEFAULT"
_Z12_max_64_16_3PdS_S_iiiiiiiiii:
.text._Z12_max_64_16_3PdS_S_iiiiiiiiii:
        /* <DEDUP_REMOVED lines=33> */
.L_x_205:
        /* <DEDUP_REMOVED lines=86> */
.L_x_206:
        /* <DEDUP_REMOVED lines=9> */
.L_x_454:


//--------------------- .text._Z12_max_32_16_3PfS_S_iiiiiiiiii --------------------------
	.section	.text._Z12_max_32_16_3PfS_S_iiiiiiiiii,"ax",@progbits
	.align	128
        .global         _Z12_max_32_16_3PfS_S_iiiiiiiiii
        .type           _Z12_max_32_16_3PfS_S_iiiiiiiiii,@function
        .size           _Z12_max_32_16_3PfS_S_iiiiiiiiii,(.L_x_455 - _Z12_max_32_16_3PfS_S_iiiiiiiiii)
        .other          _Z12_max_32_16_3PfS_S_iiiiiiiiii,@"STO_CUDA_ENTRY STV_DEFAULT"
_Z12_max_32_16_3PfS_S_iiiiiiiiii:
.text._Z12_max_32_16_3PfS_S_iiiiiiiiii:
        /* <DEDUP_REMOVED lines=33> */
.L_x_207:
        /* <DEDUP_REMOVED lines=85> */
.L_x_208:
        /* <DEDUP_REMOVED lines=10> */
.L_x_455:


//--------------------- .text._Z12_pow_64_16_5PdS_S_iiiiiiiiiiiiiiii --------------------------
	.section	.text._Z12_pow_64_16_5PdS_S_iiiiiiiiiiiiiiii,"ax",@progbits
	.align	128
        .global         _Z12_pow_64_16_5PdS_S_iiiiiiiiiiiiiiii
        .type           _Z12_pow_64_16_5PdS_S_iiiiiiiiiiiiiiii,@function
        .size           _Z12_pow_64_16_5PdS_S_iiiiiiiiiiiiiiii,(.L_x_369 - _Z12_pow_64_16_5PdS_S_iiiiiiiiiiiiiiii)
        .other          _Z12_pow_64_16_5PdS_S_iiiiiiiiiiiiiiii,@"STO_CUDA_ENTRY STV_DEFAULT"
_Z12_pow_64_16_5PdS_S_iiiiiiiiiiiiiiii:
.text._Z12_pow_64_16_5PdS_S_iiiiiiiiiiiiiiii:
        /* <DEDUP_REMOVED lines=24> */
.L_x_216:
        /* <DEDUP_REMOVED lines=133> */
[----:B------:R-:W-:Y:S02]  /*09d0*/  IMAD R19, R14, UR11, R13 ;  /* 0x0000000b0e137c24 */ /* 0x000fe4000f8e020d */
[----:B------:R-:W-:Y:S02]  /*09e0*/  IMAD R13, R0, UR10, RZ ;  /* 0x0000000a000d7c24 */ /* 0x000fe4000f8e02ff */
[----:B------:R-:W-:-:S04]  /*09f0*/  IMAD.WIDE R18, R19, 0x8, R10 ;  /* 0x0000000813127825 */ /* 0x000fc800078e020a */
[----:B------:R-:W-:Y:S02]  /*0a00*/  IMAD R15, R12, UR9, R13 ;  /* 0x000000090c0f7c24 */ /* 0x000fe4000f8e020d */
[----:B------:R-:W2:Y:S02]  /*0a10*/  LDG.E.64 R12, desc[UR14][R18.64] ;  /* 0x0000000e120c7981 */ /* 0x000ea4000c1e1b00 */
        /* <DEDUP_REMOVED lines=13> */
[----:B------:R-:W-:-:S04]  /*0af0*/  ISETP.NE.AND.EX P0, PT, R17, -0x80000000, PT, P0 ;  /* 0x800000001100780c */ /* 0x000fc80003f05300 */
[----:B------:R-:W-:Y:S02]  /*0b00*/  PLOP3.LUT P1, PT, P0, PT, PT, 0x8, 0x80 ;  /* 0x000000000080781c */ /* 0x000fe4000072e170 */
[----:B------:R-:W-:-:S05]  /*0b10*/  ISETP.GE.OR P3, PT, R13, RZ, P2 ;  /* 0x000000ff0d00720c */ /* 0x000fca0001766670 */
        /* <DEDUP_REMOVED lines=8> */
[----:B------:R-:W-:Y:S05]  /*0ba0*/  CALL.REL.NOINC `($_Z12_pow_64_16_5PdS_S_iiiiiiiiiiiiiiii$__internal_accurate_pow) ;  /* 0x0000000000e87944 */ /* 0x000fea0003c00000 */
[----:B------:R-:W-:Y:S05]  /*0bb0*/  BSYNC.RECONVERGENT B2 ;  /* 0x0000000000027941 */ /* 0x000fea0003800200 */
.L_x_212:
        /* <DEDUP_REMOVED lines=12> */
.L_x_211:
[----:B------:R-:W-:Y:S05]  /*0c80*/  BSYNC.RECONVERGENT B1 ;  /* 0x0000000000017941 */ /* 0x000fea0003800200 */
.L_x_210:
        /* <DEDUP_REMOVED lines=19> */
.L_x_215:
        /* <DEDUP_REMOVED lines=11> */
.L_x_214:
[----:B------:R-:W-:Y:S05]  /*0e70*/  BSYNC.RECONVERGENT B1 ;  /* 0x0000000000017941 */ /* 0x000fea0003800200 */
.L_x_213:
        /* <DEDUP_REMOVED lines=12> */
.L_x_209:
[----:B------:R-:W-:Y:S05]  /*0f40*/  EXIT ;  /* 0x000000000000794d */ /* 0x000fea0003800000 */
        .type           $_Z12_pow_64_16_5PdS_S_iiiiiiiiiiiiiiii$__internal_accurate_pow,@function
        .size           $_Z12_pow_64_16_5PdS_S_iiiiiiiiiiiiiiii$__internal_accurate_pow,(.L_x_369 - $_Z12_pow_64_16_5PdS_S_iiiiiiiiiiiiiiii$__internal_accurate_pow)
$_Z12_pow_64_16_5PdS_S_iiiiiiiiiiiiiiii$__internal_accurate_pow:
        /* <DEDUP_REMOVED lines=168> */
.L_x_217:
[----:B------:R-:W-:Y:S01]  /*19d0*/  DFMA R20, R20, R22, R22 ;  /* 0x000000161414722b */ /* 0x000fe20000000016 */
[----:B------:R-:W-:Y:S01]  /*19e0*/  IMAD.MOV.U32 R16, RZ, RZ, R0 ;  /* 0x000000ffff107224 */ /* 0x000fe200078e0000 */
[----:B------:R-:W-:Y:S01]  /*19f0*/  DSETP.NEU.AND P0, PT, |R22|, +INF , PT ;  /* 0x7ff000001600742a */ /* 0x000fe20003f0d200 */
[----:B------:R-:W-:-:S07]  /*1a00*/  IMAD.MOV.U32 R17, RZ, RZ, 0x0 ;  /* 0x00000000ff117424 */ /* 0x000fce00078e00ff */
[----:B------:R-:W-:Y:S02]  /*1a10*/  FSEL R25, R22, R20, !P0 ;  /* 0x0000001416197208 */ /* 0x000fe40004000000 */
[----:B------:R-:W-:Y:S01]  /*1a20*/  FSEL R20, R23, R21, !P0 ;  /* 0x0000001517147208 */ /* 0x000fe20004000000 */
[----:B------:R-:W-:Y:S06]  /*1a30*/  RET.REL.NODEC R16 `(_Z12_pow_64_16_5PdS_S_iiiiiiiiiiiiiiii) ;  /* 0xffffffe410707950 */ /* 0x000fec0003c3ffff */
.L_x_218:
        /* <DEDUP_REMOVED lines=12> */
.L_x_369:


//--------------------- .text._Z12_pow_32_16_5PfS_S_iiiiiiiiiiiiiiii --------------------------
	.section	.text._Z12_pow_32_16_5PfS_S_iiiiiiiiiiiiiiii,"ax",@progbits
	.align	128
        .global         _Z12_pow_32_16_5PfS_S_iiiiiiiiiiiiiiii
        .type           _Z12_pow_32_16_5PfS_S_iiiiiiiiiiiiiiii,@function
        .size           _Z12_pow_32_16_5PfS_S_iiiiiiiiiiiiiiii,(.L_x_457 - _Z12_pow_32_16_5PfS_S_iiiiiiiiiiiiiiii)
        .other          _Z12_pow_32_16_5PfS_S_iiiiiiiiiiiiiiii,@"STO_CUDA_ENTRY STV_DEFAULT"
_Z12_pow_32_16_5PfS_S_iiiiiiiiiiiiiiii:
.text._Z12_pow_32_16_5PfS_S_iiiiiiiiiiiiiiii:
        /* <DEDUP_REMOVED lines=34> */
.L_x_222:
        /* <DEDUP_REMOVED lines=224> */
.L_x_221:
[----:B------:R-:W-:Y:S05]  /*1020*/  BSYNC.RECONVERGENT B1 ;  /* 0x0000000000017941 */ /* 0x000fea0003800200 */
.L_x_220:
[----:B------:R-:W-:Y:S01]  /*1030*/  IMAD.WIDE R8, R18, 0x4, R6 ;  /* 0x0000000412087825 */ /* 0x000fe200078e0206 */
[----:B------:R-:W-:-:S04]  /*1040*/  IADD3 R18, PT, PT, R17, R18, RZ ;  /* 0x0000001211127210 */ /* 0x000fc80007ffe0ff */
[----:B------:R1:W-:Y:S01]  /*1050*/  STG.E desc[UR6][R8.64], R21 ;  /* 0x0000001508007986 */ /* 0x0003e2000c101906 */
[----:B------:R-:W-:-:S13]  /*1060*/  ISETP.GE.AND P0, PT, R18, UR5, PT ;  /* 0x0000000512007c0c */ /* 0x000fda000bf06270 */
[----:B-1----:R-:W-:Y:S05]  /*1070*/  @!P0 BRA `(.L_x_222) ;  /* 0xfffffff000688947 */ /* 0x002fea000383ffff */
[----:B------:R-:W-:Y:S05]  /*1080*/  BSYNC.RECONVERGENT B0 ;  /* 0x0000000000007941 */ /* 0x000fea0003800200 */
.L_x_219:
[----:B------:R-:W-:Y:S05]  /*1090*/  EXIT ;  /* 0x000000000000794d */ /* 0x000fea0003800000 */
.L_x_223:
        /* <DEDUP_REMOVED lines=14> */
.L_x_457:


//--------------------- .text._Z12_pow_64_16_4PdS_S_iiiiiiiiiiiii --------------------------
	.section	.text._Z12_pow_64_16_4PdS_S_iiiiiiiiiiiii,"ax",@progbits
	.align	128
        .global         _Z12_pow_64_16_4PdS_S_iiiiiiiiiiiii
        .type           _Z12_pow_64_16_4PdS_S_iiiiiiiiiiiii,@function
        .size           _Z12_pow_64_16_4PdS_S_iiiiiiiiiiiii,(.L_x_370 - _Z12_pow_64_16_4PdS_S_iiiiiiiiiiiii)
        .other          _Z12_pow_64_16_4PdS_S_iiiiiiiiiiiii,@"STO_CUDA_ENTRY STV_DEFAULT"
_Z12_pow_64_16_4PdS_S_iiiiiiiiiiiii:
.text._Z12_pow_64_16_4PdS_S_iiiiiiiiiiiii:
        /* <DEDUP_REMOVED lines=22> */
.L_x_230:
        /* <DEDUP_REMOVED lines=134> */
[----:B------:R-:W-:Y:S05]  /*09c0*/  CALL.REL.NOINC `($_Z12_pow_64_16_4PdS_S_iiiiiiiiiiiii$__internal_accurate_pow) ;  /* 0x0000000000e47944 */ /* 0x000fea0003c00000 */
[----:B------:R-:W-:Y:S05]  /*09d0*/  BSYNC.RECONVERGENT B1 ;  /* 0x0000000000017941 */ /* 0x000fea0003800200 */
.L_x_226:
        /* <DEDUP_REMOVED lines=12> */
.L_x_225:
[----:B------:R-:W-:Y:S05]  /*0aa0*/  BSYNC.RECONVERGENT B0 ;  /* 0x0000000000007941 */ /* 0x000fea0003800200 */
.L_x_224:
        /* <DEDUP_REMOVED lines=19> */
.L_x_229:
        /* <DEDUP_REMOVED lines=11> */
.L_x_228:
[----:B------:R-:W-:Y:S05]  /*0c90*/  BSYNC.RECONVERGENT B0 ;  /* 0x0000000000007941 */ /* 0x000fea0003800200 */
.L_x_227:
        /* <DEDUP_REMOVED lines=12> */
        .type           $_Z12_pow_64_16_4PdS_S_iiiiiiiiiiiii$__internal_accurate_pow,@function
        .size           $_Z12_pow_64_16_4PdS_S_iiiiiiiiiiiii$__internal_accurate_pow,(.L_x_370 - $_Z12_pow_64_16_4PdS_S_iiiiiiiiiiiii$__internal_accurate_pow)
$_Z12_pow_64_16_4PdS_S_iiiiiiiiiiiii$__internal_accurate_pow:
        /* <DEDUP_REMOVED lines=168> */
.L_x_231:
[----:B------:R-:W-:Y:S02]  /*17e0*/  DFMA R24, R24, R16, R16 ;  /* 0x000000101818722b */ /* 0x000fe40000000010 */
[----:B------:R-:W-:-:S08]  /*17f0*/  DSETP.NEU.AND P0, PT, |R16|, +INF , PT ;  /* 0x7ff000001000742a */ /* 0x000fd00003f0d200 */
[----:B------:R-:W-:Y:S01]  /*1800*/  FSEL R21, R16, R24, !P0 ;  /* 0x0000001810157208 */ /* 0x000fe20004000000 */
[----:B------:R-:W-:Y:S01]  /*1810*/  IMAD.MOV.U32 R16, RZ, RZ, R0 ;  /* 0x000000ffff107224 */ /* 0x000fe200078e0000 */
[----:B------:R-:W-:Y:S01]  /*1820*/  FSEL R24, R17, R25, !P0 ;  /* 0x0000001911187208 */ /* 0x000fe20004000000 */
[----:B------:R-:W-:-:S04]  /*1830*/  IMAD.MOV.U32 R17, RZ, RZ, 0x0 ;  /* 0x00000000ff117424 */ /* 0x000fc800078e00ff */
[----:B------:R-:W-:Y:S05]  /*1840*/  RET.REL.NODEC R16 `(_Z12_pow_64_16_4PdS_S_iiiiiiiiiiiii) ;  /* 0xffffffe410ec7950 */ /* 0x000fea0003c3ffff */
.L_x_232:
        /* <DEDUP_REMOVED lines=11> */
.L_x_370:


//--------------------- .text._Z12_pow_32_16_4PfS_S_iiiiiiiiiiiii --------------------------
	.section	.text._Z12_pow_32_16_4PfS_S_iiiiiiiiiiiii,"ax",@progbits
	.align	128
        .global         _Z12_pow_32_16_4PfS_S_iiiiiiiiiiiii
        .type           _Z12_pow_32_16_4PfS_S_iiiiiiiiiiiii,@function
        .size           _Z12_pow_32_16_4PfS_S_iiiiiiiiiiiii,(.L_x_459 - _Z12_pow_32_16_4PfS_S_iiiiiiiiiiiii)
        .other          _Z12_pow_32_16_4PfS_S_iiiiiiiiiiiii,@"STO_CUDA_ENTRY STV_DEFAULT"
_Z12_pow_32_16_4PfS_S_iiiiiiiiiiiii:
.text._Z12_pow_32_16_4PfS_S_iiiiiiiiiiiii:
        /* <DEDUP_REMOVED lines=32> */
.L_x_235:
        /* <DEDUP_REMOVED lines=197> */
.L_x_234:
[----:B------:R-:W-:Y:S05]  /*0e50*/  BSYNC.RECONVERGENT B0 ;  /* 0x0000000000007941 */ /* 0x000fea0003800200 */
.L_x_233:
[----:B------:R-:W-:Y:S01]  /*0e60*/  IMAD.WIDE R8, R11, 0x4, R2 ;  /* 0x000000040b087825 */ /* 0x000fe200078e0202 */
[----:B------:R-:W-:-:S04]  /*0e70*/  IADD3 R11, PT, PT, R10, R11, RZ ;  /* 0x0000000b0a0b7210 */ /* 0x000fc80007ffe0ff */
[----:B------:R1:W-:Y:S01]  /*0e80*/  STG.E desc[UR6][R8.64], R21 ;  /* 0x0000001508007986 */ /* 0x0003e2000c101906 */
[----:B------:R-:W-:-:S13]  /*0e90*/  ISETP.GE.AND P0, PT, R11, UR5, PT ;  /* 0x000000050b007c0c */ /* 0x000fda000bf06270 */
[----:B-1----:R-:W-:Y:S05]  /*0ea0*/  @!P0 BRA `(.L_x_235) ;  /* 0xfffffff000d48947 */ /* 0x002fea000383ffff */
[----:B------:R-:W-:Y:S05]  /*0eb0*/  EXIT ;  /* 0x000000000000794d */ /* 0x000fea0003800000 */
.L_x_236:
        /* <DEDUP_REMOVED lines=12> */
.L_x_459:


//--------------------- .text._Z12_pow_64_16_3PdS_S_iiiiiiiiii --------------------------
	.section	.text._Z12_pow_64_16_3PdS_S_iiiiiiiiii,"ax",@progbits
	.align	128
        .global         _Z12_pow_64_16_3PdS_S_iiiiiiiiii
        .type           _Z12_pow_64_16_3PdS_S_iiiiiiiiii,@function
        .size           _Z12_pow_64_16_3PdS_S_iiiiiiiiii,(.L_x_371 - _Z12_pow_64_16_3PdS_S_iiiiiiiiii)
        .other          _Z12_pow_64_16_3PdS_S_iiiiiiiiii,@"STO_CUDA_ENTRY STV_DEFAULT"
_Z12_pow_64_16_3PdS_S_iiiiiiiiii:
.text._Z12_pow_64_16_3PdS_S_iiiiiiiiii:
        /* <DEDUP_REMOVED lines=20> */
.L_x_243:
        /* <DEDUP_REMOVED lines=107> */
[----:B-1----:R-:W-:Y:S05]  /*07f0*/  CALL.REL.NOINC `($_Z12_pow_64_16_3PdS_S_iiiiiiiiii$__internal_accurate_pow) ;  /* 0x0000000000e47944 */ /* 0x002fea0003c00000 */
[----:B------:R-:W-:Y:S05]  /*0800*/  BSYNC.RECONVERGENT B1 ;  /* 0x0000000000017941 */ /* 0x000fea0003800200 */
.L_x_239:
        /* <DEDUP_REMOVED lines=12> */
.L_x_238:
[----:B------:R-:W-:Y:S05]  /*08d0*/  BSYNC.RECONVERGENT B0 ;  /* 0x0000000000007941 */ /* 0x000fea0003800200 */
.L_x_237:
        /* <DEDUP_REMOVED lines=19> */
.L_x_242:
        /* <DEDUP_REMOVED lines=11> */
.L_x_241:
[----:B------:R-:W-:Y:S05]  /*0ac0*/  BSYNC.RECONVERGENT B0 ;  /* 0x0000000000007941 */ /* 0x000fea0003800200 */
.L_x_240:
        /* <DEDUP_REMOVED lines=12> */
        .type           $_Z12_pow_64_16_3PdS_S_iiiiiiiiii$__internal_accurate_pow,@function
        .size           $_Z12_pow_64_16_3PdS_S_iiiiiiiiii$__internal_accurate_pow,(.L_x_371 - $_Z12_pow_64_16_3PdS_S_iiiiiiiiii$__internal_accurate_pow)
$_Z12_pow_64_16_3PdS_S_iiiiiiiiii$__internal_accurate_pow:
        /* <DEDUP_REMOVED lines=168> */
.L_x_244:
[----:B------:R-:W-:Y:S02]  /*1610*/  DFMA R24, R24, R16, R16 ;  /* 0x000000101818722b */ /* 0x000fe40000000010 */
[----:B------:R-:W-:-:S08]  /*1620*/  DSETP.NEU.AND P0, PT, |R16|, +INF , PT ;  /* 0x7ff000001000742a */ /* 0x000fd00003f0d200 */
[----:B------:R-:W-:Y:S01]  /*1630*/  FSEL R21, R16, R24, !P0 ;  /* 0x0000001810157208 */ /* 0x000fe20004000000 */
[----:B------:R-:W-:Y:S01]  /*1640*/  IMAD.MOV.U32 R16, RZ, RZ, R0 ;  /* 0x000000ffff107224 */ /* 0x000fe200078e0000 */
[----:B------:R-:W-:Y:S01]  /*1650*/  FSEL R24, R17, R25, !P0 ;  /* 0x0000001911187208 */ /* 0x000fe20004000000 */
[----:B------:R-:W-:-:S04]  /*1660*/  IMAD.MOV.U32 R17, RZ, RZ, 0x0 ;  /* 0x00000000ff117424 */ /* 0x000fc800078e00ff */
[----:B------:R-:W-:Y:S05]  /*1670*/  RET.REL.NODEC R16 `(_Z12_pow_64_16_3PdS_S_iiiiiiiiii) ;  /* 0xffffffe810607950 */ /* 0x000fea0003c3ffff */
.L_x_245:
        /* <DEDUP_REMOVED lines=16> */
.L_x_371:


//--------------------- .text._Z12_pow_32_16_3PfS_S_iiiiiiiiii --------------------------
	.section	.text._Z12_pow_32_16_3PfS_S_iiiiiiiiii,"ax",@progbits
	.align	128
        .global         _Z12_pow_32_16_3PfS_S_iiiiiiiiii
        .type           _Z12_pow_32_16_3PfS_S_iiiiiiiiii,@function
        .size           _Z12_pow_32_16_3PfS_S_iiiiiiiiii,(.L_x_461 - _Z12_pow_32_16_3PfS_S_iiiiiiiiii)
        .other          _Z12_pow_32_16_3PfS_S_iiiiiiiiii,@"STO_CUDA_ENTRY STV_DEFAULT"
_Z12_pow_32_16_3PfS_S_iiiiiiiiii:
.text._Z12_pow_32_16_3PfS_S_iiiiiiiiii:
        /* <DEDUP_REMOVED lines=31> */
.L_x_248:
        /* <DEDUP_REMOVED lines=82> */
[----:B------:R-:W-:Y:S02]  /*0710*/  FSEL R18, RZ, -24, P0 ;  /* 0xc1c00000ff127808 */ /* 0x000fe40000000000 */
[----:B------:R-:W-:-:S04]  /*0720*/  IADD3 R16, PT, PT, R17, -0x3f3504f3, RZ ;  /* 0xc0cafb0d11107810 */ /* 0x000fc80007ffe0ff */
[----:B------:R-:W-:-:S04]  /*0730*/  LOP3.LUT R22, R16, 0xff800000, RZ, 0xc0, !PT ;  /* 0xff80000010167812 */ /* 0x000fc800078ec0ff */
[-C--:B------:R-:W-:Y:S02]  /*0740*/  IADD3 R17, PT, PT, R17, -R22.reuse, RZ ;  /* 0x8000001611117210 */ /* 0x080fe40007ffe0ff */
[----:B------:R-:W-:Y:S01]  /*0750*/  I2FP.F32.S32 R19, R22 ;  /* 0x0000001600137245 */ /* 0x000fe20000201400 */
[----:B------:R-:W-:Y:S02]  /*0760*/  IMAD.MOV.U32 R22, RZ, RZ, 0x3a2c32e4 ;  /* 0x3a2c32e4ff167424 */ /* 0x000fe400078e00ff */
[C---:B------:R-:W-:Y:S01]  /*0770*/  FADD R16, R17.reuse, 1 ;  /* 0x3f80000011107421 */ /* 0x040fe20000000000 */
[----:B------:R-:W-:Y:S01]  /*0780*/  FADD R24, R17, -1 ;  /* 0xbf80000011187421 */ /* 0x000fe20000000000 */
[----:B0-----:R-:W-:-:S03]  /*0790*/  FFMA R20, R19, 1.1920928955078125e-07, R18 ;  /* 0x3400000013147823 */ /* 0x001fc60000000012 */
        /* <DEDUP_REMOVED lines=77> */
.L_x_247:
[----:B------:R-:W-:Y:S05]  /*0c70*/  BSYNC.RECONVERGENT B0 ;  /* 0x0000000000007941 */ /* 0x000fea0003800200 */
.L_x_246:
[----:B------:R-:W-:Y:S01]  /*0c80*/  IMAD.WIDE R14, R13, 0x4, R2 ;  /* 0x000000040d0e7825 */ /* 0x000fe200078e0202 */
[----:B------:R-:W-:-:S04]  /*0c90*/  IADD3 R13, PT, PT, R12, R13, RZ ;  /* 0x0000000d0c0d7210 */ /* 0x000fc80007ffe0ff */
[----:B------:R1:W-:Y:S01]  /*0ca0*/  STG.E desc[UR6][R14.64], R19 ;  /* 0x000000130e007986 */ /* 0x0003e2000c101906 */
[----:B------:R-:W-:-:S13]  /*0cb0*/  ISETP.GE.AND P0, PT, R13, UR5, PT ;  /* 0x000000050d007c0c */ /* 0x000fda000bf06270 */
[----:B-1----:R-:W-:Y:S05]  /*0cc0*/  @!P0 BRA `(.L_x_248) ;  /* 0xfffffff400488947 */ /* 0x002fea000383ffff */
[----:B------:R-:W-:Y:S05]  /*0cd0*/  EXIT ;  /* 0x000000000000794d */ /* 0x000fea0003800000 */
.L_x_249:
        /* <DEDUP_REMOVED lines=10> */
.L_x_461:


//--------------------- .text._Z12_div_64_16_5PdS_S_iiiiiiiiiiiiiiii --------------------------
	.section	.text._Z12_div_64_16_5PdS_S_iiiiiiiiiiiiiiii,"ax",@progbits
	.align	128
        .global         _Z12_div_64_16_5PdS_S_iiiiiiiiiiiiiiii
        .type           _Z12_div_64_16_5PdS_S_iiiiiiiiiiiiiiii,@function
        .size           _Z12_div_64_16_5PdS_S_iiiiiiiiiiiiiiii,(.L_x_372 - _Z12_div_64_16_5PdS_S_iiiiiiiiiiiiiiii)
        .other          _Z12_div_64_16_5PdS_S_iiiiiiiiiiiiiiii,@"STO_CUDA_ENTRY STV_DEFAULT"
_Z12_div_64_16_5PdS_S_iiiiiiiiiiiiiiii:
.text._Z12_div_64_16_5PdS_S_iiiiiiiiiiiiiiii:
        /* <DEDUP_REMOVED lines=24> */
.L_x_253:
[----:B0-----:R-:W-:Y:S01]  /*0180*/  IABS R10, R23 ;  /* 0x00000017000a7213 */ /* 0x001fe20000000000 */
        /* <DEDUP_REMOVED lines=11> */
[----:B------:R-:W-:Y:S01]  /*0240*/  IMAD.HI.U32 R0, R8, R11, RZ ;  /* 0x0000000b08007227 */ /* 0x000fe200078e00ff */
[----:B------:R-:W-:-:S03]  /*0250*/  MOV R8, R12 ;  /* 0x0000000c00087202 */ /* 0x000fc60000000f00 */
[----:B------:R-:W-:Y:S01]  /*0260*/  IMAD.MOV R9, RZ, RZ, -R0 ;  /* 0x000000ffff097224 */ /* 0x000fe200078e0a00 */
[----:B------:R-:W0:Y:S03]  /*0270*/  I2F.RP R12, R8 ;  /* 0x00000008000c7306 */ /* 0x000e260000209400 */
        /* <DEDUP_REMOVED lines=14> */
[----:B0-----:R-:W-:-:S03]  /*0360*/  IMAD.MOV.U32 R10, RZ, RZ, RZ ;  /* 0x000000ffff0a7224 */ /* 0x001fc600078e00ff */
[----:B------:R-:W-:Y:S01]  /*0370*/  IADD3 R13, PT, PT, -R0, RZ, RZ ;  /* 0x000000ff000d7210 */ /* 0x000fe20007ffe1ff */
[----:B-1----:R-:W-:-:S04]  /*0380*/  IMAD.MOV R9, RZ, RZ, -R11 ;  /* 0x000000ffff097224 */ /* 0x002fc800078e0a0b */
        /* <DEDUP_REMOVED lines=12> */
[-C--:B------:R-:W-:Y:S01]  /*0450*/  @!P1 IADD3 R11, PT, PT, R11, -R8.reuse, RZ ;  /* 0x800000080b0b9210 */ /* 0x080fe20007ffe0ff */
[----:B------:R-:W-:Y:S01]  /*0460*/  @!P1 VIADD R10, R10, 0x1 ;  /* 0x000000010a0a9836 */ /* 0x000fe20000000000 */
[----:B------:R-:W-:Y:S02]  /*0470*/  ISETP.NE.AND P1, PT, R24, RZ, PT ;  /* 0x000000ff1800720c */ /* 0x000fe40003f25270 */
[----:B------:R-:W-:Y:S01]  /*0480*/  ISETP.GE.U32.AND P0, PT, R11, R8, PT ;  /* 0x000000080b00720c */ /* 0x000fe20003f06070 */
[----:B0-----:R-:W-:Y:S01]  /*0490*/  VIADD R11, R12, 0xffffffe ;  /* 0x0ffffffe0c0b7836 */ /* 0x001fe20000000000 */
[----:B------:R-:W-:Y:S02]  /*04a0*/  LOP3.LUT R8, R13, R24, RZ, 0x3c, !PT ;  /* 0x000000180d087212 */ /* 0x000fe400078e3cff */
[----:B------:R-:W-:Y:S02]  /*04b0*/  IABS R12, R26 ;  /* 0x0000001a000c7213 */ /* 0x000fe40000000000 */
[----:B------:R-:W-:Y:S01]  /*04c0*/  ISETP.GE.AND P2, PT, R8, RZ, PT ;  /* 0x000000ff0800720c */ /* 0x000fe20003f46270 */
[----:B------:R-:W0:Y:S06]  /*04d0*/  F2I.FTZ.U32.TRUNC.NTZ R11, R11 ;  /* 0x0000000b000b7305 */ /* 0x000e2c000021f000 */
[----:B------:R-:W-:-:S05]  /*04e0*/  @P0 VIADD R10, R10, 0x1 ;  /* 0x000000010a0a0836 */ /* 0x000fca0000000000 */
[----:B------:R-:W-:Y:S01]  /*04f0*/  MOV R8, R10 ;  /* 0x0000000a00087202 */ /* 0x000fe20000000f00 */
[----:B0-----:R-:W-:-:S04]  /*0500*/  IMAD.MOV R10, RZ, RZ, -R11 ;  /* 0x000000ffff0a7224 */ /* 0x001fc800078e0a0b */
[----:B------:R-:W-:Y:S01]  /*0510*/  @!P2 IMAD.MOV R8, RZ, RZ, -R8 ;  /* 0x000000ffff08a224 */ /* 0x000fe200078e0a08 */
[----:B------:R-:W-:-:S05]  /*0520*/  @!P1 LOP3.LUT R8, RZ, R24, RZ, 0x33, !PT ;  /* 0x00000018ff089212 */ /* 0x000fca00078e33ff */
[----:B------:R-:W-:-:S04]  /*0530*/  IMAD.MOV R14, RZ, RZ, -R8 ;  /* 0x000000ffff0e7224 */ /* 0x000fc800078e0a08 */
[----:B------:R-:W-:Y:S02]  /*0540*/  IMAD R14, R24, R14, R13 ;  /* 0x0000000e180e7224 */ /* 0x000fe400078e020d */
[----:B------:R-:W-:Y:S02]  /*0550*/  IMAD R13, R10, R9, RZ ;  /* 0x000000090a0d7224 */ /* 0x000fe400078e02ff */
[----:B------:R-:W-:Y:S01]  /*0560*/  HFMA2 R10, -RZ, RZ, 0, 0 ;  /* 0x00000000ff0a7431 */ /* 0x000fe200000001ff */
[----:B------:R-:W-:-:S04]  /*0570*/  IABS R16, R14 ;  /* 0x0000000e00107213 */ /* 0x000fc80000000000 */
[----:B------:R-:W-:Y:S02]  /*0580*/  IMAD.HI.U32 R10, R11, R13, R10 ;  /* 0x0000000d0b0a7227 */ /* 0x000fe400078e000a */
[----:B------:R-:W0:Y:S04]  /*0590*/  I2F.RP R13, R12 ;  /* 0x0000000c000d7306 */ /* 0x000e280000209400 */
[----:B------:R-:W-:-:S04]  /*05a0*/  IMAD.HI.U32 R10, R10, R16, RZ ;  /* 0x000000100a0a7227 */ /* 0x000fc800078e00ff */
[----:B------:R-:W-:-:S04]  /*05b0*/  IMAD.MOV R11, RZ, RZ, -R10 ;  /* 0x000000ffff0b7224 */ /* 0x000fc800078e0a0a */
[C---:B------:R-:W-:Y:S01]  /*05c0*/  IMAD R16, R9.reuse, R11, R16 ;  /* 0x0000000b09107224 */ /* 0x040fe200078e0210 */
[----:B0-----:R-:W0:Y:S04]  /*05d0*/  MUFU.RCP R13, R13 ;  /* 0x0000000d000d7308 */ /* 0x001e280000001000 */
[----:B------:R-:W-:-:S13]  /*05e0*/  ISETP.GT.U32.AND P1, PT, R9, R16, PT ;  /* 0x000000100900720c */ /* 0x000fda0003f24070 */
[----:B------:R-:W-:Y:S01]  /*05f0*/  @!P1 IMAD.IADD R16, R16, 0x1, -R9 ;  /* 0x0000000110109824 */ /* 0x000fe200078e0a09 */
[----:B------:R-:W-:Y:S01]  /*0600*/  @!P1 IADD3 R10, PT, PT, R10, 0x1, RZ ;  /* 0x000000010a0a9810 */ /* 0x000fe20007ffe0ff */
[----:B0-----:R-:W-:Y:S01]  /*0610*/  VIADD R11, R13, 0xffffffe ;  /* 0x0ffffffe0d0b7836 */ /* 0x001fe20000000000 */
[----:B------:R-:W-:Y:S02]  /*0620*/  ISETP.NE.AND P1, PT, R25, RZ, PT ;  /* 0x000000ff1900720c */ /* 0x000fe40003f25270 */
[----:B------:R-:W-:Y:S02]  /*0630*/  ISETP.GE.U32.AND P0, PT, R16, R9, PT ;  /* 0x000000091000720c */ /* 0x000fe40003f06070 */
[----:B------:R-:W-:Y:S01]  /*0640*/  LOP3.LUT R9, R14, R25, RZ, 0x3c, !PT ;  /* 0x000000190e097212 */ /* 0x000fe200078e3cff */
[----:B------:R-:W0:Y:S03]  /*0650*/  F2I.FTZ.U32.TRUNC.NTZ R11, R11 ;  /* 0x0000000b000b7305 */ /* 0x000e26000021f000 */
[----:B------:R-:W-:-:S07]  /*0660*/  ISETP.GE.AND P2, PT, R9, RZ, PT ;  /* 0x000000ff0900720c */ /* 0x000fce0003f46270 */
[----:B------:R-:W-:-:S04]  /*0670*/  @P0 VIADD R10, R10, 0x1 ;  /* 0x000000010a0a0836 */ /* 0x000fc80000000000 */
[----:B------:R-:W-:Y:S01]  /*0680*/  IMAD.MOV.U32 R9, RZ, RZ, R10 ;  /* 0x000000ffff097224 */ /* 0x000fe200078e000a */
[----:B0-----:R-:W-:Y:S01]  /*0690*/  IADD3 R13, PT, PT, RZ, -R11, RZ ;  /* 0x8000000bff0d7210 */ /* 0x001fe20007ffe0ff */
[----:B------:R-:W-:Y:S02]  /*06a0*/  IMAD.MOV.U32 R10, RZ, RZ, RZ ;  /* 0x000000ffff0a7224 */ /* 0x000fe400078e00ff */
[----:B------:R-:W-:Y:S01]  /*06b0*/  @!P2 IMAD.MOV R9, RZ, RZ, -R9 ;  /* 0x000000ffff09a224 */ /* 0x000fe200078e0a09 */
[----:B------:R-:W-:Y:S01]  /*06c0*/  @!P1 LOP3.LUT R9, RZ, R25, RZ, 0x33, !PT ;  /* 0x00000019ff099212 */ /* 0x000fe200078e33ff */
[----:B------:R-:W-:-:S04]  /*06d0*/  IMAD R13, R13, R12, RZ ;  /* 0x0000000c0d0d7224 */ /* 0x000fc800078e02ff */
[----:B------:R-:W-:Y:S02]  /*06e0*/  IMAD.MOV R15, RZ, RZ, -R9 ;  /* 0x000000ffff0f7224 */ /* 0x000fe400078e0a09 */
[----:B------:R-:W-:Y:S01]  /*06f0*/  IMAD.HI.U32 R10, R11, R13, R10 ;  /* 0x0000000d0b0a7227 */ /* 0x000fe200078e000a */
[----:B------:R-:W-:-:S03]  /*0700*/  IABS R13, R27 ;  /* 0x0000001b000d7213 */ /* 0x000fc60000000000 */
[----:B------:R-:W-:-:S05]  /*0710*/  IMAD R15, R25, R15, R14 ;  /* 0x0000000f190f7224 */ /* 0x000fca00078e020e */
[----:B------:R-:W-:-:S05]  /*0720*/  IABS R14, R15 ;  /* 0x0000000f000e7213 */ /* 0x000fca0000000000 */
        /* <DEDUP_REMOVED lines=9> */
[----:B------:R-:W-:Y:S01]  /*07c0*/  ISETP.NE.AND P1, PT, R26, RZ, PT ;  /* 0x000000ff1a00720c */ /* 0x000fe20003f25270 */
[----:B0-----:R-:W-:Y:S01]  /*07d0*/  VIADD R16, R14, 0xffffffe ;  /* 0x0ffffffe0e107836 */ /* 0x001fe20000000000 */
[----:B------:R-:W-:Y:S02]  /*07e0*/  ISETP.GE.U32.AND P0, PT, R11, R12, PT ;  /* 0x0000000c0b00720c */ /* 0x000fe40003f06070 */
[----:B------:R-:W-:-:S04]  /*07f0*/  LOP3.LUT R11, R15, R26, RZ, 0x3c, !PT ;  /* 0x0000001a0f0b7212 */ /* 0x000fc800078e3cff */
[----:B------:R-:W-:Y:S02]  /*0800*/  ISETP.GE.AND P2, PT, R11, RZ, PT ;  /* 0x000000ff0b00720c */ /* 0x000fe40003f46270 */
[----:B------:R-:W0:Y:S05]  /*0810*/  F2I.FTZ.U32.TRUNC.NTZ R11, R16 ;  /* 0x00000010000b7305 */ /* 0x000e2a000021f000 */
[----:B------:R-:W-:-:S05]  /*0820*/  @P0 IADD3 R10, PT, PT, R10, 0x1, RZ ;  /* 0x000000010a0a0810 */ /* 0x000fca0007ffe0ff */
[----:B------:R-:W-:-:S04]  /*0830*/  IMAD.MOV.U32 R12, RZ, RZ, R10 ;  /* 0x000000ffff0c7224 */ /* 0x000fc800078e000a */
[----:B------:R-:W-:Y:S01]  /*0840*/  @!P2 IMAD.MOV R12, RZ, RZ, -R12 ;  /* 0x000000ffff0ca224 */ /* 0x000fe200078e0a0c */
[----:B------:R-:W-:Y:S01]  /*0850*/  @!P1 LOP3.LUT R12, RZ, R26, RZ, 0x33, !PT ;  /* 0x0000001aff0c9212 */ /* 0x000fe200078e33ff */
[----:B0-----:R-:W-:-:S03]  /*0860*/  IMAD.MOV R10, RZ, RZ, -R11 ;  /* 0x000000ffff0a7224 */ /* 0x001fc600078e0a0b */
[----:B------:R-:W-:-:S05]  /*0870*/  IADD3 R14, PT, PT, -R12, RZ, RZ ;  /* 0x000000ff0c0e7210 */ /* 0x000fca0007ffe1ff */
[----:B------:R-:W-:Y:S02]  /*0880*/  IMAD R14, R26, R14, R15 ;  /* 0x0000000e1a0e7224 */ /* 0x000fe400078e020f */
[----:B------:R-:W-:Y:S02]  /*0890*/  IMAD R15, R10, R13, RZ ;  /* 0x0000000d0a0f7224 */ /* 0x000fe400078e02ff */
[----:B------:R-:W-:Y:S01]  /*08a0*/  IMAD.MOV.U32 R10, RZ, RZ, RZ ;  /* 0x000000ffff0a7224 */ /* 0x000fe200078e00ff */
[----:B------:R-:W-:Y:S02]  /*08b0*/  IABS R16, R14 ;  /* 0x0000000e00107213 */ /* 0x000fe40000000000 */
[----:B------:R-:W-:Y:S01]  /*08c0*/  LOP3.LUT R14, R14, R27, RZ, 0x3c, !PT ;  /* 0x0000001b0e0e7212 */ /* 0x000fe200078e3cff */
[----:B------:R-:W-:-:S03]  /*08d0*/  IMAD.HI.U32 R10, R11, R15, R10 ;  /* 0x0000000f0b0a7227 */ /* 0x000fc600078e000a */
[----:B------:R-:W-:-:S03]  /*08e0*/  ISETP.GE.AND P2, PT, R14, RZ, PT ;  /* 0x000000ff0e00720c */ /* 0x000fc60003f46270 */
[----:B------:R-:W-:-:S04]  /*08f0*/  IMAD.HI.U32 R10, R10, R16, RZ ;  /* 0x000000100a0a7227 */ /* 0x000fc800078e00ff */
[----:B------:R-:W-:-:S04]  /*0900*/  IMAD.MOV R11, RZ, RZ, -R10 ;  /* 0x000000ffff0b7224 */ /* 0x000fc800078e0a0a */
[----:B------:R-:W-:Y:S02]  /*0910*/  IMAD R16, R13, R11, R16 ;  /* 0x0000000b0d107224 */ /* 0x000fe400078e0210 */
[----:B------:R-:W-:-:S03]  /*0920*/  IMAD R11, R0, UR19, RZ ;  /* 0x00000013000b7c24 */ /* 0x000fc6000f8e02ff */
[----:B------:R-:W-:-:S13]  /*0930*/  ISETP.GT.U32.AND P1, PT, R13, R16, PT ;  /* 0x000000100d00720c */ /* 0x000fda0003f24070 */
[----:B------:R-:W-:Y:S01]  /*0940*/  @!P1 IMAD.IADD R16, R16, 0x1, -R13 ;  /* 0x0000000110109824 */ /* 0x000fe200078e0a0d */
[----:B------:R-:W-:Y:S02]  /*0950*/  @!P1 IADD3 R10, PT, PT, R10, 0x1, RZ ;  /* 0x000000010a0a9810 */ /* 0x000fe40007ffe0ff */
[----:B------:R-:W-:Y:S02]  /*0960*/  ISETP.NE.AND P1, PT, R27, RZ, PT ;  /* 0x000000ff1b00720c */ /* 0x000fe40003f25270 */
[----:B------:R-:W-:-:S13]  /*0970*/  ISETP.GE.U32.AND P0, PT, R16, R13, PT ;  /* 0x0000000d1000720c */ /* 0x000fda0003f06070 */
[----:B------:R-:W-:-:S04]  /*0980*/  @P0 VIADD R10, R10, 0x1 ;  /* 0x000000010a0a0836 */ /* 0x000fc80000000000 */
[----:B------:R-:W-:Y:S02]  /*0990*/  IMAD.MOV.U32 R13, RZ, RZ, R10 ;  /* 0x000000ffff0d7224 */ /* 0x000fe400078e000a */
[----:B------:R-:W-:Y:S02]  /*09a0*/  IMAD R10, R8, UR18, R11 ;  /* 0x00000012080a7c24 */ /* 0x000fe4000f8e020b */
[----:B------:R-:W-:Y:S01]  /*09b0*/  @!P2 IMAD.MOV R13, RZ, RZ, -R13 ;  /* 0x000000ffff0da224 */ /* 0x000fe200078e0a0d */
[----:B------:R-:W-:Y:S01]  /*09c0*/  @!P1 LOP3.LUT R13, RZ, R27, RZ, 0x33, !PT ;  /* 0x0000001bff0d9212 */ /* 0x000fe200078e33ff */
[----:B------:R-:W-:-:S04]  /*09d0*/  IMAD R11, R9, UR17, R10 ;  /* 0x00000011090b7c24 */ /* 0x000fc8000f8e020a */
[----:B------:R-:W-:-:S04]  /*09e0*/  IMAD R10, R12, UR16, R11 ;  /* 0x000000100c0a7c24 */ /* 0x000fc8000f8e020b */
[----:B------:R-:W-:-:S04]  /*09f0*/  IMAD R11, R13, UR11, R10 ;  /* 0x0000000b0d0b7c24 */ /* 0x000fc8000f8e020a */
[----:B------:R-:W-:-:S06]  /*0a00*/  IMAD.WIDE R10, R11, 0x8, R6 ;  /* 0x000000080b0a7825 */ /* 0x000fcc00078e0206 */
[----:B------:R-:W2:Y:S01]  /*0a10*/  LDG.E.64 R10, desc[UR6][R10.64] ;  /* 0x000000060a0a7981 */ /* 0x000ea2000c1e1b00 */
[----:B------:R-:W-:-:S04]  /*0a20*/  IMAD R15, R0, UR10, RZ ;  /* 0x0000000a000f7c24 */ /* 0x000fc8000f8e02ff */
[----:B------:R-:W-:-:S04]  /*0a30*/  IMAD R8, R8, UR9, R15 ;  /* 0x0000000908087c24 */ /* 0x000fc8000f8e020f */
[----:B------:R-:W-:-:S04]  /*0a40*/  IMAD R9, R9, UR8, R8 ;  /* 0x0000000809097c24 */ /* 0x000fc8000f8e0208 */
[----:B------:R-:W-:-:S04]  /*0a50*/  IMAD R12, R12, UR13, R9 ;  /* 0x0000000d0c0c7c24 */ /* 0x000fc8000f8e0209 */
[----:B------:R-:W-:-:S04]  /*0a60*/  IMAD R13, R13, UR12, R12 ;  /* 0x0000000c0d0d7c24 */ /* 0x000fc8000f8e020c */
[----:B------:R-:W-:-:S06]  /*0a70*/  IMAD.WIDE R12, R13, 0x8, R4 ;  /* 0x000000080d0c7825 */ /* 0x000fcc00078e0204 */
[----:B------:R-:W3:Y:S01]  /*0a80*/  LDG.E.64 R12, desc[UR6][R12.64] ;  /* 0x000000060c0c7981 */ /* 0x000ee2000c1e1b00 */
[----:B------:R-:W-:Y:S01]  /*0a90*/  MOV R8, 0x1 ;  /* 0x0000000100087802 */ /* 0x000fe20000000f00 */
[----:B------:R-:W-:Y:S01]  /*0aa0*/  BSSY.RECONVERGENT B1, `(.L_x_251) ;  /* 0x0000012000017945 */ /* 0x000fe20003800200 */
[----:B--2---:R-:W0:Y:S04]  /*0ab0*/  MUFU.RCP64H R9, R11 ;  /* 0x0000000b00097308 */ /* 0x004e280000001800 */
[----:B0-----:R-:W-:-:S08]  /*0ac0*/  DFMA R14, -R10, R8, 1 ;  /* 0x3ff000000a0e742b */ /* 0x001fd00000000108 */
[----:B------:R-:W-:Y:S01]  /*0ad0*/  DFMA R14, R14, R14, R14 ;  /* 0x0000000e0e0e722b */ /* 0x000fe2000000000e */
[----:B---3--:R-:W-:-:S07]  /*0ae0*/  FSETP.GEU.AND P1, PT, |R13|, 6.5827683646048100446e-37, PT ;  /* 0x036000000d00780b */ /* 0x008fce0003f2e200 */
[----:B------:R-:W-:-:S08]  /*0af0*/  DFMA R14, R8, R14, R8 ;  /* 0x0000000e080e722b */ /* 0x000fd00000000008 */
[----:B------:R-:W-:-:S08]  /*0b00*/  DFMA R8, -R10, R14, 1 ;  /* 0x3ff000000a08742b */ /* 0x000fd0000000010e */
[----:B------:R-:W-:-:S08]  /*0b10*/  DFMA R8, R14, R8, R14 ;  /* 0x000000080e08722b */ /* 0x000fd0000000000e */
[----:B------:R-:W-:-:S08]  /*0b20*/  DMUL R14, R12, R8 ;  /* 0x000000080c0e7228 */ /* 0x000fd00000000000 */
[----:B------:R-:W-:-:S08]  /*0b30*/  DFMA R16, -R10, R14, R12 ;  /* 0x0000000e0a10722b */ /* 0x000fd0000000010c */
[----:B------:R-:W-:-:S10]  /*0b40*/  DFMA R8, R8, R16, R14 ;  /* 0x000000100808722b */ /* 0x000fd4000000000e */
[----:B------:R-:W-:-:S05]  /*0b50*/  FFMA R0, RZ, R11, R9 ;  /* 0x0000000bff007223 */ /* 0x000fca0000000009 */
[----:B------:R-:W-:-:S13]  /*0b60*/  FSETP.GT.AND P0, PT, |R0|, 1.469367938527859385e-39, PT ;  /* 0x001000000000780b */ /* 0x000fda0003f04200 */
[----:B------:R-:W-:Y:S05]  /*0b70*/  @P0 BRA P1, `(.L_x_252) ;  /* 0x0000000000100947 */ /* 0x000fea0000800000 */
[----:B------:R-:W-:-:S07]  /*0b80*/  MOV R22, 0xba0 ;  /* 0x00000ba000167802 */ /* 0x000fce0000000f00 */
[----:B------:R-:W-:Y:S05]  /*0b90*/  CALL.REL.NOINC `($__internal_0_$__cuda_sm20_div_rn_f64_full) ;  /* 0x0000000000287944 */ /* 0x000fea0003c00000 */
[----:B------:R-:W-:Y:S02]  /*0ba0*/  IMAD.MOV.U32 R8, RZ, RZ, R16 ;  /* 0x000000ffff087224 */ /* 0x000fe400078e0010 */
[----:B------:R-:W-:-:S07]  /*0bb0*/  IMAD.MOV.U32 R9, RZ, RZ, R17 ;  /* 0x000000ffff097224 */ /* 0x000fce00078e0011 */
.L_x_252:
[----:B------:R-:W-:Y:S05]  /*0bc0*/  BSYNC.RECONVERGENT B1 ;  /* 0x0000000000017941 */ /* 0x000fea0003800200 */
.L_x_251:
[----:B------:R-:W-:-:S04]  /*0bd0*/  IMAD.WIDE R10, R28, 0x8, R2 ;  /* 0x000000081c0a7825 */ /* 0x000fc800078e0202 */
[----:B------:R-:W-:Y:S01]  /*0be0*/  IMAD.IADD R28, R29, 0x1, R28 ;  /* 0x000000011d1c7824 */ /* 0x000fe200078e021c */
[----:B------:R1:W-:Y:S04]  /*0bf0*/  STG.E.64 desc[UR6][R10.64], R8 ;  /* 0x000000080a007986 */ /* 0x0003e8000c101b06 */
[----:B------:R-:W-:-:S13]  /*0c00*/  ISETP.GE.AND P0, PT, R28, UR5, PT ;  /* 0x000000051c007c0c */ /* 0x000fda000bf06270 */
[----:B-1----:R-:W-:Y:S05]  /*0c10*/  @!P0 BRA `(.L_x_253) ;  /* 0xfffffff400588947 */ /* 0x002fea000383ffff */
[----:B------:R-:W-:Y:S05]  /*0c20*/  BSYNC.RECONVERGENT B0 ;  /* 0x0000000000007941 */ /* 0x000fea0003800200 */
.L_x_250:
[----:B------:R-:W-:Y:S05]  /*0c30*/  EXIT ;  /* 0x000000000000794d */ /* 0x000fea0003800000 */
        .weak           $__internal_0_$__cuda_sm20_div_rn_f64_full
        .type           $__internal_0_$__cuda_sm20_div_rn_f64_full,@function
        .size           $__internal_0_$__cuda_sm20_div_rn_f64_full,(.L_x_372 - $__internal_0_$__cuda_sm20_div_rn_f64_full)
$__internal_0_$__cuda_sm20_div_rn_f64_full:
[C---:B------:R-:W-:Y:S01]  /*0c40*/  FSETP.GEU.AND P0, PT, |R11|.reuse, 1.469367938527859385e-39, PT ;  /* 0x001000000b00780b */ /* 0x040fe20003f0e200 */
[----:B------:R-:W-:Y:S01]  /*0c50*/  IMAD.MOV.U32 R14, RZ, RZ, 0x1 ;  /* 0x00000001ff0e7424 */ /* 0x000fe200078e00ff */
[----:B------:R-:W-:Y:S01]  /*0c60*/  LOP3.LUT R8, R11, 0x800fffff, RZ, 0xc0, !PT ;  /* 0x800fffff0b087812 */ /* 0x000fe200078ec0ff */
[----:B------:R-:W-:Y:S01]  /*0c70*/  IMAD.MOV.U32 R0, RZ, RZ, 0x1ca00000 ;  /* 0x1ca00000ff007424 */ /* 0x000fe200078e00ff */
[C---:B------:R-:W-:Y:S01]  /*0c80*/  FSETP.GEU.AND P2, PT, |R13|.reuse, 1.469367938527859385e-39, PT ;  /* 0x001000000d00780b */ /* 0x040fe20003f4e200 */
[----:B------:R-:W-:Y:S01]  /*0c90*/  BSSY.RECONVERGENT B2, `(.L_x_254) ;  /* 0x0000052000027945 */ /* 0x000fe20003800200 */
[----:B------:R-:W-:Y:S02]  /*0ca0*/  LOP3.LUT R9, R8, 0x3ff00000, RZ, 0xfc, !PT ;  /* 0x3ff0000008097812 */ /* 0x000fe400078efcff */
[----:B------:R-:W-:Y:S02]  /*0cb0*/  MOV R8, R10 ;  /* 0x0000000a00087202 */ /* 0x000fe40000000f00 */
[----:B------:R-:W-:-:S02]  /*0cc0*/  LOP3.LUT R30, R13, 0x7ff00000, RZ, 0xc0, !PT ;  /* 0x7ff000000d1e7812 */ /* 0x000fc400078ec0ff */
[C---:B------:R-:W-:Y:S01]  /*0cd0*/  LOP3.LUT R31, R11.reuse, 0x7ff00000, RZ, 0xc0, !PT ;  /* 0x7ff000000b1f7812 */ /* 0x040fe200078ec0ff */
[----:B------:R-:W-:Y:S02]  /*0ce0*/  @!P0 DMUL R8, R10, 8.98846567431157953865e+307 ;  /* 0x7fe000000a088828 */ /* 0x000fe40000000000 */
[----:B------:R-:W-:Y:S01]  /*0cf0*/  IMAD.MOV.U32 R32, RZ, RZ, R30 ;  /* 0x000000ffff207224 */ /* 0x000fe200078e001e */
[C---:B------:R-:W-:Y:S02]  /*0d00*/  ISETP.GE.U32.AND P1, PT, R30.reuse, R31, PT ;  /* 0x0000001f1e00720c */ /* 0x040fe40003f26070 */
[----:B------:R-:W-:Y:S01]  /*0d10*/  @!P2 LOP3.LUT R19, R11, 0x7ff00000, RZ, 0xc0, !PT ;  /* 0x7ff000000b13a812 */ /* 0x000fe200078ec0ff */
[----:B------:R-:W0:Y:S03]  /*0d20*/  MUFU.RCP64H R15, R9 ;  /* 0x00000009000f7308 */ /* 0x000e260000001800 */
[----:B------:R-:W-:-:S02]  /*0d30*/  @!P2 ISETP.GE.U32.AND P3, PT, R30, R19, PT ;  /* 0x000000131e00a20c */ /* 0x000fc40003f66070 */
[----:B------:R-:W-:Y:S02]  /*0d40*/  @!P0 LOP3.LUT R31, R9, 0x7ff00000, RZ, 0xc0, !PT ;  /* 0x7ff00000091f8812 */ /* 0x000fe400078ec0ff */
[----:B------:R-:W-:-:S04]  /*0d50*/  @!P2 SEL R19, R0, 0x63400000, !P3 ;  /* 0x634000000013a807 */ /* 0x000fc80005800000 */
[----:B------:R-:W-:-:S04]  /*0d60*/  @!P2 LOP3.LUT R20, R19, 0x80000000, R13, 0xf8, !PT ;  /* 0x800000001314a812 */ /* 0x000fc800078ef80d */
[----:B------:R-:W-:Y:S01]  /*0d70*/  @!P2 LOP3.LUT R21, R20, 0x100000, RZ, 0xfc, !PT ;  /* 0x001000001415a812 */ /* 0x000fe200078efcff */
[----:B0-----:R-:W-:Y:S01]  /*0d80*/  DFMA R16, R14, -R8, 1 ;  /* 0x3ff000000e10742b */ /* 0x001fe20000000808 */
[----:B------:R-:W-:-:S07]  /*0d90*/  @!P2 MOV R20, RZ ;  /* 0x000000ff0014a202 */ /* 0x000fce0000000f00 */
[----:B------:R-:W-:-:S08]  /*0da0*/  DFMA R16, R16, R16, R16 ;  /* 0x000000101010722b */ /* 0x000fd00000000010 */
[----:B------:R-:W-:Y:S01]  /*0db0*/  DFMA R16, R14, R16, R14 ;  /* 0x000000100e10722b */ /* 0x000fe2000000000e */
[----:B------:R-:W-:Y:S01]  /*0dc0*/  SEL R15, R0, 0x63400000, !P1 ;  /* 0x63400000000f7807 */ /* 0x000fe20004800000 */
[----:B------:R-:W-:-:S03]  /*0dd0*/  IMAD.MOV.U32 R14, RZ, RZ, R12 ;  /* 0x000000ffff0e7224 */ /* 0x000fc600078e000c */
[----:B------:R-:W-:-:S03]  /*0de0*/  LOP3.LUT R15, R15, 0x800fffff, R13, 0xf8, !PT ;  /* 0x800fffff0f0f7812 */ /* 0x000fc600078ef80d */
[----:B------:R-:W-:-:S03]  /*0df0*/  DFMA R18, R16, -R8, 1 ;  /* 0x3ff000001012742b */ /* 0x000fc60000000808 */
[----:B------:R-:W-:-:S05]  /*0e00*/  @!P2 DFMA R14, R14, 2, -R20 ;  /* 0x400000000e0ea82b */ /* 0x000fca0000000814 */
[----:B------:R-:W-:-:S05]  /*0e10*/  DFMA R18, R16, R18, R16 ;  /* 0x000000121012722b */ /* 0x000fca0000000010 */
[----:B------:R-:W-:-:S03]  /*0e20*/  @!P2 LOP3.LUT R32, R15, 0x7ff00000, RZ, 0xc0, !PT ;  /* 0x7ff000000f20a812 */ /* 0x000fc600078ec0ff */
[----:B------:R-:W-:Y:S02]  /*0e30*/  DMUL R16, R18, R14 ;  /* 0x0000000e12107228 */ /* 0x000fe40000000000 */
[----:B------:R-:W-:-:S05]  /*0e40*/  VIADD R33, R32, 0xffffffff ;  /* 0xffffffff20217836 */ /* 0x000fca0000000000 */
[----:B------:R-:W-:Y:S01]  /*0e50*/  ISETP.GT.U32.AND P0, PT, R33, 0x7feffffe, PT ;  /* 0x7feffffe2100780c */ /* 0x000fe20003f04070 */
[----:B------:R-:W-:Y:S01]  /*0e60*/  VIADD R33, R31, 0xffffffff ;  /* 0xffffffff1f217836 */ /* 0x000fe20000000000 */
[----:B------:R-:W-:-:S04]  /*0e70*/  DFMA R20, R16, -R8, R14 ;  /* 0x800000081014722b */ /* 0x000fc8000000000e */
[----:B------:R-:W-:-:S04]  /*0e80*/  ISETP.GT.U32.OR P0, PT, R33, 0x7feffffe, P0 ;  /* 0x7feffffe2100780c */ /* 0x000fc80000704470 */
[----:B------:R-:W-:-:S09]  /*0e90*/  DFMA R20, R18, R20, R16 ;  /* 0x000000141214722b */ /* 0x000fd20000000010 */
[----:B------:R-:W-:Y:S05]  /*0ea0*/  @P0 BRA `(.L_x_255) ;  /* 0x00000000006c0947 */ /* 0x000fea0003800000 */
[----:B------:R-:W-:-:S04]  /*0eb0*/  LOP3.LUT R13, R11, 0x7ff00000, RZ, 0xc0, !PT ;  /* 0x7ff000000b0d7812 */ /* 0x000fc800078ec0ff */
[CC--:B------:R-:W-:Y:S02]  /*0ec0*/  VIADDMNMX R12, R30.reuse, -R13.reuse, 0xb9600000, !PT ;  /* 0xb96000001e0c7446 */ /* 0x0c0fe4000780090d */
[----:B------:R-:W-:Y:S02]  /*0ed0*/  ISETP.GE.U32.AND P0, PT, R30, R13, PT ;  /* 0x0000000d1e00720c */ /* 0x000fe40003f06070 */
[----:B------:R-:W-:Y:S02]  /*0ee0*/  VIMNMX R12, PT, PT, R12, 0x46a00000, PT ;  /* 0x46a000000c0c7848 */ /* 0x000fe40003fe0100 */
[----:B------:R-:W-:-:S04]  /*0ef0*/  SEL R13, R0, 0x63400000, !P0 ;  /* 0x63400000000d7807 */ /* 0x000fc80004000000 */
[----:B------:R-:W-:Y:S01]  /*0f00*/  IADD3 R0, PT, PT, -R13, R12, RZ ;  /* 0x0000000c0d007210 */ /* 0x000fe20007ffe1ff */
[----:B------:R-:W-:-:S04]  /*0f10*/  IMAD.MOV.U32 R12, RZ, RZ, RZ ;  /* 0x000000ffff0c7224 */ /* 0x000fc800078e00ff */
[----:B------:R-:W-:-:S06]  /*0f20*/  VIADD R13, R0, 0x7fe00000 ;  /* 0x7fe00000000d7836 */ /* 0x000fcc0000000000 */
[----:B------:R-:W-:-:S10]  /*0f30*/  DMUL R16, R20, R12 ;  /* 0x0000000c14107228 */ /* 0x000fd40000000000 */
[----:B------:R-:W-:-:S13]  /*0f40*/  FSETP.GTU.AND P0, PT, |R17|, 1.469367938527859385e-39, PT ;  /* 0x001000001100780b */ /* 0x000fda0003f0c200 */
[----:B------:R-:W-:Y:S05]  /*0f50*/  @P0 BRA `(.L_x_256) ;  /* 0x0000000000940947 */ /* 0x000fea0003800000 */
[----:B------:R-:W-:Y:S01]  /*0f60*/  DFMA R8, R20, -R8, R14 ;  /* 0x800000081408722b */ /* 0x000fe2000000000e */
[----:B------:R-:W-:-:S09]  /*0f70*/  IMAD.MOV.U32 R12, RZ, RZ, RZ ;  /* 0x000000ffff0c7224 */ /* 0x000fd200078e00ff */
[C---:B------:R-:W-:Y:S02]  /*0f80*/  FSETP.NEU.AND P0, PT, R9.reuse, RZ, PT ;  /* 0x000000ff0900720b */ /* 0x040fe40003f0d000 */
[----:B------:R-:W-:-:S04]  /*0f90*/  LOP3.LUT R11, R9, 0x80000000, R11, 0x48, !PT ;  /* 0x80000000090b7812 */ /* 0x000fc800078e480b */
[----:B------:R-:W-:-:S07]  /*0fa0*/  LOP3.LUT R13, R11, R13, RZ, 0xfc, !PT ;  /* 0x0000000d0b0d7212 */ /* 0x000fce00078efcff */
[----:B------:R-:W-:Y:S05]  /*0fb0*/  @!P0 BRA `(.L_x_256) ;  /* 0x00000000007c8947 */ /* 0x000fea0003800000 */
[----:B------:R-:W-:Y:S01]  /*0fc0*/  IADD3 R9, PT, PT, -R0, RZ, RZ ;  /* 0x000000ff00097210 */ /* 0x000fe20007ffe1ff */
[----:B------:R-:W-:Y:S01]  /*0fd0*/  IMAD.MOV.U32 R8, RZ, RZ, RZ ;  /* 0x000000ffff087224 */ /* 0x000fe200078e00ff */
[----:B------:R-:W-:-:S05]  /*0fe0*/  DMUL.RP R12, R20, R12 ;  /* 0x0000000c140c7228 */ /* 0x000fca0000008000 */
[----:B------:R-:W-:-:S05]  /*0ff0*/  DFMA R8, R16, -R8, R20 ;  /* 0x800000081008722b */ /* 0x000fca0000000014 */
[----:B------:R-:W-:Y:S02]  /*1000*/  LOP3.LUT R11, R13, R11, RZ, 0x3c, !PT ;  /* 0x0000000b0d0b7212 */ /* 0x000fe400078e3cff */
[----:B------:R-:W-:-:S04]  /*1010*/  IADD3 R8, PT, PT, -R0, -0x43300000, RZ ;  /* 0xbcd0000000087810 */ /* 0x000fc80007ffe1ff */
[----:B------:R-:W-:-:S04]  /*1020*/  FSETP.NEU.AND P0, PT, |R9|, R8, PT ;  /* 0x000000080900720b */ /* 0x000fc80003f0d200 */
[----:B------:R-:W-:Y:S02]  /*1030*/  FSEL R16, R12, R16, !P0 ;  /* 0x000000100c107208 */ /* 0x000fe40004000000 */
[----:B------:R-:W-:Y:S01]  /*1040*/  FSEL R17, R11, R17, !P0 ;  /* 0x000000110b117208 */ /* 0x000fe20004000000 */
[----:B------:R-:W-:Y:S06]  /*1050*/  BRA `(.L_x_256) ;  /* 0x0000000000547947 */ /* 0x000fec0003800000 */
.L_x_255:
[----:B------:R-:W-:-:S14]  /*1060*/  DSETP.NAN.AND P0, PT, R12, R12, PT ;  /* 0x0000000c0c00722a */ /* 0x000fdc0003f08000 */
[----:B------:R-:W-:Y:S05]  /*1070*/  @P0 BRA `(.L_x_257) ;  /* 0x0000000000440947 */ /* 0x000fea0003800000 */
[----:B------:R-:W-:-:S14]  /*1080*/  DSETP.NAN.AND P0, PT, R10, R10, PT ;  /* 0x0000000a0a00722a */ /* 0x000fdc0003f08000 */
[----:B------:R-:W-:Y:S05]  /*1090*/  @P0 BRA `(.L_x_258) ;  /* 0x0000000000300947 */ /* 0x000fea0003800000 */
[----:B------:R-:W-:Y:S01]  /*10a0*/  ISETP.NE.AND P0, PT, R32, R31, PT ;  /* 0x0000001f2000720c */ /* 0x000fe20003f05270 */
[----:B------:R-:W-:Y:S02]  /*10b0*/  IMAD.MOV.U32 R16, RZ, RZ, 0x0 ;  /* 0x00000000ff107424 */ /* 0x000fe400078e00ff */
[----:B------:R-:W-:-:S10]  /*10c0*/  IMAD.MOV.U32 R17, RZ, RZ, -0x80000 ;  /* 0xfff80000ff117424 */ /* 0x000fd400078e00ff */
[----:B------:R-:W-:Y:S05]  /*10d0*/  @!P0 BRA `(.L_x_256) ;  /* 0x0000000000348947 */ /* 0x000fea0003800000 */
[----:B------:R-:W-:Y:S02]  /*10e0*/  ISETP.NE.AND P0, PT, R32, 0x7ff00000, PT ;  /* 0x7ff000002000780c */ /* 0x000fe40003f05270 */
[----:B------:R-:W-:Y:S02]  /*10f0*/  LOP3.LUT R17, R13, 0x80000000, R11, 0x48, !PT ;  /* 0x800000000d117812 */ /* 0x000fe400078e480b */
[----:B------:R-:W-:-:S13]  /*1100*/  ISETP.EQ.OR P0, PT, R31, RZ, !P0 ;  /* 0x000000ff1f00720c */ /* 0x000fda0004702670 */
[----:B------:R-:W-:Y:S02]  /*1110*/  @P0 LOP3.LUT R0, R17, 0x7ff00000, RZ, 0xfc, !PT ;  /* 0x7ff0000011000812 */ /* 0x000fe400078efcff */
[----:B------:R-:W-:Y:S01]  /*1120*/  @!P0 MOV R16, RZ ;  /* 0x000000ff00108202 */ /* 0x000fe20000000f00 */
[----:B------:R-:W-:Y:S02]  /*1130*/  @P0 IMAD.MOV.U32 R16, RZ, RZ, RZ ;  /* 0x000000ffff100224 */ /* 0x000fe400078e00ff */
[----:B------:R-:W-:Y:S01]  /*1140*/  @P0 IMAD.MOV.U32 R17, RZ, RZ, R0 ;  /* 0x000000ffff110224 */ /* 0x000fe200078e0000 */
[----:B------:R-:W-:Y:S06]  /*1150*/  BRA `(.L_x_256) ;  /* 0x0000000000147947 */ /* 0x000fec0003800000 */
.L_x_258:
[----:B------:R-:W-:Y:S01]  /*1160*/  LOP3.LUT R17, R11, 0x80000, RZ, 0xfc, !PT ;  /* 0x000800000b117812 */ /* 0x000fe200078efcff */
[----:B------:R-:W-:Y:S01]  /*1170*/  IMAD.MOV.U32 R16, RZ, RZ, R10 ;  /* 0x000000ffff107224 */ /* 0x000fe200078e000a */
[----:B------:R-:W-:Y:S06]  /*1180*/  BRA `(.L_x_256) ;  /* 0x0000000000087947 */ /* 0x000fec0003800000 */
.L_x_257:
[----:B------:R-:W-:Y:S02]  /*1190*/  LOP3.LUT R17, R13, 0x80000, RZ, 0xfc, !PT ;  /* 0x000800000d117812 */ /* 0x000fe400078efcff */
[----:B------:R-:W-:-:S07]  /*11a0*/  MOV R16, R12 ;  /* 0x0000000c00107202 */ /* 0x000fce0000000f00 */
.L_x_256:
[----:B------:R-:W-:Y:S05]  /*11b0*/  BSYNC.RECONVERGENT B2 ;  /* 0x0000000000027941 */ /* 0x000fea0003800200 */
.L_x_254:
[----:B------:R-:W-:Y:S02]  /*11c0*/  IMAD.MOV.U32 R8, RZ, RZ, R22 ;  /* 0x000000ffff087224 */ /* 0x000fe400078e0016 */
[----:B------:R-:W-:-:S04]  /*11d0*/  IMAD.MOV.U32 R9, RZ, RZ, 0x0 ;  /* 0x00000000ff097424 */ /* 0x000fc800078e00ff */
[----:B------:R-:W-:Y:S05]  /*11e0*/  RET.REL.NODEC R8 `(_Z12_div_64_16_5PdS_S_iiiiiiiiiiiiiiii) ;  /* 0xffffffec08847950 */ /* 0x000fea0003c3ffff */
.L_x_259:
        /* <DEDUP_REMOVED lines=9> */
.L_x_372:


//--------------------- .text._Z12_div_32_16_5PfS_S_iiiiiiiiiiiiiiii --------------------------
	.section	.text._Z12_div_32_16_5PfS_S_iiiiiiiiiiiiiiii,"ax",@progbits
	.align	128
        .global         _Z12_div_32_16_5PfS_S_iiiiiiiiiiiiiiii
        .type           _Z12_div_32_16_5PfS_S_iiiiiiiiiiiiiiii,@function
        .size           _Z12_div_32_16_5PfS_S_iiiiiiiiiiiiiiii,(.L_x_373 - _Z12_div_32_16_5PfS_S_iiiiiiiiiiiiiiii)
        .other          _Z12_div_32_16_5PfS_S_iiiiiiiiiiiiiiii,@"STO_CUDA_ENTRY STV_DEFAULT"
_Z12_div_32_16_5PfS_S_iiiiiiiiiiiiiiii:
.text._Z12_div_32_16_5PfS_S_iiiiiiiiiiiiiiii:
        /* <DEDUP_REMOVED lines=24> */
.L_x_263:
[----:B0-----:R-:W-:Y:S02]  /*0180*/  IABS R0, R2 ;  /* 0x0000000200007213 */ /* 0x001fe40000000000 */
[----:B------:R-:W-:Y:S02]  /*0190*/  IABS R20, R15 ;  /* 0x0000000f00147213 */ /* 0x000fe40000000000 */
[----:B------:R-:W0:Y:S08]  /*01a0*/  I2F.RP R3, R0 ;  /* 0x0000000000037306 */ /* 0x000e300000209400 */
[----:B0-----:R-:W0:Y:S02]  /*01b0*/  MUFU.RCP R3, R3 ;  /* 0x0000000300037308 */ /* 0x001e240000001000 */
[----:B0-----:R-:W-:Y:S01]  /*01c0*/  VIADD R16, R3, 0xffffffe ;  /* 0x0ffffffe03107836 */ /* 0x001fe20000000000 */
[----:B------:R-:W-:-:S05]  /*01d0*/  IABS R3, R10 ;  /* 0x0000000a00037213 */ /* 0x000fca0000000000 */
[----:B------:R0:W1:Y:S02]  /*01e0*/  F2I.FTZ.U32.TRUNC.NTZ R17, R16 ;  /* 0x0000001000117305 */ /* 0x000064000021f000 */
[----:B0-----:R-:W-:Y:S02]  /*01f0*/  IMAD.MOV.U32 R16, RZ, RZ, RZ ;  /* 0x000000ffff107224 */ /* 0x001fe400078e00ff */
[----:B-1----:R-:W-:-:S04]  /*0200*/  IMAD.MOV R19, RZ, RZ, -R17 ;  /* 0x000000ffff137224 */ /* 0x002fc800078e0a11 */
[----:B------:R-:W-:-:S04]  /*0210*/  IMAD R19, R19, R0, RZ ;  /* 0x0000000013137224 */ /* 0x000fc800078e02ff */
        /* <DEDUP_REMOVED lines=12> */
[----:B------:R-:W-:Y:S01]  /*02e0*/  LOP3.LUT R0, R15, R2, RZ, 0x3c, !PT ;  /* 0x000000020f007212 */ /* 0x000fe200078e3cff */
[----:B------:R0:W1:Y:S03]  /*02f0*/  F2I.FTZ.U32.TRUNC.NTZ R17, R16 ;  /* 0x0000001000117305 */ /* 0x000066000021f000 */
[----:B------:R-:W-:Y:S01]  /*0300*/  ISETP.GE.AND P1, PT, R0, RZ, PT ;  /* 0x000000ff0000720c */ /* 0x000fe20003f26270 */
[----:B0-----:R-:W-:-:S06]  /*0310*/  IMAD.MOV.U32 R16, RZ, RZ, RZ ;  /* 0x000000ffff107224 */ /* 0x001fcc00078e00ff */
[----:B------:R-:W-:-:S05]  /*0320*/  @P0 IADD3 R18, PT, PT, R18, 0x1, RZ ;  /* 0x0000000112120810 */ /* 0x000fca0007ffe0ff */
[----:B------:R-:W-:Y:S02]  /*0330*/  IMAD.MOV.U32 R0, RZ, RZ, R18 ;  /* 0x000000ffff007224 */ /* 0x000fe400078e0012 */
[--C-:B-1----:R-:W-:Y:S02]  /*0340*/  IMAD.MOV R18, RZ, RZ, -R17.reuse ;  /* 0x000000ffff127224 */ /* 0x102fe400078e0a11 */
[----:B------:R-:W-:Y:S01]  /*0350*/  @!P1 IMAD.MOV R0, RZ, RZ, -R0 ;  /* 0x000000ffff009224 */ /* 0x000fe200078e0a00 */
[----:B------:R-:W-:Y:S01]  /*0360*/  @!P2 LOP3.LUT R0, RZ, R2, RZ, 0x33, !PT ;  /* 0x00000002ff00a212 */ /* 0x000fe200078e33ff */
[----:B------:R-:W-:Y:S01]  /*0370*/  IMAD R21, R18, R3, RZ ;  /* 0x0000000312157224 */ /* 0x000fe200078e02ff */
[----:B------:R-:W-:Y:S02]  /*0380*/  IABS R18, R11 ;  /* 0x0000000b00127213 */ /* 0x000fe40000000000 */
[----:B------:R-:W-:Y:S01]  /*0390*/  IADD3 R19, PT, PT, -R0, RZ, RZ ;  /* 0x000000ff00137210 */ /* 0x000fe20007ffe1ff */
[----:B------:R-:W-:-:S02]  /*03a0*/  IMAD.HI.U32 R16, R17, R21, R16 ;  /* 0x0000001511107227 */ /* 0x000fc400078e0010 */
[----:B------:R-:W0:Y:S02]  /*03b0*/  I2F.RP R21, R18 ;  /* 0x0000001200157306 */ /* 0x000e240000209400 */
[----:B------:R-:W-:-:S05]  /*03c0*/  IMAD R19, R2, R19, R15 ;  /* 0x0000001302137224 */ /* 0x000fca00078e020f */
[----:B------:R-:W-:-:S05]  /*03d0*/  IABS R20, R19 ;  /* 0x0000001300147213 */ /* 0x000fca0000000000 */
[----:B------:R-:W-:Y:S01]  /*03e0*/  IMAD.HI.U32 R16, R16, R20, RZ ;  /* 0x0000001410107227 */ /* 0x000fe200078e00ff */
[----:B0-----:R-:W0:Y:S03]  /*03f0*/  MUFU.RCP R21, R21 ;  /* 0x0000001500157308 */ /* 0x001e260000001000 */
[----:B------:R-:W-:-:S04]  /*0400*/  IMAD.MOV R17, RZ, RZ, -R16 ;  /* 0x000000ffff117224 */ /* 0x000fc800078e0a10 */
[----:B------:R-:W-:-:S05]  /*0410*/  IMAD R20, R3, R17, R20 ;  /* 0x0000001103147224 */ /* 0x000fca00078e0214 */
[----:B------:R-:W-:Y:S02]  /*0420*/  ISETP.GT.U32.AND P2, PT, R3, R20, PT ;  /* 0x000000140300720c */ /* 0x000fe40003f44070 */
[----:B0-----:R-:W-:-:S11]  /*0430*/  IADD3 R17, PT, PT, R21, 0xffffffe, RZ ;  /* 0x0ffffffe15117810 */ /* 0x001fd60007ffe0ff */
[----:B------:R-:W-:Y:S01]  /*0440*/  @!P2 IMAD.IADD R20, R20, 0x1, -R3 ;  /* 0x000000011414a824 */ /* 0x000fe200078e0a03 */
[----:B------:R-:W0:Y:S01]  /*0450*/  F2I.FTZ.U32.TRUNC.NTZ R17, R17 ;  /* 0x0000001100117305 */ /* 0x000e22000021f000 */
[----:B------:R-:W-:Y:S01]  /*0460*/  @!P2 VIADD R16, R16, 0x1 ;  /* 0x000000011010a836 */ /* 0x000fe20000000000 */
[----:B------:R-:W-:Y:S02]  /*0470*/  ISETP.NE.AND P2, PT, R10, RZ, PT ;  /* 0x000000ff0a00720c */ /* 0x000fe40003f45270 */
[----:B------:R-:W-:Y:S02]  /*0480*/  ISETP.GE.U32.AND P0, PT, R20, R3, PT ;  /* 0x000000031400720c */ /* 0x000fe40003f06070 */
[----:B------:R-:W-:-:S04]  /*0490*/  LOP3.LUT R3, R19, R10, RZ, 0x3c, !PT ;  /* 0x0000000a13037212 */ /* 0x000fc800078e3cff */
[----:B------:R-:W-:Y:S01]  /*04a0*/  ISETP.GE.AND P1, PT, R3, RZ, PT ;  /* 0x000000ff0300720c */ /* 0x000fe20003f26270 */
[----:B0-----:R-:W-:-:S06]  /*04b0*/  IMAD.MOV R21, RZ, RZ, -R17 ;  /* 0x000000ffff157224 */ /* 0x001fcc00078e0a11 */
[----:B------:R-:W-:-:S04]  /*04c0*/  @P0 VIADD R16, R16, 0x1 ;  /* 0x0000000110100836 */ /* 0x000fc80000000000 */
[----:B------:R-:W-:Y:S02]  /*04d0*/  IMAD.MOV.U32 R3, RZ, RZ, R16 ;  /* 0x000000ffff037224 */ /* 0x000fe400078e0010 */
[----:B------:R-:W-:-:S03]  /*04e0*/  IMAD.MOV.U32 R16, RZ, RZ, RZ ;  /* 0x000000ffff107224 */ /* 0x000fc600078e00ff */
[----:B------:R-:W-:Y:S02]  /*04f0*/  @!P1 IADD3 R3, PT, PT, -R3, RZ, RZ ;  /* 0x000000ff03039210 */ /* 0x000fe40007ffe1ff */
[----:B------:R-:W-:-:S05]  /*0500*/  @!P2 LOP3.LUT R3, RZ, R10, RZ, 0x33, !PT ;  /* 0x0000000aff03a212 */ /* 0x000fca00078e33ff */
[----:B------:R-:W-:-:S04]  /*0510*/  IMAD.MOV R20, RZ, RZ, -R3 ;  /* 0x000000ffff147224 */ /* 0x000fc800078e0a03 */
        /* <DEDUP_REMOVED lines=17> */
[----:B------:R-:W-:-:S04]  /*0630*/  LOP3.LUT R17, R20, R11, RZ, 0x3c, !PT ;  /* 0x0000000b14117212 */ /* 0x000fc800078e3cff */
[----:B------:R-:W-:Y:S02]  /*0640*/  ISETP.GE.AND P1, PT, R17, RZ, PT ;  /* 0x000000ff1100720c */ /* 0x000fe40003f26270 */
[----:B------:R-:W0:Y:S05]  /*0650*/  F2I.FTZ.U32.TRUNC.NTZ R17, R22 ;  /* 0x0000001600117305 */ /* 0x000e2a000021f000 */
[----:B------:R-:W-:-:S04]  /*0660*/  @P0 VIADD R16, R16, 0x1 ;  /* 0x0000000110100836 */ /* 0x000fc80000000000 */
[----:B------:R-:W-:-:S05]  /*0670*/  IMAD.MOV.U32 R18, RZ, RZ, R16 ;  /* 0x000000ffff127224 */ /* 0x000fca00078e0010 */
[----:B------:R-:W-:Y:S01]  /*0680*/  @!P1 IADD3 R18, PT, PT, -R18, RZ, RZ ;  /* 0x000000ff12129210 */ /* 0x000fe20007ffe1ff */
[----:B0-----:R-:W-:Y:S01]  /*0690*/  IMAD.MOV R16, RZ, RZ, -R17 ;  /* 0x000000ffff107224 */ /* 0x001fe200078e0a11 */
[----:B------:R-:W-:-:S03]  /*06a0*/  @!P2 LOP3.LUT R18, RZ, R11, RZ, 0x33, !PT ;  /* 0x0000000bff12a212 */ /* 0x000fc600078e33ff */
[----:B------:R-:W-:Y:S02]  /*06b0*/  IMAD R23, R16, R19, RZ ;  /* 0x0000001310177224 */ /* 0x000fe400078e02ff */
[----:B------:R-:W-:Y:S02]  /*06c0*/  HFMA2 R16, -RZ, RZ, 0, 0 ;  /* 0x00000000ff107431 */ /* 0x000fe400000001ff */
        /* <DEDUP_REMOVED lines=19> */
[----:B------:R-:W-:-:S05]  /*0800*/  @P0 VIADD R16, R16, 0x1 ;  /* 0x0000000110100836 */ /* 0x000fca0000000000 */
[----:B------:R-:W-:Y:S01]  /*0810*/  MOV R19, R16 ;  /* 0x0000001000137202 */ /* 0x000fe20000000f00 */
[----:B------:R-:W-:Y:S02]  /*0820*/  IMAD.MOV.U32 R16, RZ, RZ, RZ ;  /* 0x000000ffff107224 */ /* 0x000fe400078e00ff */
[----:B0-----:R-:W-:Y:S02]  /*0830*/  IMAD.MOV R23, RZ, RZ, -R17 ;  /* 0x000000ffff177224 */ /* 0x001fe400078e0a11 */
[----:B------:R-:W-:Y:S01]  /*0840*/  @!P1 IMAD.MOV R19, RZ, RZ, -R19 ;  /* 0x000000ffff139224 */ /* 0x000fe200078e0a13 */
[----:B------:R-:W-:-:S04]  /*0850*/  @!P2 LOP3.LUT R19, RZ, R12, RZ, 0x33, !PT ;  /* 0x0000000cff13a212 */ /* 0x000fc800078e33ff */
[----:B------:R-:W-:-:S05]  /*0860*/  IADD3 R22, PT, PT, -R19, RZ, RZ ;  /* 0x000000ff13167210 */ /* 0x000fca0007ffe1ff */
[----:B------:R-:W-:Y:S02]  /*0870*/  IMAD R22, R12, R22, R21 ;  /* 0x000000160c167224 */ /* 0x000fe400078e0215 */
[----:B------:R-:W-:-:S03]  /*0880*/  IMAD R21, R23, R20, RZ ;  /* 0x0000001417157224 */ /* 0x000fc600078e02ff */
[----:B------:R-:W-:Y:S01]  /*0890*/  IABS R23, R22 ;  /* 0x0000001600177213 */ /* 0x000fe20000000000 */
[----:B------:R-:W-:Y:S01]  /*08a0*/  IMAD.HI.U32 R16, R17, R21, R16 ;  /* 0x0000001511107227 */ /* 0x000fe200078e0010 */
[----:B------:R-:W-:-:S03]  /*08b0*/  LOP3.LUT R22, R22, R13, RZ, 0x3c, !PT ;  /* 0x0000000d16167212 */ /* 0x000fc600078e3cff */
[----:B------:R-:W-:Y:S01]  /*08c0*/  IMAD.MOV.U32 R17, RZ, RZ, R23 ;  /* 0x000000ffff117224 */ /* 0x000fe200078e0017 */
[----:B------:R-:W-:Y:S01]  /*08d0*/  ISETP.GE.AND P1, PT, R22, RZ, PT ;  /* 0x000000ff1600720c */ /* 0x000fe20003f26270 */
[----:B------:R-:W-:Y:S02]  /*08e0*/  IMAD R22, R0, UR19, RZ ;  /* 0x0000001300167c24 */ /* 0x000fe4000f8e02ff */
[----:B------:R-:W-:-:S04]  /*08f0*/  IMAD.HI.U32 R16, R16, R17, RZ ;  /* 0x0000001110107227 */ /* 0x000fc800078e00ff */
[----:B------:R-:W-:Y:S01]  /*0900*/  IMAD R0, R0, UR10, RZ ;  /* 0x0000000a00007c24 */ /* 0x000fe2000f8e02ff */
[----:B------:R-:W-:-:S05]  /*0910*/  IADD3 R21, PT, PT, -R16, RZ, RZ ;  /* 0x000000ff10157210 */ /* 0x000fca0007ffe1ff */
[----:B------:R-:W-:-:S05]  /*0920*/  IMAD R17, R20, R21, R17 ;  /* 0x0000001514117224 */ /* 0x000fca00078e0211 */
[----:B------:R-:W-:-:S13]  /*0930*/  ISETP.GT.U32.AND P2, PT, R20, R17, PT ;  /* 0x000000111400720c */ /* 0x000fda0003f44070 */
[----:B------:R-:W-:Y:S02]  /*0940*/  @!P2 IMAD.IADD R17, R17, 0x1, -R20 ;  /* 0x000000011111a824 */ /* 0x000fe400078e0a14 */
[----:B------:R-:W-:Y:S01]  /*0950*/  @!P2 VIADD R16, R16, 0x1 ;  /* 0x000000011010a836 */ /* 0x000fe20000000000 */
[----:B------:R-:W-:Y:S02]  /*0960*/  ISETP.NE.AND P2, PT, R13, RZ, PT ;  /* 0x000000ff0d00720c */ /* 0x000fe40003f45270 */
[----:B------:R-:W-:Y:S01]  /*0970*/  ISETP.GE.U32.AND P0, PT, R17, R20, PT ;  /* 0x000000141100720c */ /* 0x000fe20003f06070 */
[----:B------:R-:W-:-:S12]  /*0980*/  IMAD R17, R3, UR18, R22 ;  /* 0x0000001203117c24 */ /* 0x000fd8000f8e0216 */
[----:B------:R-:W-:-:S05]  /*0990*/  @P0 IADD3 R16, PT, PT, R16, 0x1, RZ ;  /* 0x0000000110100810 */ /* 0x000fca0007ffe0ff */
[----:B------:R-:W-:Y:S02]  /*09a0*/  IMAD.MOV.U32 R20, RZ, RZ, R16 ;  /* 0x000000ffff147224 */ /* 0x000fe400078e0010 */
[----:B------:R-:W-:Y:S02]  /*09b0*/  IMAD R16, R18, UR17, R17 ;  /* 0x0000001112107c24 */ /* 0x000fe4000f8e0211 */
[----:B------:R-:W-:Y:S01]  /*09c0*/  @!P1 IMAD.MOV R20, RZ, RZ, -R20 ;  /* 0x000000ffff149224 */ /* 0x000fe200078e0a14 */
[----:B------:R-:W-:Y:S01]  /*09d0*/  @!P2 LOP3.LUT R20, RZ, R13, RZ, 0x33, !PT ;  /* 0x0000000dff14a212 */ /* 0x000fe200078e33ff */
[----:B------:R-:W-:-:S04]  /*09e0*/  IMAD R17, R19, UR16, R16 ;  /* 0x0000001013117c24 */ /* 0x000fc8000f8e0210 */
[----:B------:R-:W-:Y:S02]  /*09f0*/  IMAD R17, R20, UR11, R17 ;  /* 0x0000000b14117c24 */ /* 0x000fe4000f8e0211 */
[----:B------:R-:W-:Y:S02]  /*0a00*/  IMAD R3, R3, UR9, R0 ;  /* 0x0000000903037c24 */ /* 0x000fe4000f8e0200 */
[----:B------:R-:W-:-:S04]  /*0a10*/  IMAD.WIDE R16, R17, 0x4, R8 ;  /* 0x0000000411107825 */ /* 0x000fc800078e0208 */
[----:B------:R-:W-:Y:S02]  /*0a20*/  IMAD R18, R18, UR8, R3 ;  /* 0x0000000812127c24 */ /* 0x000fe4000f8e0203 */
[----:B------:R-:W2:Y:S02]  /*0a30*/  LDG.E R17, desc[UR6][R16.64] ;  /* 0x0000000610117981 */ /* 0x000ea4000c1e1900 */
[----:B------:R-:W-:-:S04]  /*0a40*/  IMAD R19, R19, UR13, R18 ;  /* 0x0000000d13137c24 */ /* 0x000fc8000f8e0212 */
[----:B------:R-:W-:-:S04]  /*0a50*/  IMAD R19, R20, UR12, R19 ;  /* 0x0000000c14137c24 */ /* 0x000fc8000f8e0213 */
[----:B------:R-:W-:-:S05]  /*0a60*/  IMAD.WIDE R18, R19, 0x4, R6 ;  /* 0x0000000413127825 */ /* 0x000fca00078e0206 */
[----:B------:R-:W3:Y:S01]  /*0a70*/  LDG.E R0, desc[UR6][R18.64] ;  /* 0x0000000612007981 */ /* 0x000ee2000c1e1900 */
[----:B------:R-:W-:Y:S01]  /*0a80*/  BSSY.RECONVERGENT B1, `(.L_x_261) ;  /* 0x000000c000017945 */ /* 0x000fe20003800200 */
[----:B--2---:R-:W0:Y:S08]  /*0a90*/  MUFU.RCP R20, R17 ;  /* 0x0000001100147308 */ /* 0x004e300000001000 */
[----:B---3--:R-:W1:Y:S01]  /*0aa0*/  FCHK P0, R0, R17 ;  /* 0x0000001100007302 */ /* 0x008e620000000000 */
[----:B0-----:R-:W-:-:S04]  /*0ab0*/  FFMA R3, -R17, R20, 1 ;  /* 0x3f80000011037423 */ /* 0x001fc80000000114 */
[----:B------:R-:W-:-:S04]  /*0ac0*/  FFMA R3, R20, R3, R20 ;  /* 0x0000000314037223 */ /* 0x000fc80000000014 */
[----:B------:R-:W-:-:S04]  /*0ad0*/  FFMA R16, R0, R3, RZ ;  /* 0x0000000300107223 */ /* 0x000fc800000000ff */
[----:B------:R-:W-:-:S04]  /*0ae0*/  FFMA R20, -R17, R16, R0 ;  /* 0x0000001011147223 */ /* 0x000fc80000000100 */
[----:B------:R-:W-:Y:S01]  /*0af0*/  FFMA R3, R3, R20, R16 ;  /* 0x0000001403037223 */ /* 0x000fe20000000010 */
[----:B-1----:R-:W-:Y:S06]  /*0b00*/  @!P0 BRA `(.L_x_262) ;  /* 0x00000000000c8947 */ /* 0x002fec0003800000 */
[----:B------:R-:W-:-:S07]  /*0b10*/  MOV R16, 0xb30 ;  /* 0x00000b3000107802 */ /* 0x000fce0000000f00 */
[----:B------:R-:W-:Y:S05]  /*0b20*/  CALL.REL.NOINC `($__internal_1_$__cuda_sm3x_div_rn_noftz_f32_slowpath) ;  /* 0x0000000000247944 */ /* 0x000fea0003c00000 */
[----:B------:R-:W-:-:S07]  /*0b30*/  MOV R3, R0 ;  /* 0x0000000000037202 */ /* 0x000fce0000000f00 */
.L_x_262:
[----:B------:R-:W-:Y:S05]  /*0b40*/  BSYNC.RECONVERGENT B1 ;  /* 0x0000000000017941 */ /* 0x000fea0003800200 */
.L_x_261:
[----:B------:R-:W-:-:S04]  /*0b50*/  IMAD.WIDE R16, R15, 0x4, R4 ;  /* 0x000000040f107825 */ /* 0x000fc800078e0204 */
[----:B------:R-:W-:Y:S01]  /*0b60*/  IMAD.IADD R15, R14, 0x1, R15 ;  /* 0x000000010e0f7824 */ /* 0x000fe200078e020f */
[----:B------:R1:W-:Y:S04]  /*0b70*/  STG.E desc[UR6][R16.64], R3 ;  /* 0x0000000310007986 */ /* 0x0003e8000c101906 */
[----:B------:R-:W-:-:S13]  /*0b80*/  ISETP.GE.AND P0, PT, R15, UR5, PT ;  /* 0x000000050f007c0c */ /* 0x000fda000bf06270 */
[----:B-1----:R-:W-:Y:S05]  /*0b90*/  @!P0 BRA `(.L_x_263) ;  /* 0xfffffff400788947 */ /* 0x002fea000383ffff */
[----:B------:R-:W-:Y:S05]  /*0ba0*/  BSYNC.RECONVERGENT B0 ;  /* 0x0000000000007941 */ /* 0x000fea0003800200 */
.L_x_260:
[----:B------:R-:W-:Y:S05]  /*0bb0*/  EXIT ;  /* 0x000000000000794d */ /* 0x000fea0003800000 */
        .weak           $__internal_1_$__cuda_sm3x_div_rn_noftz_f32_slowpath
        .type           $__internal_1_$__cuda_sm3x_div_rn_noftz_f32_slowpath,@function
        .size           $__internal_1_$__cuda_sm3x_div_rn_noftz_f32_slowpath,(.L_x_373 - $__internal_1_$__cuda_sm3x_div_rn_noftz_f32_slowpath)
$__internal_1_$__cuda_sm3x_div_rn_noftz_f32_slowpath:
[----:B------:R-:W-:Y:S01]  /*0bc0*/  SHF.R.U32.HI R18, RZ, 0x17, R17 ;  /* 0x00000017ff127819 */ /* 0x000fe20000011611 */
[----:B------:R-:W-:Y:S01]  /*0bd0*/  BSSY.RECONVERGENT B2, `(.L_x_264) ;  /* 0x0000064000027945 */ /* 0x000fe20003800200 */
[--C-:B------:R-:W-:Y:S01]  /*0be0*/  SHF.R.U32.HI R3, RZ, 0x17, R0.reuse ;  /* 0x00000017ff037819 */ /* 0x100fe20000011600 */
[----:B------:R-:W-:Y:S01]  /*0bf0*/  IMAD.MOV.U32 R20, RZ, RZ, R0 ;  /* 0x000000ffff147224 */ /* 0x000fe200078e0000 */
[----:B------:R-:W-:Y:S02]  /*0c00*/  LOP3.LUT R18, R18, 0xff, RZ, 0xc0, !PT ;  /* 0x000000ff12127812 */ /* 0x000fe400078ec0ff */
[----:B------:R-:W-:-:S03]  /*0c10*/  LOP3.LUT R21, R3, 0xff, RZ, 0xc0, !PT ;  /* 0x000000ff03157812 */ /* 0x000fc600078ec0ff */
[----:B------:R-:W-:Y:S01]  /*0c20*/  VIADD R23, R18, 0xffffffff ;  /* 0xffffffff12177836 */ /* 0x000fe20000000000 */
[----:B------:R-:W-:-:S04]  /*0c30*/  IADD3 R22, PT, PT, R21, -0x1, RZ ;  /* 0xffffffff15167810 */ /* 0x000fc80007ffe0ff */
[----:B------:R-:W-:-:S04]  /*0c40*/  ISETP.GT.U32.AND P0, PT, R23, 0xfd, PT ;  /* 0x000000fd1700780c */ /* 0x000fc80003f04070 */
[----:B------:R-:W-:-:S13]  /*0c50*/  ISETP.GT.U32.OR P0, PT, R22, 0xfd, P0 ;  /* 0x000000fd1600780c */ /* 0x000fda0000704470 */
[----:B------:R-:W-:Y:S01]  /*0c60*/  @!P0 IMAD.MOV.U32 R19, RZ, RZ, RZ ;  /* 0x000000ffff138224 */ /* 0x000fe200078e00ff */
[----:B------:R-:W-:Y:S06]  /*0c70*/  @!P0 BRA `(.L_x_265) ;  /* 0x0000000000608947 */ /* 0x000fec0003800000 */
[----:B------:R-:W-:Y:S02]  /*0c80*/  FSETP.GTU.FTZ.AND P0, PT, |R0|, +INF , PT ;  /* 0x7f8000000000780b */ /* 0x000fe40003f1c200 */
[----:B------:R-:W-:Y:S02]  /*0c90*/  FSETP.GTU.FTZ.AND P1, PT, |R17|, +INF , PT ;  /* 0x7f8000001100780b */ /* 0x000fe40003f3c200 */
[----:B------:R-:W-:Y:S02]  /*0ca0*/  MOV R3, R17 ;  /* 0x0000001100037202 */ /* 0x000fe40000000f00 */
[----:B------:R-:W-:-:S13]  /*0cb0*/  PLOP3.LUT P0, PT, P0, P1, PT, 0xf8, 0x8f ;  /* 0x00000000008f781c */ /* 0x000fda0000703f70 */
[----:B------:R-:W-:Y:S05]  /*0cc0*/  @P0 BRA `(.L_x_266) ;  /* 0x00000004004c0947 */ /* 0x000fea0003800000 */
[----:B------:R-:W-:-:S13]  /*0cd0*/  LOP3.LUT P0, RZ, R17, 0x7fffffff, R20, 0xc8, !PT ;  /* 0x7fffffff11ff7812 */ /* 0x000fda000780c814 */
[----:B------:R-:W-:Y:S05]  /*0ce0*/  @!P0 BRA `(.L_x_267) ;  /* 0x00000004003c8947 */ /* 0x000fea0003800000 */
[C---:B------:R-:W-:Y:S02]  /*0cf0*/  FSETP.NEU.FTZ.AND P2, PT, |R0|.reuse, +INF , PT ;  /* 0x7f8000000000780b */ /* 0x040fe40003f5d200 */
[----:B------:R-:W-:Y:S02]  /*0d00*/  FSETP.NEU.FTZ.AND P1, PT, |R3|, +INF , PT ;  /* 0x7f8000000300780b */ /* 0x000fe40003f3d200 */
[----:B------:R-:W-:-:S11]  /*0d10*/  FSETP.NEU.FTZ.AND P0, PT, |R0|, +INF , PT ;  /* 0x7f8000000000780b */ /* 0x000fd60003f1d200 */
[----:B------:R-:W-:Y:S05]  /*0d20*/  @!P1 BRA !P2, `(.L_x_267) ;  /* 0x00000004002c9947 */ /* 0x000fea0005000000 */
[----:B------:R-:W-:-:S04]  /*0d30*/  LOP3.LUT P2, RZ, R20, 0x7fffffff, RZ, 0xc0, !PT ;  /* 0x7fffffff14ff7812 */ /* 0x000fc8000784c0ff */
[----:B------:R-:W-:-:S13]  /*0d40*/  PLOP3.LUT P1, PT, P1, P2, PT, 0x2f, 0xf2 ;  /* 0x0000000000f2781c */ /* 0x000fda0000f24577 */
[----:B------:R-:W-:Y:S05]  /*0d50*/  @P1 BRA `(.L_x_268) ;  /* 0x0000000400181947 */ /* 0x000fea0003800000 */
[----:B------:R-:W-:-:S04]  /*0d60*/  LOP3.LUT P1, RZ, R17, 0x7fffffff, RZ, 0xc0, !PT ;  /* 0x7fffffff11ff7812 */ /* 0x000fc8000782c0ff */
[----:B------:R-:W-:-:S13]  /*0d70*/  PLOP3.LUT P0, PT, P0, P1, PT, 0x2f, 0xf2 ;  /* 0x0000000000f2781c */ /* 0x000fda0000702577 */
[----:B------:R-:W-:Y:S05]  /*0d80*/  @P0 BRA `(.L_x_269) ;  /* 0x0000000400000947 */ /* 0x000fea0003800000 */
[----:B------:R-:W-:Y:S02]  /*0d90*/  ISETP.GE.AND P0, PT, R22, RZ, PT ;  /* 0x000000ff1600720c */ /* 0x000fe40003f06270 */
[----:B------:R-:W-:-:S11]  /*0da0*/  ISETP.GE.AND P1, PT, R23, RZ, PT ;  /* 0x000000ff1700720c */ /* 0x000fd60003f26270 */
[----:B------:R-:W-:Y:S02]  /*0db0*/  @P0 IMAD.MOV.U32 R19, RZ, RZ, RZ ;  /* 0x000000ffff130224 */ /* 0x000fe400078e00ff */
[----:B------:R-:W-:Y:S01]  /*0dc0*/  @!P0 FFMA R20, R0, 1.84467440737095516160e+19, RZ ;  /* 0x5f80000000148823 */ /* 0x000fe200000000ff */
[----:B------:R-:W-:Y:S02]  /*0dd0*/  @!P0 IMAD.MOV.U32 R19, RZ, RZ, -0x40 ;  /* 0xffffffc0ff138424 */ /* 0x000fe400078e00ff */
[----:B------:R-:W-:-:S03]  /*0de0*/  @!P1 FFMA R17, R3, 1.84467440737095516160e+19, RZ ;  /* 0x5f80000003119823 */ /* 0x000fc600000000ff */
[----:B------:R-:W-:-:S07]  /*0df0*/  @!P1 IADD3 R19, PT, PT, R19, 0x40, RZ ;  /* 0x0000004013139810 */ /* 0x000fce0007ffe0ff */
.L_x_265:
[----:B------:R-:W-:Y:S01]  /*0e00*/  LEA R0, R18, 0xc0800000, 0x17 ;  /* 0xc080000012007811 */ /* 0x000fe200078eb8ff */
[----:B------:R-:W-:Y:S01]  /*0e10*/  VIADD R21, R21, 0xffffff81 ;  /* 0xffffff8115157836 */ /* 0x000fe20000000000 */
[----:B------:R-:W-:Y:S03]  /*0e20*/  BSSY.RECONVERGENT B3, `(.L_x_270) ;  /* 0x0000035000037945 */ /* 0x000fe60003800200 */
[----:B------:R-:W-:Y:S02]  /*0e30*/  IMAD.IADD R22, R17, 0x1, -R0 ;  /* 0x0000000111167824 */ /* 0x000fe400078e0a00 */
[C---:B------:R-:W-:Y:S02]  /*0e40*/  IMAD R0, R21.reuse, -0x800000, R20 ;  /* 0xff80000015007824 */ /* 0x040fe400078e0214 */
[----:B------:R0:W1:Y:S01]  /*0e50*/  MUFU.RCP R3, R22 ;  /* 0x0000001600037308 */ /* 0x0000620000001000 */
[----:B------:R-:W-:Y:S01]  /*0e60*/  FADD.FTZ R17, -R22, -RZ ;  /* 0x800000ff16117221 */ /* 0x000fe20000010100 */
[----:B0-----:R-:W-:-:S04]  /*0e70*/  IADD3 R22, PT, PT, R21, 0x7f, -R18 ;  /* 0x0000007f15167810 */ /* 0x001fc80007ffe812 */
[----:B------:R-:W-:Y:S01]  /*0e80*/  IADD3 R19, PT, PT, R22, R19, RZ ;  /* 0x0000001316137210 */ /* 0x000fe20007ffe0ff */
[----:B-1----:R-:W-:-:S04]  /*0e90*/  FFMA R24, R3, R17, 1 ;  /* 0x3f80000003187423 */ /* 0x002fc80000000011 */
[----:B------:R-:W-:-:S04]  /*0ea0*/  FFMA R3, R3, R24, R3 ;  /* 0x0000001803037223 */ /* 0x000fc80000000003 */
[----:B------:R-:W-:-:S04]  /*0eb0*/  FFMA R20, R0, R3, RZ ;  /* 0x0000000300147223 */ /* 0x000fc800000000ff */
[----:B------:R-:W-:-:S04]  /*0ec0*/  FFMA R23, R17, R20, R0 ;  /* 0x0000001411177223 */ /* 0x000fc80000000000 */
[----:B------:R-:W-:-:S04]  /*0ed0*/  FFMA R20, R3, R23, R20 ;  /* 0x0000001703147223 */ /* 0x000fc80000000014 */
[----:B------:R-:W-:-:S04]  /*0ee0*/  FFMA R17, R17, R20, R0 ;  /* 0x0000001411117223 */ /* 0x000fc80000000000 */
[----:B------:R-:W-:-:S05]  /*0ef0*/  FFMA R0, R3, R17, R20 ;  /* 0x0000001103007223 */ /* 0x000fca0000000014 */
[----:B------:R-:W-:-:S04]  /*0f00*/  SHF.R.U32.HI R18, RZ, 0x17, R0 ;  /* 0x00000017ff127819 */ /* 0x000fc80000011600 */
[----:B------:R-:W-:-:S05]  /*0f10*/  LOP3.LUT R18, R18, 0xff, RZ, 0xc0, !PT ;  /* 0x000000ff12127812 */ /* 0x000fca00078ec0ff */
[----:B------:R-:W-:-:S04]  /*0f20*/  IMAD.IADD R21, R18, 0x1, R19 ;  /* 0x0000000112157824 */ /* 0x000fc800078e0213 */
[----:B------:R-:W-:-:S05]  /*0f30*/  VIADD R18, R21, 0xffffffff ;  /* 0xffffffff15127836 */ /* 0x000fca0000000000 */
[----:B------:R-:W-:-:S13]  /*0f40*/  ISETP.GE.U32.AND P0, PT, R18, 0xfe, PT ;  /* 0x000000fe1200780c */ /* 0x000fda0003f06070 */
[----:B------:R-:W-:Y:S05]  /*0f50*/  @!P0 BRA `(.L_x_271) ;  /* 0x0000000000808947 */ /* 0x000fea0003800000 */
[----:B------:R-:W-:-:S13]  /*0f60*/  ISETP.GT.AND P0, PT, R21, 0xfe, PT ;  /* 0x000000fe1500780c */ /* 0x000fda0003f04270 */
[----:B------:R-:W-:Y:S05]  /*0f70*/  @P0 BRA `(.L_x_272) ;  /* 0x00000000006c0947 */ /* 0x000fea0003800000 */
[----:B------:R-:W-:-:S13]  /*0f80*/  ISETP.GE.AND P0, PT, R21, 0x1, PT ;  /* 0x000000011500780c */ /* 0x000fda0003f06270 */
[----:B------:R-:W-:Y:S05]  /*0f90*/  @P0 BRA `(.L_x_273) ;  /* 0x0000000000740947 */ /* 0x000fea0003800000 */
[----:B------:R-:W-:Y:S02]  /*0fa0*/  ISETP.GE.AND P0, PT, R21, -0x18, PT ;  /* 0xffffffe81500780c */ /* 0x000fe40003f06270 */
[----:B------:R-:W-:-:S11]  /*0fb0*/  LOP3.LUT R0, R0, 0x80000000, RZ, 0xc0, !PT ;  /* 0x8000000000007812 */ /* 0x000fd600078ec0ff */
[----:B------:R-:W-:Y:S05]  /*0fc0*/  @!P0 BRA `(.L_x_273) ;  /* 0x0000000000688947 */ /* 0x000fea0003800000 */
[-CC-:B------:R-:W-:Y:S01]  /*0fd0*/  FFMA.RZ R18, R3, R17.reuse, R20.reuse ;  /* 0x0000001103127223 */ /* 0x180fe2000000c014 */
[C---:B------:R-:W-:Y:S02]  /*0fe0*/  ISETP.NE.AND P2, PT, R21.reuse, RZ, PT ;  /* 0x000000ff1500720c */ /* 0x040fe40003f45270 */
[----:B------:R-:W-:Y:S02]  /*0ff0*/  ISETP.NE.AND P1, PT, R21, RZ, PT ;  /* 0x000000ff1500720c */ /* 0x000fe40003f25270 */
[----:B------:R-:W-:Y:S01]  /*1000*/  LOP3.LUT R19, R18, 0x7fffff, RZ, 0xc0, !PT ;  /* 0x007fffff12137812 */ /* 0x000fe200078ec0ff */
[CCC-:B------:R-:W-:Y:S01]  /*1010*/  FFMA.RP R18, R3.reuse, R17.reuse, R20.reuse ;  /* 0x0000001103127223 */ /* 0x1c0fe20000008014 */
[----:B------:R-:W-:Y:S01]  /*1020*/  FFMA.RM R3, R3, R17, R20 ;  /* 0x0000001103037223 */ /* 0x000fe20000004014 */
[----:B------:R-:W-:Y:S01]  /*1030*/  IADD3 R20, PT, PT, R21, 0x20, RZ ;  /* 0x0000002015147810 */ /* 0x000fe20007ffe0ff */
[----:B------:R-:W-:Y:S01]  /*1040*/  IMAD.MOV R17, RZ, RZ, -R21 ;  /* 0x000000ffff117224 */ /* 0x000fe200078e0a15 */
[----:B------:R-:W-:-:S02]  /*1050*/  LOP3.LUT R19, R19, 0x800000, RZ, 0xfc, !PT ;  /* 0x0080000013137812 */ /* 0x000fc400078efcff */
[----:B------:R-:W-:Y:S02]  /*1060*/  FSETP.NEU.FTZ.AND P0, PT, R18, R3, PT ;  /* 0x000000031200720b */ /* 0x000fe40003f1d000 */
[----:B------:R-:W-:Y:S02]  /*1070*/  SHF.L.U32 R20, R19, R20, RZ ;  /* 0x0000001413147219 */ /* 0x000fe400000006ff */
[----:B------:R-:W-:Y:S02]  /*1080*/  SEL R18, R17, RZ, P2 ;  /* 0x000000ff11127207 */ /* 0x000fe40001000000 */
[----:B------:R-:W-:Y:S02]  /*1090*/  ISETP.NE.AND P1, PT, R20, RZ, P1 ;  /* 0x000000ff1400720c */ /* 0x000fe40000f25270 */
[----:B------:R-:W-:Y:S02]  /*10a0*/  SHF.R.U32.HI R18, RZ, R18, R19 ;  /* 0x00000012ff127219 */ /* 0x000fe40000011613 */
[----:B------:R-:W-:-:S02]  /*10b0*/  PLOP3.LUT P0, PT, P0, P1, PT, 0xf8, 0x8f ;  /* 0x00000000008f781c */ /* 0x000fc40000703f70 */
[----:B------:R-:W-:Y:S02]  /*10c0*/  SHF.R.U32.HI R20, RZ, 0x1, R18 ;  /* 0x00000001ff147819 */ /* 0x000fe40000011612 */
[----:B------:R-:W-:-:S04]  /*10d0*/  SEL R3, RZ, 0x1, !P0 ;  /* 0x00000001ff037807 */ /* 0x000fc80004000000 */
[----:B------:R-:W-:-:S04]  /*10e0*/  LOP3.LUT R3, R3, 0x1, R20, 0xf8, !PT ;  /* 0x0000000103037812 */ /* 0x000fc800078ef814 */
[----:B------:R-:W-:-:S05]  /*10f0*/  LOP3.LUT R3, R3, R18, RZ, 0xc0, !PT ;  /* 0x0000001203037212 */ /* 0x000fca00078ec0ff */
[----:B------:R-:W-:-:S05]  /*1100*/  IMAD.IADD R3, R20, 0x1, R3 ;  /* 0x0000000114037824 */ /* 0x000fca00078e0203 */
[----:B------:R-:W-:Y:S01]  /*1110*/  LOP3.LUT R0, R3, R0, RZ, 0xfc, !PT ;  /* 0x0000000003007212 */ /* 0x000fe200078efcff */
[----:B------:R-:W-:Y:S06]  /*1120*/  BRA `(.L_x_273) ;  /* 0x0000000000107947 */ /* 0x000fec0003800000 */
.L_x_272:
[----:B------:R-:W-:-:S04]  /*1130*/  LOP3.LUT R0, R0, 0x80000000, RZ, 0xc0, !PT ;  /* 0x8000000000007812 */ /* 0x000fc800078ec0ff */
[----:B------:R-:W-:Y:S01]  /*1140*/  LOP3.LUT R0, R0, 0x7f800000, RZ, 0xfc, !PT ;  /* 0x7f80000000007812 */ /* 0x000fe200078efcff */
[----:B------:R-:W-:Y:S06]  /*1150*/  BRA `(.L_x_273) ;  /* 0x0000000000047947 */ /* 0x000fec0003800000 */
.L_x_271:
[----:B------:R-:W-:-:S07]  /*1160*/  LEA R0, R19, R0, 0x17 ;  /* 0x0000000013007211 */ /* 0x000fce00078eb8ff */
.L_x_273:
[----:B------:R-:W-:Y:S05]  /*1170*/  BSYNC.RECONVERGENT B3 ;  /* 0x0000000000037941 */ /* 0x000fea0003800200 */
.L_x_270:
[----:B------:R-:W-:Y:S05]  /*1180*/  BRA `(.L_x_274) ;  /* 0x0000000000207947 */ /* 0x000fea0003800000 */
.L_x_269:
[----:B------:R-:W-:-:S04]  /*1190*/  LOP3.LUT R0, R17, 0x80000000, R20, 0x48, !PT ;  /* 0x8000000011007812 */ /* 0x000fc800078e4814 */
[----:B------:R-:W-:Y:S01]  /*11a0*/  LOP3.LUT R0, R0, 0x7f800000, RZ, 0xfc, !PT ;  /* 0x7f80000000007812 */ /* 0x000fe200078efcff */
[----:B------:R-:W-:Y:S06]  /*11b0*/  BRA `(.L_x_274) ;  /* 0x0000000000147947 */ /* 0x000fec0003800000 */
.L_x_268:
[----:B------:R-:W-:Y:S01]  /*11c0*/  LOP3.LUT R0, R17, 0x80000000, R20, 0x48, !PT ;  /* 0x8000000011007812 */ /* 0x000fe200078e4814 */
[----:B------:R-:W-:Y:S06]  /*11d0*/  BRA `(.L_x_274) ;  /* 0x00000000000c7947 */ /* 0x000fec0003800000 */
.L_x_267:
[----:B------:R-:W0:Y:S01]  /*11e0*/  MUFU.RSQ R0, -QNAN ;  /* 0xffc0000000007908 */ /* 0x000e220000001400 */
[----:B------:R-:W-:Y:S05]  /*11f0*/  BRA `(.L_x_274) ;  /* 0x0000000000047947 */ /* 0x000fea0003800000 */
.L_x_266:
[----:B------:R-:W-:-:S07]  /*1200*/  FADD.FTZ R0, R0, R3 ;  /* 0x0000000300007221 */ /* 0x000fce0000010000 */
.L_x_274:
[----:B------:R-:W-:Y:S05]  /*1210*/  BSYNC.RECONVERGENT B2 ;  /* 0x0000000000027941 */ /* 0x000fea0003800200 */
.L_x_264:
[----:B------:R-:W-:-:S04]  /*1220*/  IMAD.MOV.U32 R17, RZ, RZ, 0x0 ;  /* 0x00000000ff117424 */ /* 0x000fc800078e00ff */
[----:B0-----:R-:W-:Y:S05]  /*1230*/  RET.REL.NODEC R16 `(_Z12_div_32_16_5PfS_S_iiiiiiiiiiiiiiii) ;  /* 0xffffffec10707950 */ /* 0x001fea0003c3ffff */
.L_x_275:
        /* <DEDUP_REMOVED lines=12> */
.L_x_373:


//--------------------- .text._Z12_div_64_16_4PdS_S_iiiiiiiiiiiii --------------------------
	.section	.text._Z12_div_64_16_4PdS_S_iiiiiiiiiiiii,"ax",@progbits
	.align	128
        .global         _Z12_div_64_16_4PdS_S_iiiiiiiiiiiii
        .type           _Z12_div_64_16_4PdS_S_iiiiiiiiiiiii,@function
        .size           _Z12_div_64_16_4PdS_S_iiiiiiiiiiiii,(.L_x_374 - _Z12_div_64_16_4PdS_S_iiiiiiiiiiiii)
        .other          _Z12_div_64_16_4PdS_S_iiiiiiiiiiiii,@"STO_CUDA_ENTRY STV_DEFAULT"
_Z12_div_64_16_4PdS_S_iiiiiiiiiiiii:
.text._Z12_div_64_16_4PdS_S_iiiiiiiiiiiii:
        /* <DEDUP_REMOVED lines=22> */
.L_x_278:
        /* <DEDUP_REMOVED lines=12> */
[----:B------:R-:W-:Y:S01]  /*0220*/  IMAD.HI.U32 R0, R8, R11, RZ ;  /* 0x0000000b08007227 */ /* 0x000fe200078e00ff */
[----:B------:R-:W-:-:S03]  /*0230*/  MOV R8, R12 ;  /* 0x0000000c00087202 */ /* 0x000fc60000000f00 */
[----:B------:R-:W-:Y:S01]  /*0240*/  IMAD.MOV R9, RZ, RZ, -R0 ;  /* 0x000000ffff097224 */ /* 0x000fe200078e0a00 */
[----:B------:R-:W0:Y:S03]  /*0250*/  I2F.RP R12, R8 ;  /* 0x00000008000c7306 */ /* 0x000e260000209400 */
        /* <DEDUP_REMOVED lines=11> */
[----:B------:R-:W-:-:S06]  /*0310*/  @P0 IADD3 R0, PT, PT, R0, 0x1, RZ ;  /* 0x0000000100000810 */ /* 0x000fcc0007ffe0ff */
[----:B------:R-:W-:Y:S01]  /*0320*/  @!P2 IMAD.MOV R0, RZ, RZ, -R0 ;  /* 0x000000ffff00a224 */ /* 0x000fe200078e0a00 */
[----:B------:R-:W-:Y:S01]  /*0330*/  @!P1 LOP3.LUT R0, RZ, R2, RZ, 0x33, !PT ;  /* 0x00000002ff009212 */ /* 0x000fe200078e33ff */
[----:B0-----:R-:W-:-:S04]  /*0340*/  IMAD.MOV.U32 R10, RZ, RZ, RZ ;  /* 0x000000ffff0a7224 */ /* 0x001fc800078e00ff */
[----:B------:R-:W-:Y:S02]  /*0350*/  IMAD.MOV R9, RZ, RZ, -R0 ;  /* 0x000000ffff097224 */ /* 0x000fe400078e0a00 */
[----:B-1----:R-:W-:Y:S02]  /*0360*/  IMAD.MOV R13, RZ, RZ, -R11 ;  /* 0x000000ffff0d7224 */ /* 0x002fe400078e0a0b */
        /* <DEDUP_REMOVED lines=17> */
[----:B------:R-:W-:-:S04]  /*0480*/  LOP3.LUT R8, R14, R3, RZ, 0x3c, !PT ;  /* 0x000000030e087212 */ /* 0x000fc800078e3cff */
[----:B------:R-:W-:Y:S01]  /*0490*/  ISETP.GE.AND P2, PT, R8, RZ, PT ;  /* 0x000000ff0800720c */ /* 0x000fe20003f46270 */
[----:B------:R-:W0:Y:S06]  /*04a0*/  F2I.FTZ.U32.TRUNC.NTZ R11, R11 ;  /* 0x0000000b000b7305 */ /* 0x000e2c000021f000 */
[----:B------:R-:W-:-:S05]  /*04b0*/  @P0 IADD3 R10, PT, PT, R10, 0x1, RZ ;  /* 0x000000010a0a0810 */ /* 0x000fca0007ffe0ff */
[----:B------:R-:W-:-:S04]  /*04c0*/  IMAD.MOV.U32 R8, RZ, RZ, R10 ;  /* 0x000000ffff087224 */ /* 0x000fc800078e000a */
[----:B------:R-:W-:Y:S01]  /*04d0*/  @!P2 IMAD.MOV R8, RZ, RZ, -R8 ;  /* 0x000000ffff08a224 */ /* 0x000fe200078e0a08 */
[----:B------:R-:W-:Y:S01]  /*04e0*/  @!P1 LOP3.LUT R8, RZ, R3, RZ, 0x33, !PT ;  /* 0x00000003ff089212 */ /* 0x000fe200078e33ff */
[----:B0-----:R-:W-:-:S04]  /*04f0*/  IMAD.MOV R12, RZ, RZ, -R11 ;  /* 0x000000ffff0c7224 */ /* 0x001fc800078e0a0b */
[----:B------:R-:W-:Y:S02]  /*0500*/  IMAD.MOV R10, RZ, RZ, -R8 ;  /* 0x000000ffff0a7224 */ /* 0x000fe400078e0a08 */
[----:B------:R-:W-:Y:S01]  /*0510*/  IMAD R15, R12, R9, RZ ;  /* 0x000000090c0f7224 */ /* 0x000fe200078e02ff */
[----:B------:R-:W-:Y:S01]  /*0520*/  IABS R12, R5 ;  /* 0x00000005000c7213 */ /* 0x000fe20000000000 */
[----:B------:R-:W-:Y:S02]  /*0530*/  IMAD R13, R3, R10, R14 ;  /* 0x0000000a030d7224 */ /* 0x000fe400078e020e */
[----:B------:R-:W-:-:S03]  /*0540*/  HFMA2 R10, -RZ, RZ, 0, 0 ;  /* 0x00000000ff0a7431 */ /* 0x000fc600000001ff */
[----:B------:R-:W-:Y:S02]  /*0550*/  IABS R14, R13 ;  /* 0x0000000d000e7213 */ /* 0x000fe40000000000 */
[----:B------:R-:W-:Y:S02]  /*0560*/  IMAD.HI.U32 R10, R11, R15, R10 ;  /* 0x0000000f0b0a7227 */ /* 0x000fe400078e000a */
[----:B------:R-:W0:Y:S04]  /*0570*/  I2F.RP R15, R12 ;  /* 0x0000000c000f7306 */ /* 0x000e280000209400 */
[----:B------:R-:W-:-:S04]  /*0580*/  IMAD.HI.U32 R10, R10, R14, RZ ;  /* 0x0000000e0a0a7227 */ /* 0x000fc800078e00ff */
[----:B------:R-:W-:-:S04]  /*0590*/  IMAD.MOV R11, RZ, RZ, -R10 ;  /* 0x000000ffff0b7224 */ /* 0x000fc800078e0a0a */
        /* <DEDUP_REMOVED lines=8> */
[----:B------:R-:W-:-:S03]  /*0620*/  LOP3.LUT R9, R13, R4, RZ, 0x3c, !PT ;  /* 0x000000040d097212 */ /* 0x000fc600078e3cff */
[----:B------:R-:W0:Y:S01]  /*0630*/  F2I.FTZ.U32.TRUNC.NTZ R11, R11 ;  /* 0x0000000b000b7305 */ /* 0x000e22000021f000 */
[----:B------:R-:W-:-:S07]  /*0640*/  ISETP.GE.AND P2, PT, R9, RZ, PT ;  /* 0x000000ff0900720c */ /* 0x000fce0003f46270 */
[----:B------:R-:W-:-:S05]  /*0650*/  @P0 IADD3 R10, PT, PT, R10, 0x1, RZ ;  /* 0x000000010a0a0810 */ /* 0x000fca0007ffe0ff */
[----:B------:R-:W-:Y:S01]  /*0660*/  IMAD.MOV.U32 R9, RZ, RZ, R10 ;  /* 0x000000ffff097224 */ /* 0x000fe200078e000a */
[----:B------:R-:W-:Y:S01]  /*0670*/  MOV R10, RZ ;  /* 0x000000ff000a7202 */ /* 0x000fe20000000f00 */
[----:B0-----:R-:W-:Y:S02]  /*0680*/  IMAD.MOV R15, RZ, RZ, -R11 ;  /* 0x000000ffff0f7224 */ /* 0x001fe400078e0a0b */
[----:B------:R-:W-:Y:S01]  /*0690*/  @!P2 IMAD.MOV R9, RZ, RZ, -R9 ;  /* 0x000000ffff09a224 */ /* 0x000fe200078e0a09 */
[----:B------:R-:W-:-:S05]  /*06a0*/  @!P1 LOP3.LUT R9, RZ, R4, RZ, 0x33, !PT ;  /* 0x00000004ff099212 */ /* 0x000fca00078e33ff */
        /* <DEDUP_REMOVED lines=12> */
[----:B------:R-:W-:Y:S02]  /*0770*/  @!P1 IMAD.IADD R11, R11, 0x1, -R12 ;  /* 0x000000010b0b9824 */ /* 0x000fe400078e0a0c */
[----:B------:R-:W-:Y:S01]  /*0780*/  @!P1 VIADD R10, R10, 0x1 ;  /* 0x000000010a0a9836 */ /* 0x000fe20000000000 */
[----:B------:R-:W-:Y:S02]  /*0790*/  ISETP.NE.AND P1, PT, R5, RZ, PT ;  /* 0x000000ff0500720c */ /* 0x000fe40003f25270 */
[----:B------:R-:W-:Y:S01]  /*07a0*/  ISETP.GE.U32.AND P0, PT, R11, R12, PT ;  /* 0x0000000c0b00720c */ /* 0x000fe20003f06070 */
[----:B------:R-:W-:-:S12]  /*07b0*/  IMAD R11, R0, UR15, RZ ;  /* 0x0000000f000b7c24 */ /* 0x000fd8000f8e02ff */
[----:B------:R-:W-:-:S05]  /*07c0*/  @P0 IADD3 R10, PT, PT, R10, 0x1, RZ ;  /* 0x000000010a0a0810 */ /* 0x000fca0007ffe0ff */
        /* <DEDUP_REMOVED lines=12> */
[----:B------:R-:W-:-:S06]  /*0890*/  IMAD.WIDE R14, R9, 0x8, R18 ;  /* 0x00000008090e7825 */ /* 0x000fcc00078e0212 */
[----:B------:R-:W3:Y:S01]  /*08a0*/  LDG.E.64 R14, desc[UR6][R14.64] ;  /* 0x000000060e0e7981 */ /* 0x000ee2000c1e1b00 */
[----:B------:R-:W-:Y:S01]  /*08b0*/  IMAD.MOV.U32 R8, RZ, RZ, 0x1 ;  /* 0x00000001ff087424 */ /* 0x000fe200078e00ff */
[----:B------:R-:W-:Y:S01]  /*08c0*/  BSSY.RECONVERGENT B0, `(.L_x_276) ;  /* 0x0000012000007945 */ /* 0x000fe20003800200 */
[----:B--2---:R-:W0:Y:S04]  /*08d0*/  MUFU.RCP64H R9, R11 ;  /* 0x0000000b00097308 */ /* 0x004e280000001800 */
[----:B0-----:R-:W-:Y:S01]  /*08e0*/  DFMA R12, -R10, R8, 1 ;  /* 0x3ff000000a0c742b */ /* 0x001fe20000000108 */
[----:B---3--:R-:W-:-:S07]  /*08f0*/  FSETP.GEU.AND P1, PT, |R15|, 6.5827683646048100446e-37, PT ;  /* 0x036000000f00780b */ /* 0x008fce0003f2e200 */
[----:B------:R-:W-:-:S08]  /*0900*/  DFMA R12, R12, R12, R12 ;  /* 0x0000000c0c0c722b */ /* 0x000fd0000000000c */
        /* <DEDUP_REMOVED lines=10> */
[----:B------:R-:W-:Y:S05]  /*09b0*/  CALL.REL.NOINC `($__internal_2_$__cuda_sm20_div_rn_f64_full) ;  /* 0x0000000000247944 */ /* 0x000fea0003c00000 */
[----:B------:R-:W-:Y:S01]  /*09c0*/  IMAD.MOV.U32 R8, RZ, RZ, R10 ;  /* 0x000000ffff087224 */ /* 0x000fe200078e000a */
[----:B------:R-:W-:-:S07]  /*09d0*/  MOV R9, R11 ;  /* 0x0000000b00097202 */ /* 0x000fce0000000f00 */
.L_x_277:
[----:B------:R-:W-:Y:S05]  /*09e0*/  BSYNC.RECONVERGENT B0 ;  /* 0x0000000000007941 */ /* 0x000fea0003800200 */
.L_x_276:
[----:B------:R-:W-:-:S04]  /*09f0*/  IMAD.WIDE R10, R7, 0x8, R20 ;  /* 0x00000008070a7825 */ /* 0x000fc800078e0214 */
[----:B------:R-:W-:Y:S01]  /*0a00*/  IMAD.IADD R7, R6, 0x1, R7 ;  /* 0x0000000106077824 */ /* 0x000fe200078e0207 */
[----:B------:R1:W-:Y:S04]  /*0a10*/  STG.E.64 desc[UR6][R10.64], R8 ;  /* 0x000000080a007986 */ /* 0x0003e8000c101b06 */
[----:B------:R-:W-:-:S13]  /*0a20*/  ISETP.GE.AND P0, PT, R7, UR5, PT ;  /* 0x0000000507007c0c */ /* 0x000fda000bf06270 */
[----:B-1----:R-:W-:Y:S05]  /*0a30*/  @!P0 BRA `(.L_x_278) ;  /* 0xfffffff400c88947 */ /* 0x002fea000383ffff */
[----:B------:R-:W-:Y:S05]  /*0a40*/  EXIT ;  /* 0x000000000000794d */ /* 0x000fea0003800000 */
        .weak           $__internal_2_$__cuda_sm20_div_rn_f64_full
        .type           $__internal_2_$__cuda_sm20_div_rn_f64_full,@function
        .size           $__internal_2_$__cuda_sm20_div_rn_f64_full,(.L_x_374 - $__internal_2_$__cuda_sm20_div_rn_f64_full)
$__internal_2_$__cuda_sm20_div_rn_f64_full:
[----:B------:R-:W-:Y:S01]  /*0a50*/  FSETP.GEU.AND P2, PT, |R15|, 1.469367938527859385e-39, PT ;  /* 0x001000000f00780b */ /* 0x000fe20003f4e200 */
[----:B------:R-:W-:Y:S01]  /*0a60*/  IMAD.MOV.U32 R26, RZ, RZ, 0x1 ;  /* 0x00000001ff1a7424 */ /* 0x000fe200078e00ff */
[C---:B------:R-:W-:Y:S01]  /*0a70*/  FSETP.GEU.AND P0, PT, |R11|.reuse, 1.469367938527859385e-39, PT ;  /* 0x001000000b00780b */ /* 0x040fe20003f0e200 */
[----:B------:R-:W-:Y:S01]  /*0a80*/  BSSY.RECONVERGENT B1, `(.L_x_279) ;  /* 0x0000054000017945 */ /* 0x000fe20003800200 */
[----:B------:R-:W-:Y:S02]  /*0a90*/  LOP3.LUT R12, R11, 0x800fffff, RZ, 0xc0, !PT ;  /* 0x800fffff0b0c7812 */ /* 0x000fe400078ec0ff */
[----:B------:R-:W-:Y:S02]  /*0aa0*/  LOP3.LUT R8, R15, 0x7ff00000, RZ, 0xc0, !PT ;  /* 0x7ff000000f087812 */ /* 0x000fe400078ec0ff */
[----:B------:R-:W-:Y:S01]  /*0ab0*/  LOP3.LUT R13, R12, 0x3ff00000, RZ, 0xfc, !PT ;  /* 0x3ff000000c0d7812 */ /* 0x000fe200078efcff */
[----:B------:R-:W-:Y:S01]  /*0ac0*/  IMAD.MOV.U32 R12, RZ, RZ, R10 ;  /* 0x000000ffff0c7224 */ /* 0x000fe200078e000a */
[----:B------:R-:W-:-:S02]  /*0ad0*/  LOP3.LUT R31, R11, 0x7ff00000, RZ, 0xc0, !PT ;  /* 0x7ff000000b1f7812 */ /* 0x000fc400078ec0ff */
[----:B------:R-:W-:Y:S01]  /*0ae0*/  MOV R22, R14 ;  /* 0x0000000e00167202 */ /* 0x000fe20000000f00 */
[----:B------:R-:W-:Y:S01]  /*0af0*/  @!P2 IMAD.MOV.U32 R24, RZ, RZ, RZ ;  /* 0x000000ffff18a224 */ /* 0x000fe200078e00ff */
[----:B------:R-:W-:Y:S01]  /*0b00*/  @!P2 LOP3.LUT R9, R11, 0x7ff00000, RZ, 0xc0, !PT ;  /* 0x7ff000000b09a812 */ /* 0x000fe200078ec0ff */
[----:B------:R-:W-:Y:S01]  /*0b10*/  @!P0 DMUL R12, R10, 8.98846567431157953865e+307 ;  /* 0x7fe000000a0c8828 */ /* 0x000fe20000000000 */
[C---:B------:R-:W-:Y:S02]  /*0b20*/  ISETP.GE.U32.AND P1, PT, R8.reuse, R31, PT ;  /* 0x0000001f0800720c */ /* 0x040fe40003f26070 */
[----:B------:R-:W-:Y:S01]  /*0b30*/  @!P2 ISETP.GE.U32.AND P3, PT, R8, R9, PT ;  /* 0x000000090800a20c */ /* 0x000fe20003f66070 */
[----:B------:R-:W-:Y:S02]  /*0b40*/  IMAD.MOV.U32 R9, RZ, RZ, 0x1ca00000 ;  /* 0x1ca00000ff097424 */ /* 0x000fe400078e00ff */
[----:B------:R-:W0:Y:S03]  /*0b50*/  MUFU.RCP64H R27, R13 ;  /* 0x0000000d001b7308 */ /* 0x000e260000001800 */
[----:B------:R-:W-:-:S02]  /*0b60*/  @!P2 SEL R25, R9, 0x63400000, !P3 ;  /* 0x634000000919a807 */ /* 0x000fc40005800000 */
[----:B------:R-:W-:Y:S02]  /*0b70*/  SEL R23, R9, 0x63400000, !P1 ;  /* 0x6340000009177807 */ /* 0x000fe40004800000 */
[--C-:B------:R-:W-:Y:S02]  /*0b80*/  @!P2 LOP3.LUT R25, R25, 0x80000000, R15.reuse, 0xf8, !PT ;  /* 0x800000001919a812 */ /* 0x100fe400078ef80f */
[----:B------:R-:W-:Y:S02]  /*0b90*/  LOP3.LUT R23, R23, 0x800fffff, R15, 0xf8, !PT ;  /* 0x800fffff17177812 */ /* 0x000fe400078ef80f */
[----:B------:R-:W-:Y:S02]  /*0ba0*/  @!P2 LOP3.LUT R25, R25, 0x100000, RZ, 0xfc, !PT ;  /* 0x001000001919a812 */ /* 0x000fe400078efcff */
[----:B------:R-:W-:-:S04]  /*0bb0*/  @!P0 LOP3.LUT R31, R13, 0x7ff00000, RZ, 0xc0, !PT ;  /* 0x7ff000000d1f8812 */ /* 0x000fc800078ec0ff */
[----:B------:R-:W-:Y:S02]  /*0bc0*/  @!P2 DFMA R22, R22, 2, -R24 ;  /* 0x400000001616a82b */ /* 0x000fe40000000818 */
[----:B0-----:R-:W-:-:S08]  /*0bd0*/  DFMA R24, R26, -R12, 1 ;  /* 0x3ff000001a18742b */ /* 0x001fd0000000080c */
[----:B------:R-:W-:-:S08]  /*0be0*/  DFMA R24, R24, R24, R24 ;  /* 0x000000181818722b */ /* 0x000fd00000000018 */
[----:B------:R-:W-:-:S08]  /*0bf0*/  DFMA R24, R26, R24, R26 ;  /* 0x000000181a18722b */ /* 0x000fd0000000001a */
[----:B------:R-:W-:-:S08]  /*0c00*/  DFMA R26, R24, -R12, 1 ;  /* 0x3ff00000181a742b */ /* 0x000fd0000000080c */
[----:B------:R-:W-:-:S08]  /*0c10*/  DFMA R24, R24, R26, R24 ;  /* 0x0000001a1818722b */ /* 0x000fd00000000018 */
[----:B------:R-:W-:-:S08]  /*0c20*/  DMUL R26, R24, R22 ;  /* 0x00000016181a7228 */ /* 0x000fd00000000000 */
[----:B------:R-:W-:-:S08]  /*0c30*/  DFMA R28, R26, -R12, R22 ;  /* 0x8000000c1a1c722b */ /* 0x000fd00000000016 */
[----:B------:R-:W-:Y:S01]  /*0c40*/  DFMA R28, R24, R28, R26 ;  /* 0x0000001c181c722b */ /* 0x000fe2000000001a */
[----:B------:R-:W-:Y:S01]  /*0c50*/  IMAD.MOV.U32 R24, RZ, RZ, R8 ;  /* 0x000000ffff187224 */ /* 0x000fe200078e0008 */
[----:B------:R-:W-:-:S04]  /*0c60*/  @!P2 LOP3.LUT R24, R23, 0x7ff00000, RZ, 0xc0, !PT ;  /* 0x7ff000001718a812 */ /* 0x000fc800078ec0ff */
[----:B------:R-:W-:-:S04]  /*0c70*/  IADD3 R25, PT, PT, R24, -0x1, RZ ;  /* 0xffffffff18197810 */ /* 0x000fc80007ffe0ff */
[----:B------:R-:W-:Y:S01]  /*0c80*/  ISETP.GT.U32.AND P0, PT, R25, 0x7feffffe, PT ;  /* 0x7feffffe1900780c */ /* 0x000fe20003f04070 */
[----:B------:R-:W-:-:S05]  /*0c90*/  VIADD R25, R31, 0xffffffff ;  /* 0xffffffff1f197836 */ /* 0x000fca0000000000 */
[----:B------:R-:W-:-:S13]  /*0ca0*/  ISETP.GT.U32.OR P0, PT, R25, 0x7feffffe, P0 ;  /* 0x7feffffe1900780c */ /* 0x000fda0000704470 */
[----:B------:R-:W-:Y:S05]  /*0cb0*/  @P0 BRA `(.L_x_280) ;  /* 0x00000000006c0947 */ /* 0x000fea0003800000 */
[----:B------:R-:W-:-:S04]  /*0cc0*/  LOP3.LUT R15, R11, 0x7ff00000, RZ, 0xc0, !PT ;  /* 0x7ff000000b0f7812 */ /* 0x000fc800078ec0ff */
[CC--:B------:R-:W-:Y:S02]  /*0cd0*/  VIADDMNMX R14, R8.reuse, -R15.reuse, 0xb9600000, !PT ;  /* 0xb9600000080e7446 */ /* 0x0c0fe4000780090f */
[----:B------:R-:W-:Y:S02]  /*0ce0*/  ISETP.GE.U32.AND P0, PT, R8, R15, PT ;  /* 0x0000000f0800720c */ /* 0x000fe40003f06070 */
[----:B------:R-:W-:Y:S02]  /*0cf0*/  VIMNMX R14, PT, PT, R14, 0x46a00000, PT ;  /* 0x46a000000e0e7848 */ /* 0x000fe40003fe0100 */
[----:B------:R-:W-:-:S05]  /*0d00*/  SEL R9, R9, 0x63400000, !P0 ;  /* 0x6340000009097807 */ /* 0x000fca0004000000 */
[----:B------:R-:W-:Y:S01]  /*0d10*/  IMAD.IADD R24, R14, 0x1, -R9 ;  /* 0x000000010e187824 */ /* 0x000fe200078e0a09 */
[----:B------:R-:W-:-:S03]  /*0d20*/  MOV R14, RZ ;  /* 0x000000ff000e7202 */ /* 0x000fc60000000f00 */
        /* <DEDUP_REMOVED lines=10> */
[----:B------:R-:W-:Y:S01]  /*0dd0*/  IMAD.MOV R11, RZ, RZ, -R24 ;  /* 0x000000ffff0b7224 */ /* 0x000fe200078e0a18 */
[----:B------:R-:W-:Y:S01]  /*0de0*/  DMUL.RP R14, R28, R14 ;  /* 0x0000000e1c0e7228 */ /* 0x000fe20000008000 */
[----:B------:R-:W-:-:S06]  /*0df0*/  IMAD.MOV.U32 R10, RZ, RZ, RZ ;  /* 0x000000ffff0a7224 */ /* 0x000fcc00078e00ff */
[----:B------:R-:W-:-:S03]  /*0e00*/  DFMA R10, R8, -R10, R28 ;  /* 0x8000000a080a722b */ /* 0x000fc6000000001c */
[----:B------:R-:W-:-:S03]  /*0e10*/  LOP3.LUT R23, R15, R23, RZ, 0x3c, !PT ;  /* 0x000000170f177212 */ /* 0x000fc600078e3cff */
[----:B------:R-:W-:-:S04]  /*0e20*/  IADD3 R10, PT, PT, -R24, -0x43300000, RZ ;  /* 0xbcd00000180a7810 */ /* 0x000fc80007ffe1ff */
[----:B------:R-:W-:-:S04]  /*0e30*/  FSETP.NEU.AND P0, PT, |R11|, R10, PT ;  /* 0x0000000a0b00720b */ /* 0x000fc80003f0d200 */
[----:B------:R-:W-:Y:S02]  /*0e40*/  FSEL R8, R14, R8, !P0 ;  /* 0x000000080e087208 */ /* 0x000fe40004000000 */
[----:B------:R-:W-:Y:S01]  /*0e50*/  FSEL R9, R23, R9, !P0 ;  /* 0x0000000917097208 */ /* 0x000fe20004000000 */
[----:B------:R-:W-:Y:S06]  /*0e60*/  BRA `(.L_x_281) ;  /* 0x0000000000547947 */ /* 0x000fec0003800000 */
.L_x_280:
[----:B------:R-:W-:-:S14]  /*0e70*/  DSETP.NAN.AND P0, PT, R14, R14, PT ;  /* 0x0000000e0e00722a */ /* 0x000fdc0003f08000 */
[----:B------:R-:W-:Y:S05]  /*0e80*/  @P0 BRA `(.L_x_282) ;  /* 0x0000000000440947 */ /* 0x000fea0003800000 */
[----:B------:R-:W-:-:S14]  /*0e90*/  DSETP.NAN.AND P0, PT, R10, R10, PT ;  /* 0x0000000a0a00722a */ /* 0x000fdc0003f08000 */
[----:B------:R-:W-:Y:S05]  /*0ea0*/  @P0 BRA `(.L_x_283) ;  /* 0x0000000000300947 */ /* 0x000fea0003800000 */
[----:B------:R-:W-:Y:S01]  /*0eb0*/  ISETP.NE.AND P0, PT, R24, R31, PT ;  /* 0x0000001f1800720c */ /* 0x000fe20003f05270 */
[----:B------:R-:W-:Y:S01]  /*0ec0*/  IMAD.MOV.U32 R9, RZ, RZ, -0x80000 ;  /* 0xfff80000ff097424 */ /* 0x000fe200078e00ff */
[----:B------:R-:W-:-:S11]  /*0ed0*/  MOV R8, 0x0 ;  /* 0x0000000000087802 */ /* 0x000fd60000000f00 */
[----:B------:R-:W-:Y:S05]  /*0ee0*/  @!P0 BRA `(.L_x_281) ;  /* 0x0000000000348947 */ /* 0x000fea0003800000 */
[----:B------:R-:W-:Y:S02]  /*0ef0*/  ISETP.NE.AND P0, PT, R24, 0x7ff00000, PT ;  /* 0x7ff000001800780c */ /* 0x000fe40003f05270 */
[----:B------:R-:W-:Y:S02]  /*0f00*/  LOP3.LUT R9, R15, 0x80000000, R11, 0x48, !PT ;  /* 0x800000000f097812 */ /* 0x000fe400078e480b */
[----:B------:R-:W-:-:S13]  /*0f10*/  ISETP.EQ.OR P0, PT, R31, RZ, !P0 ;  /* 0x000000ff1f00720c */ /* 0x000fda0004702670 */
[----:B------:R-:W-:Y:S01]  /*0f20*/  @P0 LOP3.LUT R10, R9, 0x7ff00000, RZ, 0xfc, !PT ;  /* 0x7ff00000090a0812 */ /* 0x000fe200078efcff */
[----:B------:R-:W-:Y:S02]  /*0f30*/  @!P0 IMAD.MOV.U32 R8, RZ, RZ, RZ ;  /* 0x000000ffff088224 */ /* 0x000fe400078e00ff */
[----:B------:R-:W-:Y:S01]  /*0f40*/  @P0 IMAD.MOV.U32 R8, RZ, RZ, RZ ;  /* 0x000000ffff080224 */ /* 0x000fe200078e00ff */
[----:B------:R-:W-:Y:S01]  /*0f50*/  @P0 MOV R9, R10 ;  /* 0x0000000a00090202 */ /* 0x000fe20000000f00 */
[----:B------:R-:W-:Y:S06]  /*0f60*/  BRA `(.L_x_281) ;  /* 0x0000000000147947 */ /* 0x000fec0003800000 */
.L_x_283:
[----:B------:R-:W-:Y:S01]  /*0f70*/  LOP3.LUT R9, R11, 0x80000, RZ, 0xfc, !PT ;  /* 0x000800000b097812 */ /* 0x000fe200078efcff */
[----:B------:R-:W-:Y:S01]  /*0f80*/  IMAD.MOV.U32 R8, RZ, RZ, R10 ;  /* 0x000000ffff087224 */ /* 0x000fe200078e000a */
[----:B------:R-:W-:Y:S06]  /*0f90*/  BRA `(.L_x_281) ;  /* 0x0000000000087947 */ /* 0x000fec0003800000 */
.L_x_282:
[----:B------:R-:W-:Y:S01]  /*0fa0*/  LOP3.LUT R9, R15, 0x80000, RZ, 0xfc, !PT ;  /* 0x000800000f097812 */ /* 0x000fe200078efcff */
[----:B------:R-:W-:-:S07]  /*0fb0*/  IMAD.MOV.U32 R8, RZ, RZ, R14 ;  /* 0x000000ffff087224 */ /* 0x000fce00078e000e */
.L_x_281:
[----:B------:R-:W-:Y:S05]  /*0fc0*/  BSYNC.RECONVERGENT B1 ;  /* 0x0000000000017941 */ /* 0x000fea0003800200 */
.L_x_279:
[----:B------:R-:W-:Y:S01]  /*0fd0*/  IMAD.MOV.U32 R10, RZ, RZ, R8 ;  /* 0x000000ffff0a7224 */ /* 0x000fe200078e0008 */
[----:B------:R-:W-:Y:S01]  /*0fe0*/  MOV R11, R9 ;  /* 0x00000009000b7202 */ /* 0x000fe20000000f00 */
[----:B------:R-:W-:Y:S02]  /*0ff0*/  IMAD.MOV.U32 R8, RZ, RZ, R0 ;  /* 0x000000ffff087224 */ /* 0x000fe400078e0000 */
[----:B------:R-:W-:-:S04]  /*1000*/  IMAD.MOV.U32 R9, RZ, RZ, 0x0 ;  /* 0x00000000ff097424 */ /* 0x000fc800078e00ff */
[----:B------:R-:W-:Y:S05]  /*1010*/  RET.REL.NODEC R8 `(_Z12_div_64_16_4PdS_S_iiiiiiiiiiiii) ;  /* 0xffffffec08f87950 */ /* 0x000fea0003c3ffff */
.L_x_284:
        /* <DEDUP_REMOVED lines=14> */
.L_x_374:


//--------------------- .text._Z12_div_32_16_4PfS_S_iiiiiiiiiiiii --------------------------
	.section	.text._Z12_div_32_16_4PfS_S_iiiiiiiiiiiii,"ax",@progbits
	.align	128
        .global         _Z12_div_32_16_4PfS_S_iiiiiiiiiiiii
        .type           _Z12_div_32_16_4PfS_S_iiiiiiiiiiiii,@function
        .size           _Z12_div_32_16_4PfS_S_iiiiiiiiiiiii,(.L_x_375 - _Z12_div_32_16_4PfS_S_iiiiiiiiiiiii)
        .other          _Z12_div_32_16_4PfS_S_iiiiiiiiiiiii,@"STO_CUDA_ENTRY STV_DEFAULT"
_Z12_div_32_16_4PfS_S_iiiiiiiiiiiii:
.text._Z12_div_32_16_4PfS_S_iiiiiiiiiiiii:
        /* <DEDUP_REMOVED lines=22> */
.L_x_287:
[----:B0-----:R-:W-:Y:S02]  /*0160*/  IABS R0, R14 ;  /* 0x0000000e00007213 */ /* 0x001fe40000000000 */
[----:B------:R-:W-:Y:S02]  /*0170*/  IABS R19, R11 ;  /* 0x0000000b00137213 */ /* 0x000fe40000000000 */
[----:B------:R-:W0:Y:S08]  /*0180*/  I2F.RP R3, R0 ;  /* 0x0000000000037306 */ /* 0x000e300000209400 */
[----:B0-----:R-:W0:Y:S02]  /*0190*/  MUFU.RCP R3, R3 ;  /* 0x0000000300037308 */ /* 0x001e240000001000 */
[----:B0-----:R-:W-:Y:S01]  /*01a0*/  VIADD R16, R3, 0xffffffe ;  /* 0x0ffffffe03107836 */ /* 0x001fe20000000000 */
[----:B---3--:R-:W-:-:S05]  /*01b0*/  IABS R3, R13 ;  /* 0x0000000d00037213 */ /* 0x008fca0000000000 */
[----:B------:R0:W1:Y:S08]  /*01c0*/  F2I.FTZ.U32.TRUNC.NTZ R17, R16 ;  /* 0x0000001000117305 */ /* 0x000070000021f000 */
[----:B------:R-:W2:Y:S01]  /*01d0*/  I2F.RP R18, R3 ;  /* 0x0000000300127306 */ /* 0x000ea20000209400 */
[----:B0-----:R-:W-:Y:S02]  /*01e0*/  IMAD.MOV.U32 R16, RZ, RZ, RZ ;  /* 0x000000ffff107224 */ /* 0x001fe400078e00ff */
[----:B-1----:R-:W-:-:S04]  /*01f0*/  IMAD.MOV R15, RZ, RZ, -R17 ;  /* 0x000000ffff0f7224 */ /* 0x002fc800078e0a11 */
[----:B------:R-:W-:-:S04]  /*0200*/  IMAD R15, R15, R0, RZ ;  /* 0x000000000f0f7224 */ /* 0x000fc800078e02ff */
[----:B------:R-:W-:Y:S01]  /*0210*/  IMAD.HI.U32 R17, R17, R15, R16 ;  /* 0x0000000f11117227 */ /* 0x000fe200078e0010 */
[----:B--2---:R-:W0:Y:S05]  /*0220*/  MUFU.RCP R18, R18 ;  /* 0x0000001200127308 */ /* 0x004e2a0000001000 */
[----:B------:R-:W-:-:S05]  /*0230*/  IMAD.HI.U32 R15, R17, R19, RZ ;  /* 0x00000013110f7227 */ /* 0x000fca00078e00ff */
[----:B------:R-:W-:-:S05]  /*0240*/  IADD3 R17, PT, PT, -R15, RZ, RZ ;  /* 0x000000ff0f117210 */ /* 0x000fca0007ffe1ff */
[----:B------:R-:W-:Y:S02]  /*0250*/  IMAD R17, R0, R17, R19 ;  /* 0x0000001100117224 */ /* 0x000fe400078e0213 */
[----:B0-----:R-:W-:-:S03]  /*0260*/  VIADD R16, R18, 0xffffffe ;  /* 0x0ffffffe12107836 */ /* 0x001fc60000000000 */
[----:B------:R-:W-:-:S13]  /*0270*/  ISETP.GT.U32.AND P2, PT, R0, R17, PT ;  /* 0x000000110000720c */ /* 0x000fda0003f44070 */
[----:B------:R-:W-:Y:S02]  /*0280*/  @!P2 IMAD.IADD R17, R17, 0x1, -R0 ;  /* 0x000000011111a824 */ /* 0x000fe400078e0a00 */
[----:B------:R-:W-:Y:S01]  /*0290*/  @!P2 VIADD R15, R15, 0x1 ;  /* 0x000000010f0fa836 */ /* 0x000fe20000000000 */
[----:B------:R-:W-:Y:S02]  /*02a0*/  ISETP.NE.AND P2, PT, R14, RZ, PT ;  /* 0x000000ff0e00720c */ /* 0x000fe40003f45270 */
[----:B------:R-:W-:Y:S02]  /*02b0*/  ISETP.GE.U32.AND P0, PT, R17, R0, PT ;  /* 0x000000001100720c */ /* 0x000fe40003f06070 */
[----:B------:R-:W-:Y:S01]  /*02c0*/  LOP3.LUT R0, R11, R14, RZ, 0x3c, !PT ;  /* 0x0000000e0b007212 */ /* 0x000fe200078e3cff */
[----:B------:R0:W1:Y:S03]  /*02d0*/  F2I.FTZ.U32.TRUNC.NTZ R17, R16 ;  /* 0x0000001000117305 */ /* 0x000066000021f000 */
[----:B------:R-:W-:Y:S01]  /*02e0*/  ISETP.GE.AND P1, PT, R0, RZ, PT ;  /* 0x000000ff0000720c */ /* 0x000fe20003f26270 */
[----:B0-----:R-:W-:-:S06]  /*02f0*/  IMAD.MOV.U32 R16, RZ, RZ, RZ ;  /* 0x000000ffff107224 */ /* 0x001fcc00078e00ff */
[----:B------:R-:W-:-:S05]  /*0300*/  @P0 IADD3 R15, PT, PT, R15, 0x1, RZ ;  /* 0x000000010f0f0810 */ /* 0x000fca0007ffe0ff */
[----:B------:R-:W-:Y:S02]  /*0310*/  IMAD.MOV.U32 R0, RZ, RZ, R15 ;  /* 0x000000ffff007224 */ /* 0x000fe400078e000f */
[----:B-1----:R-:W-:Y:S02]  /*0320*/  IMAD.MOV R20, RZ, RZ, -R17 ;  /* 0x000000ffff147224 */ /* 0x002fe400078e0a11 */
[----:B------:R-:W-:Y:S01]  /*0330*/  @!P1 IMAD.MOV R0, RZ, RZ, -R0 ;  /* 0x000000ffff009224 */ /* 0x000fe200078e0a00 */
[----:B------:R-:W-:Y:S01]  /*0340*/  @!P2 LOP3.LUT R0, RZ, R14, RZ, 0x33, !PT ;  /* 0x0000000eff00a212 */ /* 0x000fe200078e33ff */
[----:B------:R-:W-:-:S03]  /*0350*/  IMAD R15, R20, R3, RZ ;  /* 0x00000003140f7224 */ /* 0x000fc600078e02ff */
[----:B------:R-:W-:Y:S01]  /*0360*/  IADD3 R18, PT, PT, -R0, RZ, RZ ;  /* 0x000000ff00127210 */ /* 0x000fe20007ffe1ff */
[----:B------:R-:W-:Y:S01]  /*0370*/  IMAD.HI.U32 R16, R17, R15, R16 ;  /* 0x0000000f11107227 */ /* 0x000fe200078e0010 */
[----:B------:R-:W-:-:S03]  /*0380*/  IABS R15, R12 ;  /* 0x0000000c000f7213 */ /* 0x000fc60000000000 */
[----:B------:R-:W-:Y:S01]  /*0390*/  IMAD R18, R14, R18, R11 ;  /* 0x000000120e127224 */ /* 0x000fe200078e020b */
[----:B------:R-:W0:Y:S04]  /*03a0*/  I2F.RP R19, R15 ;  /* 0x0000000f00137306 */ /* 0x000e280000209400 */
[----:B------:R-:W-:-:S05]  /*03b0*/  IABS R20, R18 ;  /* 0x0000001200147213 */ /* 0x000fca0000000000 */
[----:B------:R-:W-:-:S04]  /*03c0*/  IMAD.HI.U32 R16, R16, R20, RZ ;  /* 0x0000001410107227 */ /* 0x000fc800078e00ff */
[----:B------:R-:W-:Y:S01]  /*03d0*/  IMAD.MOV R17, RZ, RZ, -R16 ;  /* 0x000000ffff117224 */ /* 0x000fe200078e0a10 */
[----:B0-----:R-:W0:Y:S03]  /*03e0*/  MUFU.RCP R19, R19 ;  /* 0x0000001300137308 */ /* 0x001e260000001000 */
[----:B------:R-:W-:-:S05]  /*03f0*/  IMAD R20, R3, R17, R20 ;  /* 0x0000001103147224 */ /* 0x000fca00078e0214 */
[----:B------:R-:W-:Y:S02]  /*0400*/  ISETP.GT.U32.AND P2, PT, R3, R20, PT ;  /* 0x000000140300720c */ /* 0x000fe40003f44070 */
[----:B0-----:R-:W-:-:S11]  /*0410*/  IADD3 R17, PT, PT, R19, 0xffffffe, RZ ;  /* 0x0ffffffe13117810 */ /* 0x001fd60007ffe0ff */
[----:B------:R-:W-:Y:S02]  /*0420*/  @!P2 IMAD.IADD R20, R20, 0x1, -R3 ;  /* 0x000000011414a824 */ /* 0x000fe400078e0a03 */
[----:B------:R-:W-:Y:S01]  /*0430*/  @!P2 VIADD R16, R16, 0x1 ;  /* 0x000000011010a836 */ /* 0x000fe20000000000 */
[----:B------:R-:W-:Y:S01]  /*0440*/  ISETP.NE.AND P2, PT, R13, RZ, PT ;  /* 0x000000ff0d00720c */ /* 0x000fe20003f45270 */
[----:B------:R-:W0:Y:S01]  /*0450*/  F2I.FTZ.U32.TRUNC.NTZ R17, R17 ;  /* 0x0000001100117305 */ /* 0x000e22000021f000 */
[----:B------:R-:W-:Y:S02]  /*0460*/  ISETP.GE.U32.AND P0, PT, R20, R3, PT ;  /* 0x000000031400720c */ /* 0x000fe40003f06070 */
[----:B------:R-:W-:-:S04]  /*0470*/  LOP3.LUT R3, R18, R13, RZ, 0x3c, !PT ;  /* 0x0000000d12037212 */ /* 0x000fc800078e3cff */
[----:B------:R-:W-:-:S07]  /*0480*/  ISETP.GE.AND P1, PT, R3, RZ, PT ;  /* 0x000000ff0300720c */ /* 0x000fce0003f26270 */
[----:B------:R-:W-:-:S04]  /*0490*/  @P0 VIADD R16, R16, 0x1 ;  /* 0x0000000110100836 */ /* 0x000fc80000000000 */
[----:B------:R-:W-:Y:S02]  /*04a0*/  IMAD.MOV.U32 R3, RZ, RZ, R16 ;  /* 0x000000ffff037224 */ /* 0x000fe400078e0010 */
[----:B0-----:R-:W-:-:S03]  /*04b0*/  IMAD.MOV R16, RZ, RZ, -R17 ;  /* 0x000000ffff107224 */ /* 0x001fc600078e0a11 */
[----:B------:R-:W-:Y:S01]  /*04c0*/  @!P1 IADD3 R3, PT, PT, -R3, RZ, RZ ;  /* 0x000000ff03039210 */ /* 0x000fe20007ffe1ff */
[----:B------:R-:W-:Y:S01]  /*04d0*/  IMAD R21, R16, R15, RZ ;  /* 0x0000000f10157224 */ /* 0x000fe200078e02ff */
[----:B------:R-:W-:Y:S01]  /*04e0*/  @!P2 LOP3.LUT R3, RZ, R13, RZ, 0x33, !PT ;  /* 0x0000000dff03a212 */ /* 0x000fe200078e33ff */
[----:B------:R-:W-:-:S04]  /*04f0*/  IMAD.MOV.U32 R16, RZ, RZ, RZ ;  /* 0x000000ffff107224 */ /* 0x000fc800078e00ff */
[----:B------:R-:W-:Y:S02]  /*0500*/  IMAD.MOV R19, RZ, RZ, -R3 ;  /* 0x000000ffff137224 */ /* 0x000fe400078e0a03 */
        /* <DEDUP_REMOVED lines=19> */
[----:B------:R-:W-:Y:S02]  /*0640*/  IMAD.MOV.U32 R15, RZ, RZ, R16 ;  /* 0x000000ffff0f7224 */ /* 0x000fe400078e0010 */
[----:B0-----:R-:W-:Y:S02]  /*0650*/  IMAD.MOV R21, RZ, RZ, -R17 ;  /* 0x000000ffff157224 */ /* 0x001fe400078e0a11 */
[----:B------:R-:W-:Y:S01]  /*0660*/  @!P1 IMAD.MOV R15, RZ, RZ, -R15 ;  /* 0x000000ffff0f9224 */ /* 0x000fe200078e0a0f */
[----:B------:R-:W-:Y:S01]  /*0670*/  @!P2 LOP3.LUT R15, RZ, R12, RZ, 0x33, !PT ;  /* 0x0000000cff0fa212 */ /* 0x000fe200078e33ff */
[----:B------:R-:W-:-:S03]  /*0680*/  IMAD R21, R21, R18, RZ ;  /* 0x0000001215157224 */ /* 0x000fc600078e02ff */
[----:B------:R-:W-:-:S05]  /*0690*/  IADD3 R16, PT, PT, -R15, RZ, RZ ;  /* 0x000000ff0f107210 */ /* 0x000fca0007ffe1ff */
        /* <DEDUP_REMOVED lines=11> */
[-C--:B------:R-:W-:Y:S01]  /*0750*/  @!P2 IADD3 R17, PT, PT, R17, -R18.reuse, RZ ;  /* 0x800000121111a210 */ /* 0x080fe20007ffe0ff */
[----:B------:R-:W-:Y:S01]  /*0760*/  @!P2 VIADD R16, R16, 0x1 ;  /* 0x000000011010a836 */ /* 0x000fe20000000000 */
[----:B------:R-:W-:Y:S02]  /*0770*/  ISETP.NE.AND P2, PT, R10, RZ, PT ;  /* 0x000000ff0a00720c */ /* 0x000fe40003f45270 */
[----:B------:R-:W-:-:S13]  /*0780*/  ISETP.GE.U32.AND P0, PT, R17, R18, PT ;  /* 0x000000121100720c */ /* 0x000fda0003f06070 */
[----:B------:R-:W-:-:S04]  /*0790*/  @P0 VIADD R16, R16, 0x1 ;  /* 0x0000000110100836 */ /* 0x000fc80000000000 */
[----:B------:R-:W-:Y:S02]  /*07a0*/  IMAD.MOV.U32 R18, RZ, RZ, R16 ;  /* 0x000000ffff127224 */ /* 0x000fe400078e0010 */
[----:B------:R-:W-:-:S03]  /*07b0*/  IMAD R16, R0, UR15, RZ ;  /* 0x0000000f00107c24 */ /* 0x000fc6000f8e02ff */
[----:B------:R-:W-:Y:S01]  /*07c0*/  @!P1 IADD3 R18, PT, PT, -R18, RZ, RZ ;  /* 0x000000ff12129210 */ /* 0x000fe20007ffe1ff */
[----:B------:R-:W-:Y:S01]  /*07d0*/  IMAD R16, R3, UR14, R16 ;  /* 0x0000000e03107c24 */ /* 0x000fe2000f8e0210 */
[----:B------:R-:W-:-:S03]  /*07e0*/  @!P2 LOP3.LUT R18, RZ, R10, RZ, 0x33, !PT ;  /* 0x0000000aff12a212 */ /* 0x000fc600078e33ff */
[----:B------:R-:W-:-:S04]  /*07f0*/  IMAD R17, R15, UR11, R16 ;  /* 0x0000000b0f117c24 */ /* 0x000fc8000f8e0210 */
[----:B------:R-:W-:Y:S02]  /*0800*/  IMAD R17, R18, UR10, R17 ;  /* 0x0000000a12117c24 */ /* 0x000fe4000f8e0211 */
[----:B------:R-:W-:Y:S02]  /*0810*/  IMAD R0, R0, UR9, RZ ;  /* 0x0000000900007c24 */ /* 0x000fe4000f8e02ff */
        /* <DEDUP_REMOVED lines=17> */
[----:B------:R-:W-:Y:S05]  /*0930*/  CALL.REL.NOINC `($__internal_3_$__cuda_sm3x_div_rn_noftz_f32_slowpath) ;  /* 0x0000000000207944 */ /* 0x000fea0003c00000 */
[----:B------:R-:W-:-:S07]  /*0940*/  IMAD.MOV.U32 R3, RZ, RZ, R0 ;  /* 0x000000ffff037224 */ /* 0x000fce00078e0000 */
.L_x_286:
[----:B------:R-:W-:Y:S05]  /*0950*/  BSYNC.RECONVERGENT B0 ;  /* 0x0000000000007941 */ /* 0x000fea0003800200 */
.L_x_285:
[----:B------:R-:W-:-:S04]  /*0960*/  IMAD.WIDE R16, R11, 0x4, R4 ;  /* 0x000000040b107825 */ /* 0x000fc800078e0204 */
[----:B------:R-:W-:Y:S01]  /*0970*/  IMAD.IADD R11, R2, 0x1, R11 ;  /* 0x00000001020b7824 */ /* 0x000fe200078e020b */
[----:B------:R1:W-:Y:S04]  /*0980*/  STG.E desc[UR6][R16.64], R3 ;  /* 0x0000000310007986 */ /* 0x0003e8000c101906 */
[----:B------:R-:W-:-:S13]  /*0990*/  ISETP.GE.AND P0, PT, R11, UR5, PT ;  /* 0x000000050b007c0c */ /* 0x000fda000bf06270 */
[----:B-1----:R-:W-:Y:S05]  /*09a0*/  @!P0 BRA `(.L_x_287) ;  /* 0xfffffff400ec8947 */ /* 0x002fea000383ffff */
[----:B------:R-:W-:Y:S05]  /*09b0*/  EXIT ;  /* 0x000000000000794d */ /* 0x000fea0003800000 */
        .weak           $__internal_3_$__cuda_sm3x_div_rn_noftz_f32_slowpath
        .type           $__internal_3_$__cuda_sm3x_div_rn_noftz_f32_slowpath,@function
        .size           $__internal_3_$__cuda_sm3x_div_rn_noftz_f32_slowpath,(.L_x_375 - $__internal_3_$__cuda_sm3x_div_rn_noftz_f32_slowpath)
$__internal_3_$__cuda_sm3x_div_rn_noftz_f32_slowpath:
        /* <DEDUP_REMOVED lines=36> */
.L_x_289:
        /* <DEDUP_REMOVED lines=30> */
[C---:B------:R-:W-:Y:S02]  /*0de0*/  IADD3 R18, PT, PT, R19.reuse, 0x20, RZ ;  /* 0x0000002013127810 */ /* 0x040fe40007ffe0ff */
[----:B------:R-:W-:Y:S02]  /*0df0*/  ISETP.NE.AND P2, PT, R19, RZ, PT ;  /* 0x000000ff1300720c */ /* 0x000fe40003f45270 */
[----:B------:R-:W-:Y:S01]  /*0e00*/  LOP3.LUT R17, R15, 0x7fffff, RZ, 0xc0, !PT ;  /* 0x007fffff0f117812 */ /* 0x000fe200078ec0ff */
[CCC-:B------:R-:W-:Y:S01]  /*0e10*/  FFMA.RP R15, R3.reuse, R21.reuse, R20.reuse ;  /* 0x00000015030f7223 */ /* 0x1c0fe20000008014 */
[----:B------:R-:W-:Y:S01]  /*0e20*/  FFMA.RM R20, R3, R21, R20 ;  /* 0x0000001503147223 */ /* 0x000fe20000004014 */
[----:B------:R-:W-:Y:S01]  /*0e30*/  IMAD.MOV R3, RZ, RZ, -R19 ;  /* 0x000000ffff037224 */ /* 0x000fe200078e0a13 */
[----:B------:R-:W-:Y:S02]  /*0e40*/  LOP3.LUT R17, R17, 0x800000, RZ, 0xfc, !PT ;  /* 0x0080000011117812 */ /* 0x000fe400078efcff */
[----:B------:R-:W-:-:S02]  /*0e50*/  ISETP.NE.AND P1, PT, R19, RZ, PT ;  /* 0x000000ff1300720c */ /* 0x000fc40003f25270 */
[----:B------:R-:W-:Y:S02]  /*0e60*/  SHF.L.U32 R18, R17, R18, RZ ;  /* 0x0000001211127219 */ /* 0x000fe400000006ff */
[----:B------:R-:W-:Y:S02]  /*0e70*/  FSETP.NEU.FTZ.AND P0, PT, R15, R20, PT ;  /* 0x000000140f00720b */ /* 0x000fe40003f1d000 */
        /* <DEDUP_REMOVED lines=11> */
.L_x_296:
[----:B------:R-:W-:-:S04]  /*0f30*/  LOP3.LUT R0, R0, 0x80000000, RZ, 0xc0, !PT ;  /* 0x8000000000007812 */ /* 0x000fc800078ec0ff */
[----:B------:R-:W-:Y:S01]  /*0f40*/  LOP3.LUT R0, R0, 0x7f800000, RZ, 0xfc, !PT ;  /* 0x7f80000000007812 */ /* 0x000fe200078efcff */
[----:B------:R-:W-:Y:S06]  /*0f50*/  BRA `(.L_x_297) ;  /* 0x0000000000047947 */ /* 0x000fec0003800000 */
.L_x_295:
[----:B------:R-:W-:-:S07]  /*0f60*/  LEA R0, R17, R0, 0x17 ;  /* 0x0000000011007211 */ /* 0x000fce00078eb8ff */
.L_x_297:
[----:B------:R-:W-:Y:S05]  /*0f70*/  BSYNC.RECONVERGENT B2 ;  /* 0x0000000000027941 */ /* 0x000fea0003800200 */
.L_x_294:
[----:B------:R-:W-:Y:S05]  /*0f80*/  BRA `(.L_x_298) ;  /* 0x0000000000207947 */ /* 0x000fea0003800000 */
.L_x_293:
[----:B------:R-:W-:-:S04]  /*0f90*/  LOP3.LUT R0, R17, 0x80000000, R19, 0x48, !PT ;  /* 0x8000000011007812 */ /* 0x000fc800078e4813 */
[----:B------:R-:W-:Y:S01]  /*0fa0*/  LOP3.LUT R0, R0, 0x7f800000, RZ, 0xfc, !PT ;  /* 0x7f80000000007812 */ /* 0x000fe200078efcff */
[----:B------:R-:W-:Y:S06]  /*0fb0*/  BRA `(.L_x_298) ;  /* 0x0000000000147947 */ /* 0x000fec0003800000 */
.L_x_292:
[----:B------:R-:W-:Y:S01]  /*0fc0*/  LOP3.LUT R0, R17, 0x80000000, R19, 0x48, !PT ;  /* 0x8000000011007812 */ /* 0x000fe200078e4813 */
[----:B------:R-:W-:Y:S06]  /*0fd0*/  BRA `(.L_x_298) ;  /* 0x00000000000c7947 */ /* 0x000fec0003800000 */
.L_x_291:
[----:B------:R-:W0:Y:S01]  /*0fe0*/  MUFU.RSQ R0, -QNAN ;  /* 0xffc0000000007908 */ /* 0x000e220000001400 */
[----:B------:R-:W-:Y:S05]  /*0ff0*/  BRA `(.L_x_298) ;  /* 0x0000000000047947 */ /* 0x000fea0003800000 */
.L_x_290:
[----:B------:R-:W-:-:S07]  /*1000*/  FADD.FTZ R0, R0, R3 ;  /* 0x0000000300007221 */ /* 0x000fce0000010000 */
.L_x_298:
[----:B------:R-:W-:Y:S05]  /*1010*/  BSYNC.RECONVERGENT B1 ;  /* 0x0000000000017941 */ /* 0x000fea0003800200 */
.L_x_288:
[----:B------:R-:W-:-:S04]  /*1020*/  IMAD.MOV.U32 R17, RZ, RZ, 0x0 ;  /* 0x00000000ff117424 */ /* 0x000fc800078e00ff */
[----:B0-----:R-:W-:Y:S05]  /*1030*/  RET.REL.NODEC R16 `(_Z12_div_32_16_4PfS_S_iiiiiiiiiiiii) ;  /* 0xffffffec10f07950 */ /* 0x001fea0003c3ffff */
.L_x_299:
        /* <DEDUP_REMOVED lines=12> */
.L_x_375:


//--------------------- .text._Z12_div_64_16_3PdS_S_iiiiiiiiii --------------------------
	.section	.text._Z12_div_64_16_3PdS_S_iiiiiiiiii,"ax",@progbits
	.align	128
        .global         _Z12_div_64_16_3PdS_S_iiiiiiiiii
        .type           _Z12_div_64_16_3PdS_S_iiiiiiiiii,@function
        .size           _Z12_div_64_16_3PdS_S_iiiiiiiiii,(.L_x_376 - _Z12_div_64_16_3PdS_S_iiiiiiiiii)
        .other          _Z12_div_64_16_3PdS_S_iiiiiiiiii,@"STO_CUDA_ENTRY STV_DEFAULT"
_Z12_div_64_16_3PdS_S_iiiiiiiiii:
.text._Z12_div_64_16_3PdS_S_iiiiiiiiii:
        /* <DEDUP_REMOVED lines=20> */
.L_x_302:
        /* <DEDUP_REMOVED lines=25> */
[----:B0-----:R-:W-:-:S06]  /*02d0*/  VIADD R15, R16, 0xffffffe ;  /* 0x0ffffffe100f7836 */ /* 0x001fcc0000000000 */
[----:B------:R-:W-:Y:S01]  /*02e0*/  @P0 VIADD R14, R14, 0x1 ;  /* 0x000000010e0e0836 */ /* 0x000fe20000000000 */
[----:B------:R-:W0:Y:S03]  /*02f0*/  F2I.FTZ.U32.TRUNC.NTZ R15, R15 ;  /* 0x0000000f000f7305 */ /* 0x000e26000021f000 */
[----:B------:R-:W-:Y:S02]  /*0300*/  IMAD.MOV.U32 R0, RZ, RZ, R14 ;  /* 0x000000ffff007224 */ /* 0x000fe400078e000e */
[----:B------:R-:W-:-:S03]  /*0310*/  IMAD.MOV.U32 R14, RZ, RZ, RZ ;  /* 0x000000ffff0e7224 */ /* 0x000fc600078e00ff */
[----:B------:R-:W-:Y:S02]  /*0320*/  @!P2 IADD3 R0, PT, PT, -R0, RZ, RZ ;  /* 0x000000ff0000a210 */ /* 0x000fe40007ffe1ff */
[----:B------:R-:W-:-:S05]  /*0330*/  @!P1 LOP3.LUT R0, RZ, R2, RZ, 0x33, !PT ;  /* 0x00000002ff009212 */ /* 0x000fca00078e33ff */
[----:B------:R-:W-:Y:S02]  /*0340*/  IMAD.MOV R16, RZ, RZ, -R0 ;  /* 0x000000ffff107224 */ /* 0x000fe400078e0a00 */
[----:B0-----:R-:W-:Y:S02]  /*0350*/  IMAD.MOV R13, RZ, RZ, -R15 ;  /* 0x000000ffff0d7224 */ /* 0x001fe400078e0a0f */
        /* <DEDUP_REMOVED lines=23> */
[----:B0-----:R-:W-:-:S03]  /*04d0*/  IMAD.MOV R12, RZ, RZ, -R13 ;  /* 0x000000ffff0c7224 */ /* 0x001fc600078e0a0d */
[----:B------:R-:W-:Y:S01]  /*04e0*/  IADD3 R17, PT, PT, -R14, RZ, RZ ;  /* 0x000000ff0e117210 */ /* 0x000fe20007ffe1ff */
[----:B------:R-:W-:Y:S02]  /*04f0*/  IMAD R19, R12, R15, RZ ;  /* 0x0000000f0c137224 */ /* 0x000fe400078e02ff */
[----:B------:R-:W-:Y:S02]  /*0500*/  IMAD.MOV.U32 R12, RZ, RZ, RZ ;  /* 0x000000ffff0c7224 */ /* 0x000fe400078e00ff */
[----:B------:R-:W-:Y:S02]  /*0510*/  IMAD R17, R3, R17, R16 ;  /* 0x0000001103117224 */ /* 0x000fe400078e0210 */
[----:B------:R-:W-:-:S03]  /*0520*/  IMAD.HI.U32 R12, R13, R19, R12 ;  /* 0x000000130d0c7227 */ /* 0x000fc600078e000c */
[----:B------:R-:W-:Y:S02]  /*0530*/  IABS R16, R17 ;  /* 0x0000001100107213 */ /* 0x000fe40000000000 */
[----:B------:R-:W-:-:S03]  /*0540*/  LOP3.LUT R17, R17, R4, RZ, 0x3c, !PT ;  /* 0x0000000411117212 */ /* 0x000fc600078e3cff */
[----:B------:R-:W-:Y:S01]  /*0550*/  IMAD.HI.U32 R12, R12, R16, RZ ;  /* 0x000000100c0c7227 */ /* 0x000fe200078e00ff */
[----:B------:R-:W-:-:S03]  /*0560*/  ISETP.GE.AND P2, PT, R17, RZ, PT ;  /* 0x000000ff1100720c */ /* 0x000fc60003f46270 */
[----:B------:R-:W-:-:S04]  /*0570*/  IMAD.MOV R13, RZ, RZ, -R12 ;  /* 0x000000ffff0d7224 */ /* 0x000fc800078e0a0c */
[----:B------:R-:W-:Y:S02]  /*0580*/  IMAD R16, R15, R13, R16 ;  /* 0x0000000d0f107224 */ /* 0x000fe400078e0210 */
[----:B------:R-:W-:-:S03]  /*0590*/  IMAD R13, R0, UR11, RZ ;  /* 0x0000000b000d7c24 */ /* 0x000fc6000f8e02ff */
[----:B------:R-:W-:Y:S01]  /*05a0*/  ISETP.GT.U32.AND P1, PT, R15, R16, PT ;  /* 0x000000100f00720c */ /* 0x000fe20003f24070 */
[----:B------:R-:W-:-:S12]  /*05b0*/  IMAD R13, R14, UR10, R13 ;  /* 0x0000000a0e0d7c24 */ /* 0x000fd8000f8e020d */
[----:B------:R-:W-:Y:S02]  /*05c0*/  @!P1 IMAD.IADD R16, R16, 0x1, -R15 ;  /* 0x0000000110109824 */ /* 0x000fe400078e0a0f */
[----:B------:R-:W-:Y:S01]  /*05d0*/  @!P1 VIADD R12, R12, 0x1 ;  /* 0x000000010c0c9836 */ /* 0x000fe20000000000 */
[----:B------:R-:W-:Y:S02]  /*05e0*/  ISETP.NE.AND P1, PT, R4, RZ, PT ;  /* 0x000000ff0400720c */ /* 0x000fe40003f25270 */
[----:B------:R-:W-:-:S13]  /*05f0*/  ISETP.GE.U32.AND P0, PT, R16, R15, PT ;  /* 0x0000000f1000720c */ /* 0x000fda0003f06070 */
[----:B------:R-:W-:-:S05]  /*0600*/  @P0 VIADD R12, R12, 0x1 ;  /* 0x000000010c0c0836 */ /* 0x000fca0000000000 */
[----:B------:R-:W-:Y:S02]  /*0610*/  @!P2 IADD3 R12, PT, PT, -R12, RZ, RZ ;  /* 0x000000ff0c0ca210 */ /* 0x000fe40007ffe1ff */
        /* <DEDUP_REMOVED lines=25> */
[----:B-1----:R-:W-:Y:S05]  /*07b0*/  CALL.REL.NOINC `($__internal_4_$__cuda_sm20_div_rn_f64_full) ;  /* 0x0000000000247944 */ /* 0x002fea0003c00000 */
[----:B------:R-:W-:Y:S02]  /*07c0*/  IMAD.MOV.U32 R12, RZ, RZ, R20 ;  /* 0x000000ffff0c7224 */ /* 0x000fe400078e0014 */
[----:B------:R-:W-:-:S07]  /*07d0*/  IMAD.MOV.U32 R13, RZ, RZ, R21 ;  /* 0x000000ffff0d7224 */ /* 0x000fce00078e0015 */
.L_x_301:
[----:B------:R-:W-:Y:S05]  /*07e0*/  BSYNC.RECONVERGENT B0 ;  /* 0x0000000000007941 */ /* 0x000fea0003800200 */
.L_x_300:
[----:B-1----:R-:W-:-:S04]  /*07f0*/  IMAD.WIDE R14, R5, 0x8, R10 ;  /* 0x00000008050e7825 */ /* 0x002fc800078e020a */
[----:B------:R-:W-:Y:S01]  /*0800*/  IMAD.IADD R5, R26, 0x1, R5 ;  /* 0x000000011a057824 */ /* 0x000fe200078e0205 */
[----:B------:R2:W-:Y:S04]  /*0810*/  STG.E.64 desc[UR6][R14.64], R12 ;  /* 0x0000000c0e007986 */ /* 0x0005e8000c101b06 */
[----:B------:R-:W-:-:S13]  /*0820*/  ISETP.GE.AND P0, PT, R5, UR5, PT ;  /* 0x0000000505007c0c */ /* 0x000fda000bf06270 */
[----:B--2---:R-:W-:Y:S05]  /*0830*/  @!P0 BRA `(.L_x_302) ;  /* 0xfffffff800408947 */ /* 0x004fea000383ffff */
[----:B------:R-:W-:Y:S05]  /*0840*/  EXIT ;  /* 0x000000000000794d */ /* 0x000fea0003800000 */
        .weak           $__internal_4_$__cuda_sm20_div_rn_f64_full
        .type           $__internal_4_$__cuda_sm20_div_rn_f64_full,@function
        .size           $__internal_4_$__cuda_sm20_div_rn_f64_full,(.L_x_376 - $__internal_4_$__cuda_sm20_div_rn_f64_full)
$__internal_4_$__cuda_sm20_div_rn_f64_full:
[----:B------:R-:W-:Y:S01]  /*0850*/  MOV R13, R15 ;  /* 0x0000000f000d7202 */ /* 0x000fe20000000f00 */
[----:B------:R-:W-:Y:S01]  /*0860*/  IMAD.MOV.U32 R12, RZ, RZ, R14 ;  /* 0x000000ffff0c7224 */ /* 0x000fe200078e000e */
[----:B------:R-:W-:Y:S01]  /*0870*/  FSETP.GEU.AND P0, PT, |R17|, 1.469367938527859385e-39, PT ;  /* 0x001000001100780b */ /* 0x000fe20003f0e200 */
[----:B------:R-:W-:Y:S01]  /*0880*/  IMAD.MOV.U32 R28, RZ, RZ, 0x1ca00000 ;  /* 0x1ca00000ff1c7424 */ /* 0x000fe200078e00ff */
[----:B------:R-:W-:Y:S01]  /*0890*/  FSETP.GEU.AND P2, PT, |R13|, 1.469367938527859385e-39, PT ;  /* 0x001000000d00780b */ /* 0x000fe20003f4e200 */
[----:B------:R-:W-:Y:S01]  /*08a0*/  BSSY.RECONVERGENT B1, `(.L_x_303) ;  /* 0x0000054000017945 */ /* 0x000fe20003800200 */
[----:B------:R-:W-:Y:S02]  /*08b0*/  LOP3.LUT R14, R17, 0x800fffff, RZ, 0xc0, !PT ;  /* 0x800fffff110e7812 */ /* 0x000fe400078ec0ff */
[----:B------:R-:W-:Y:S02]  /*08c0*/  LOP3.LUT R27, R13, 0x7ff00000, RZ, 0xc0, !PT ;  /* 0x7ff000000d1b7812 */ /* 0x000fe400078ec0ff */
[----:B------:R-:W-:Y:S01]  /*08d0*/  LOP3.LUT R15, R14, 0x3ff00000, RZ, 0xfc, !PT ;  /* 0x3ff000000e0f7812 */ /* 0x000fe200078efcff */
[----:B------:R-:W-:Y:S01]  /*08e0*/  IMAD.MOV.U32 R14, RZ, RZ, R16 ;  /* 0x000000ffff0e7224 */ /* 0x000fe200078e0010 */
[----:B------:R-:W-:-:S02]  /*08f0*/  LOP3.LUT R29, R17, 0x7ff00000, RZ, 0xc0, !PT ;  /* 0x7ff00000111d7812 */ /* 0x000fc400078ec0ff */
[----:B------:R-:W-:Y:S01]  /*0900*/  MOV R20, 0x1 ;  /* 0x0000000100147802 */ /* 0x000fe20000000f00 */
[----:B------:R-:W-:Y:S01]  /*0910*/  @!P0 DMUL R14, R16, 8.98846567431157953865e+307 ;  /* 0x7fe00000100e8828 */ /* 0x000fe20000000000 */
[----:B------:R-:W-:Y:S01]  /*0920*/  ISETP.GE.U32.AND P1, PT, R27, R29, PT ;  /* 0x0000001d1b00720c */ /* 0x000fe20003f26070 */
[----:B------:R-:W-:Y:S01]  /*0930*/  @!P2 IMAD.MOV.U32 R22, RZ, RZ, RZ ;  /* 0x000000ffff16a224 */ /* 0x000fe200078e00ff */
[----:B------:R-:W-:Y:S02]  /*0940*/  @!P2 LOP3.LUT R18, R17, 0x7ff00000, RZ, 0xc0, !PT ;  /* 0x7ff000001112a812 */ /* 0x000fe400078ec0ff */
[----:B------:R-:W-:Y:S01]  /*0950*/  SEL R19, R28, 0x63400000, !P1 ;  /* 0x634000001c137807 */ /* 0x000fe20004800000 */
[----:B------:R-:W0:Y:S01]  /*0960*/  MUFU.RCP64H R21, R15 ;  /* 0x0000000f00157308 */ /* 0x000e220000001800 */
[----:B------:R-:W-:Y:S01]  /*0970*/  @!P2 ISETP.GE.U32.AND P3, PT, R27, R18, PT ;  /* 0x000000121b00a20c */ /* 0x000fe20003f66070 */
[----:B------:R-:W-:Y:S01]  /*0980*/  IMAD.MOV.U32 R18, RZ, RZ, R12 ;  /* 0x000000ffff127224 */ /* 0x000fe200078e000c */
[----:B------:R-:W-:-:S02]  /*0990*/  LOP3.LUT R19, R19, 0x800fffff, R13, 0xf8, !PT ;  /* 0x800fffff13137812 */ /* 0x000fc400078ef80d */
[----:B------:R-:W-:Y:S02]  /*09a0*/  @!P2 SEL R23, R28, 0x63400000, !P3 ;  /* 0x634000001c17a807 */ /* 0x000fe40005800000 */
[----:B------:R-:W-:Y:S02]  /*09b0*/  @!P0 LOP3.LUT R29, R15, 0x7ff00000, RZ, 0xc0, !PT ;  /* 0x7ff000000f1d8812 */ /* 0x000fe400078ec0ff */
[----:B------:R-:W-:-:S04]  /*09c0*/  @!P2 LOP3.LUT R23, R23, 0x80000000, R13, 0xf8, !PT ;  /* 0x800000001717a812 */ /* 0x000fc800078ef80d */
[----:B------:R-:W-:-:S06]  /*09d0*/  @!P2 LOP3.LUT R23, R23, 0x100000, RZ, 0xfc, !PT ;  /* 0x001000001717a812 */ /* 0x000fcc00078efcff */
        /* <DEDUP_REMOVED lines=10> */
[----:B------:R-:W-:-:S05]  /*0a80*/  @!P2 LOP3.LUT R22, R19, 0x7ff00000, RZ, 0xc0, !PT ;  /* 0x7ff000001316a812 */ /* 0x000fca00078ec0ff */
[----:B------:R-:W-:-:S05]  /*0a90*/  VIADD R20, R22, 0xffffffff ;  /* 0xffffffff16147836 */ /* 0x000fca0000000000 */
        /* <DEDUP_REMOVED lines=9> */
[----:B------:R-:W-:Y:S02]  /*0b30*/  IMAD.IADD R22, R12, 0x1, -R13 ;  /* 0x000000010c167824 */ /* 0x000fe400078e0a0d */
[----:B------:R-:W-:-:S03]  /*0b40*/  IMAD.MOV.U32 R12, RZ, RZ, RZ ;  /* 0x000000ffff0c7224 */ /* 0x000fc600078e00ff */
[----:B------:R-:W-:-:S06]  /*0b50*/  IADD3 R13, PT, PT, R22, 0x7fe00000, RZ ;  /* 0x7fe00000160d7810 */ /* 0x000fcc0007ffe0ff */
        /* <DEDUP_REMOVED lines=19> */
.L_x_304:
        /* <DEDUP_REMOVED lines=13> */
[----:B------:R-:W-:Y:S02]  /*0d60*/  @P0 IMAD.MOV.U32 R20, RZ, RZ, RZ ;  /* 0x000000ffff140224 */ /* 0x000fe400078e00ff */
[----:B------:R-:W-:Y:S01]  /*0d70*/  @P0 IMAD.MOV.U32 R21, RZ, RZ, R12 ;  /* 0x000000ffff150224 */ /* 0x000fe200078e000c */
[----:B------:R-:W-:Y:S06]  /*0d80*/  BRA `(.L_x_305) ;  /* 0x0000000000147947 */ /* 0x000fec0003800000 */
.L_x_307:
[----:B------:R-:W-:Y:S02]  /*0d90*/  LOP3.LUT R21, R17, 0x80000, RZ, 0xfc, !PT ;  /* 0x0008000011157812 */ /* 0x000fe400078efcff */
[----:B------:R-:W-:Y:S01]  /*0da0*/  MOV R20, R16 ;  /* 0x0000001000147202 */ /* 0x000fe20000000f00 */
[----:B------:R-:W-:Y:S06]  /*0db0*/  BRA `(.L_x_305) ;  /* 0x0000000000087947 */ /* 0x000fec0003800000 */
.L_x_306:
[----:B------:R-:W-:Y:S01]  /*0dc0*/  LOP3.LUT R21, R13, 0x80000, RZ, 0xfc, !PT ;  /* 0x000800000d157812 */ /* 0x000fe200078efcff */
[----:B------:R-:W-:-:S07]  /*0dd0*/  IMAD.MOV.U32 R20, RZ, RZ, R12 ;  /* 0x000000ffff147224 */ /* 0x000fce00078e000c */
.L_x_305:
[----:B------:R-:W-:Y:S05]  /*0de0*/  BSYNC.RECONVERGENT B1 ;  /* 0x0000000000017941 */ /* 0x000fea0003800200 */
.L_x_303:
[----:B------:R-:W-:Y:S02]  /*0df0*/  IMAD.MOV.U32 R12, RZ, RZ, R0 ;  /* 0x000000ffff0c7224 */ /* 0x000fe400078e0000 */
[----:B------:R-:W-:-:S04]  /*0e00*/  IMAD.MOV.U32 R13, RZ, RZ, 0x0 ;  /* 0x00000000ff0d7424 */ /* 0x000fc800078e00ff */
[----:B------:R-:W-:Y:S05]  /*0e10*/  RET.REL.NODEC R12 `(_Z12_div_64_16_3PdS_S_iiiiiiiiii) ;  /* 0xfffffff00c787950 */ /* 0x000fea0003c3ffff */
.L_x_308:
        /* <DEDUP_REMOVED lines=14> */
.L_x_376:


//--------------------- .text._Z12_div_32_16_3PfS_S_iiiiiiiiii --------------------------
	.section	.text._Z12_div_32_16_3PfS_S_iiiiiiiiii,"ax",@progbits
	.align	128
        .global         _Z12_div_32_16_3PfS_S_iiiiiiiiii
        .type           _Z12_div_32_16_3PfS_S_iiiiiiiiii,@function
        .size           _Z12_div_32_16_3PfS_S_iiiiiiiiii,(.L_x_377 - _Z12_div_32_16_3PfS_S_iiiiiiiiii)
        .other          _Z12_div_32_16_3PfS_S_iiiiiiiiii,@"STO_CUDA_ENTRY STV_DEFAULT"
_Z12_div_32_16_3PfS_S_iiiiiiiiii:
.text._Z12_div_32_16_3PfS_S_iiiiiiiiii:
        /* <DEDUP_REMOVED lines=20> */
.L_x_311:
[----:B0-----:R-:W-:Y:S02]  /*0140*/  IABS R0, R14 ;  /* 0x0000000e00007213 */ /* 0x001fe40000000000 */
[----:B------:R-:W-:Y:S02]  /*0150*/  IABS R15, R11 ;  /* 0x0000000b000f7213 */ /* 0x000fe40000000000 */
[----:B------:R-:W0:Y:S08]  /*0160*/  I2F.RP R3, R0 ;  /* 0x0000000000037306 */ /* 0x000e300000209400 */
[----:B0-----:R-:W0:Y:S02]  /*0170*/  MUFU.RCP R3, R3 ;  /* 0x0000000300037308 */ /* 0x001e240000001000 */
[----:B0-----:R-:W-:Y:S01]  /*0180*/  VIADD R16, R3, 0xffffffe ;  /* 0x0ffffffe03107836 */ /* 0x001fe20000000000 */
[----:B---3--:R-:W-:-:S05]  /*0190*/  IABS R3, R12 ;  /* 0x0000000c00037213 */ /* 0x008fca0000000000 */
[----:B------:R0:W2:Y:S08]  /*01a0*/  F2I.FTZ.U32.TRUNC.NTZ R17, R16 ;  /* 0x0000001000117305 */ /* 0x0000b0000021f000 */
[----:B------:R-:W3:Y:S01]  /*01b0*/  I2F.RP R18, R3 ;  /* 0x0000000300127306 */ /* 0x000ee20000209400 */
[----:B0-----:R-:W-:Y:S02]  /*01c0*/  IMAD.MOV.U32 R16, RZ, RZ, RZ ;  /* 0x000000ffff107224 */ /* 0x001fe400078e00ff */
[----:B--2---:R-:W-:-:S04]  /*01d0*/  IMAD.MOV R13, RZ, RZ, -R17 ;  /* 0x000000ffff0d7224 */ /* 0x004fc800078e0a11 */
[----:B------:R-:W-:-:S04]  /*01e0*/  IMAD R13, R13, R0, RZ ;  /* 0x000000000d0d7224 */ /* 0x000fc800078e02ff */
[----:B------:R-:W-:Y:S01]  /*01f0*/  IMAD.HI.U32 R17, R17, R13, R16 ;  /* 0x0000000d11117227 */ /* 0x000fe200078e0010 */
[----:B---3--:R-:W0:Y:S05]  /*0200*/  MUFU.RCP R18, R18 ;  /* 0x0000001200127308 */ /* 0x008e2a0000001000 */
[----:B------:R-:W-:-:S04]  /*0210*/  IMAD.HI.U32 R13, R17, R15, RZ ;  /* 0x0000000f110d7227 */ /* 0x000fc800078e00ff */
[----:B------:R-:W-:-:S04]  /*0220*/  IMAD.MOV R16, RZ, RZ, -R13 ;  /* 0x000000ffff107224 */ /* 0x000fc800078e0a0d */
[----:B------:R-:W-:Y:S02]  /*0230*/  IMAD R15, R0, R16, R15 ;  /* 0x00000010000f7224 */ /* 0x000fe400078e020f */
[----:B0-----:R-:W-:-:S03]  /*0240*/  VIADD R16, R18, 0xffffffe ;  /* 0x0ffffffe12107836 */ /* 0x001fc60000000000 */
[----:B------:R-:W-:Y:S01]  /*0250*/  ISETP.GT.U32.AND P2, PT, R0, R15, PT ;  /* 0x0000000f0000720c */ /* 0x000fe20003f44070 */
[----:B------:R0:W2:Y:S02]  /*0260*/  F2I.FTZ.U32.TRUNC.NTZ R17, R16 ;  /* 0x0000001000117305 */ /* 0x0000a4000021f000 */
[----:B0-----:R-:W-:-:S10]  /*0270*/  IMAD.MOV.U32 R16, RZ, RZ, RZ ;  /* 0x000000ffff107224 */ /* 0x001fd400078e00ff */
[-C--:B------:R-:W-:Y:S01]  /*0280*/  @!P2 IADD3 R15, PT, PT, R15, -R0.reuse, RZ ;  /* 0x800000000f0fa210 */ /* 0x080fe20007ffe0ff */
[----:B------:R-:W-:Y:S01]  /*0290*/  @!P2 VIADD R13, R13, 0x1 ;  /* 0x000000010d0da836 */ /* 0x000fe20000000000 */
[----:B------:R-:W-:Y:S02]  /*02a0*/  ISETP.NE.AND P2, PT, R14, RZ, PT ;  /* 0x000000ff0e00720c */ /* 0x000fe40003f45270 */
[----:B------:R-:W-:Y:S01]  /*02b0*/  ISETP.GE.U32.AND P0, PT, R15, R0, PT ;  /* 0x000000000f00720c */ /* 0x000fe20003f06070 */
[----:B--2---:R-:W-:Y:S01]  /*02c0*/  IMAD.MOV R18, RZ, RZ, -R17 ;  /* 0x000000ffff127224 */ /* 0x004fe200078e0a11 */
[----:B------:R-:W-:-:S04]  /*02d0*/  LOP3.LUT R0, R11, R14, RZ, 0x3c, !PT ;  /* 0x0000000e0b007212 */ /* 0x000fc800078e3cff */
[----:B------:R-:W-:-:S07]  /*02e0*/  ISETP.GE.AND P1, PT, R0, RZ, PT ;  /* 0x000000ff0000720c */ /* 0x000fce0003f26270 */
[----:B------:R-:W-:-:S04]  /*02f0*/  @P0 VIADD R13, R13, 0x1 ;  /* 0x000000010d0d0836 */ /* 0x000fc80000000000 */
[----:B------:R-:W-:Y:S02]  /*0300*/  IMAD.MOV.U32 R0, RZ, RZ, R13 ;  /* 0x000000ffff007224 */ /* 0x000fe400078e000d */
[----:B------:R-:W-:-:S03]  /*0310*/  IMAD R13, R18, R3, RZ ;  /* 0x00000003120d7224 */ /* 0x000fc600078e02ff */
[----:B------:R-:W-:Y:S01]  /*0320*/  @!P1 IADD3 R0, PT, PT, -R0, RZ, RZ ;  /* 0x000000ff00009210 */ /* 0x000fe20007ffe1ff */
[----:B------:R-:W-:Y:S01]  /*0330*/  IMAD.HI.U32 R16, R17, R13, R16 ;  /* 0x0000000d11107227 */ /* 0x000fe200078e0010 */
[----:B------:R-:W-:Y:S02]  /*0340*/  @!P2 LOP3.LUT R0, RZ, R14, RZ, 0x33, !PT ;  /* 0x0000000eff00a212 */ /* 0x000fe400078e33ff */
[----:B------:R-:W-:-:S03]  /*0350*/  IABS R13, R10 ;  /* 0x0000000a000d7213 */ /* 0x000fc60000000000 */
[----:B------:R-:W-:Y:S01]  /*0360*/  IMAD.MOV R15, RZ, RZ, -R0 ;  /* 0x000000ffff0f7224 */ /* 0x000fe200078e0a00 */
[----:B------:R-:W0:Y:S03]  /*0370*/  I2F.RP R19, R13 ;  /* 0x0000000d00137306 */ /* 0x000e260000209400 */
[----:B------:R-:W-:-:S05]  /*0380*/  IMAD R15, R14, R15, R11 ;  /* 0x0000000f0e0f7224 */ /* 0x000fca00078e020b */
[----:B------:R-:W-:-:S05]  /*0390*/  IABS R18, R15 ;  /* 0x0000000f00127213 */ /* 0x000fca0000000000 */
[----:B------:R-:W-:Y:S01]  /*03a0*/  IMAD.HI.U32 R16, R16, R18, RZ ;  /* 0x0000001210107227 */ /* 0x000fe200078e00ff */
[----:B0-----:R-:W0:Y:S03]  /*03b0*/  MUFU.RCP R19, R19 ;  /* 0x0000001300137308 */ /* 0x001e260000001000 */
[----:B------:R-:W-:-:S04]  /*03c0*/  IMAD.MOV R17, RZ, RZ, -R16 ;  /* 0x000000ffff117224 */ /* 0x000fc800078e0a10 */
[----:B------:R-:W-:-:S05]  /*03d0*/  IMAD R18, R3, R17, R18 ;  /* 0x0000001103127224 */ /* 0x000fca00078e0212 */
[----:B------:R-:W-:Y:S01]  /*03e0*/  ISETP.GT.U32.AND P2, PT, R3, R18, PT ;  /* 0x000000120300720c */ /* 0x000fe20003f44070 */
[----:B0-----:R-:W-:-:S06]  /*03f0*/  VIADD R17, R19, 0xffffffe ;  /* 0x0ffffffe13117836 */ /* 0x001fcc0000000000 */
[----:B------:R-:W0:Y:S06]  /*0400*/  F2I.FTZ.U32.TRUNC.NTZ R17, R17 ;  /* 0x0000001100117305 */ /* 0x000e2c000021f000 */
[-C--:B------:R-:W-:Y:S01]  /*0410*/  @!P2 IADD3 R18, PT, PT, R18, -R3.reuse, RZ ;  /* 0x800000031212a210 */ /* 0x080fe20007ffe0ff */
[----:B------:R-:W-:Y:S01]  /*0420*/  @!P2 VIADD R16, R16, 0x1 ;  /* 0x000000011010a836 */ /* 0x000fe20000000000 */
[----:B------:R-:W-:Y:S02]  /*0430*/  ISETP.NE.AND P2, PT, R12, RZ, PT ;  /* 0x000000ff0c00720c */ /* 0x000fe40003f45270 */
[----:B------:R-:W-:-:S02]  /*0440*/  ISETP.GE.U32.AND P0, PT, R18, R3, PT ;  /* 0x000000031200720c */ /* 0x000fc40003f06070 */
[----:B------:R-:W-:-:S04]  /*0450*/  LOP3.LUT R3, R15, R12, RZ, 0x3c, !PT ;  /* 0x0000000c0f037212 */ /* 0x000fc800078e3cff */
[----:B------:R-:W-:Y:S01]  /*0460*/  ISETP.GE.AND P1, PT, R3, RZ, PT ;  /* 0x000000ff0300720c */ /* 0x000fe20003f26270 */
[----:B0-----:R-:W-:-:S06]  /*0470*/  IMAD.MOV R18, RZ, RZ, -R17 ;  /* 0x000000ffff127224 */ /* 0x001fcc00078e0a11 */
[----:B------:R-:W-:Y:S02]  /*0480*/  @P0 VIADD R16, R16, 0x1 ;  /* 0x0000000110100836 */ /* 0x000fe40000000000 */
[----:B------:R-:W-:Y:S02]  /*0490*/  IMAD R19, R18, R13, RZ ;  /* 0x0000000d12137224 */ /* 0x000fe400078e02ff */
[----:B------:R-:W-:-:S05]  /*04a0*/  IMAD.MOV.U32 R3, RZ, RZ, R16 ;  /* 0x000000ffff037224 */ /* 0x000fca00078e0010 */
[----:B------:R-:W-:Y:S02]  /*04b0*/  @!P1 IADD3 R3, PT, PT, -R3, RZ, RZ ;  /* 0x000000ff03039210 */ /* 0x000fe40007ffe1ff */
[----:B------:R-:W-:-:S05]  /*04c0*/  @!P2 LOP3.LUT R3, RZ, R12, RZ, 0x33, !PT ;  /* 0x0000000cff03a212 */ /* 0x000fca00078e33ff */
[----:B------:R-:W-:-:S04]  /*04d0*/  IMAD.MOV R16, RZ, RZ, -R3 ;  /* 0x000000ffff107224 */ /* 0x000fc800078e0a03 */
        /* <DEDUP_REMOVED lines=10> */
[-C--:B------:R-:W-:Y:S01]  /*0580*/  @!P2 IADD3 R18, PT, PT, R18, -R13.reuse, RZ ;  /* 0x8000000d1212a210 */ /* 0x080fe20007ffe0ff */
[----:B------:R-:W-:Y:S01]  /*0590*/  @!P2 VIADD R16, R16, 0x1 ;  /* 0x000000011010a836 */ /* 0x000fe20000000000 */
[----:B------:R-:W-:Y:S02]  /*05a0*/  ISETP.NE.AND P2, PT, R10, RZ, PT ;  /* 0x000000ff0a00720c */ /* 0x000fe40003f45270 */
[----:B------:R-:W-:Y:S01]  /*05b0*/  ISETP.GE.U32.AND P0, PT, R18, R13, PT ;  /* 0x0000000d1200720c */ /* 0x000fe20003f06070 */
[----:B------:R-:W-:-:S04]  /*05c0*/  IMAD R18, R0, UR11, RZ ;  /* 0x0000000b00127c24 */ /* 0x000fc8000f8e02ff */
[----:B------:R-:W-:-:S08]  /*05d0*/  IMAD R13, R3, UR10, R18 ;  /* 0x0000000a030d7c24 */ /* 0x000fd0000f8e0212 */
[----:B------:R-:W-:-:S04]  /*05e0*/  @P0 VIADD R16, R16, 0x1 ;  /* 0x0000000110100836 */ /* 0x000fc80000000000 */
[----:B------:R-:W-:Y:S01]  /*05f0*/  @!P1 IMAD.MOV R16, RZ, RZ, -R16 ;  /* 0x000000ffff109224 */ /* 0x000fe200078e0a10 */
[----:B------:R-:W-:-:S05]  /*0600*/  @!P2 LOP3.LUT R16, RZ, R10, RZ, 0x33, !PT ;  /* 0x0000000aff10a212 */ /* 0x000fca00078e33ff */
[----:B------:R-:W-:-:S04]  /*0610*/  IMAD R13, R16, UR9, R13 ;  /* 0x00000009100d7c24 */ /* 0x000fc8000f8e020d */
[----:B------:R-:W-:-:S04]  /*0620*/  IMAD.WIDE R18, R13, 0x4, R4 ;  /* 0x000000040d127825 */ /* 0x000fc800078e0204 */
[----:B------:R-:W-:Y:S01]  /*0630*/  IMAD R0, R0, UR8, RZ ;  /* 0x0000000800007c24 */ /* 0x000fe2000f8e02ff */
[----:B------:R-:W2:Y:S03]  /*0640*/  LDG.E R13, desc[UR6][R18.64] ;  /* 0x00000006120d7981 */ /* 0x000ea6000c1e1900 */
[----:B------:R-:W-:-:S04]  /*0650*/  IMAD R3, R3, UR13, R0 ;  /* 0x0000000d03037c24 */ /* 0x000fc8000f8e0200 */
[----:B------:R-:W-:-:S04]  /*0660*/  IMAD R3, R16, UR12, R3 ;  /* 0x0000000c10037c24 */ /* 0x000fc8000f8e0203 */
[----:B------:R-:W-:-:S05]  /*0670*/  IMAD.WIDE R16, R3, 0x4, R6 ;  /* 0x0000000403107825 */ /* 0x000fca00078e0206 */
[----:B------:R-:W3:Y:S01]  /*0680*/  LDG.E R0, desc[UR6][R16.64] ;  /* 0x0000000610007981 */ /* 0x000ee2000c1e1900 */
[----:B------:R-:W-:Y:S01]  /*0690*/  BSSY.RECONVERGENT B0, `(.L_x_309) ;  /* 0x000000c000007945 */ /* 0x000fe20003800200 */
[----:B--2---:R-:W0:Y:S08]  /*06a0*/  MUFU.RCP R20, R13 ;  /* 0x0000000d00147308 */ /* 0x004e300000001000 */
[----:B---3--:R-:W2:Y:S01]  /*06b0*/  FCHK P0, R0, R13 ;  /* 0x0000000d00007302 */ /* 0x008ea20000000000 */
[----:B0-----:R-:W-:-:S04]  /*06c0*/  FFMA R3, -R13, R20, 1 ;  /* 0x3f8000000d037423 */ /* 0x001fc80000000114 */
[----:B------:R-:W-:-:S04]  /*06d0*/  FFMA R3, R20, R3, R20 ;  /* 0x0000000314037223 */ /* 0x000fc80000000014 */
[----:B------:R-:W-:-:S04]  /*06e0*/  FFMA R20, R0, R3, RZ ;  /* 0x0000000300147223 */ /* 0x000fc800000000ff */
[----:B------:R-:W-:-:S04]  /*06f0*/  FFMA R15, -R13, R20, R0 ;  /* 0x000000140d0f7223 */ /* 0x000fc80000000100 */
[----:B------:R-:W-:Y:S01]  /*0700*/  FFMA R3, R3, R15, R20 ;  /* 0x0000000f03037223 */ /* 0x000fe20000000014 */
[----:B--2---:R-:W-:Y:S06]  /*0710*/  @!P0 BRA `(.L_x_310) ;  /* 0x00000000000c8947 */ /* 0x004fec0003800000 */
[----:B------:R-:W-:-:S07]  /*0720*/  MOV R16, 0x740 ;  /* 0x0000074000107802 */ /* 0x000fce0000000f00 */
[----:B-1----:R-:W-:Y:S05]  /*0730*/  CALL.REL.NOINC `($__internal_5_$__cuda_sm3x_div_rn_noftz_f32_slowpath) ;  /* 0x0000000000207944 */ /* 0x002fea0003c00000 */
[----:B------:R-:W-:-:S07]  /*0740*/  IMAD.MOV.U32 R3, RZ, RZ, R0 ;  /* 0x000000ffff037224 */ /* 0x000fce00078e0000 */
.L_x_310:
[----:B------:R-:W-:Y:S05]  /*0750*/  BSYNC.RECONVERGENT B0 ;  /* 0x0000000000007941 */ /* 0x000fea0003800200 */
.L_x_309:
[----:B-1----:R-:W-:Y:S01]  /*0760*/  IMAD.WIDE R16, R11, 0x4, R8 ;  /* 0x000000040b107825 */ /* 0x002fe200078e0208 */
[----:B------:R-:W-:-:S04]  /*0770*/  IADD3 R11, PT, PT, R2, R11, RZ ;  /* 0x0000000b020b7210 */ /* 0x000fc80007ffe0ff */
[----:B------:R2:W-:Y:S01]  /*0780*/  STG.E desc[UR6][R16.64], R3 ;  /* 0x0000000310007986 */ /* 0x0005e2000c101906 */
[----:B------:R-:W-:-:S13]  /*0790*/  ISETP.GE.AND P0, PT, R11, UR5, PT ;  /* 0x000000050b007c0c */ /* 0x000fda000bf06270 */
[----:B--2---:R-:W-:Y:S05]  /*07a0*/  @!P0 BRA `(.L_x_311) ;  /* 0xfffffff800648947 */ /* 0x004fea000383ffff */
[----:B------:R-:W-:Y:S05]  /*07b0*/  EXIT ;  /* 0x000000000000794d */ /* 0x000fea0003800000 */
        .weak           $__internal_5_$__cuda_sm3x_div_rn_noftz_f32_slowpath
        .type           $__internal_5_$__cuda_sm3x_div_rn_noftz_f32_slowpath,@function
        .size           $__internal_5_$__cuda_sm3x_div_rn_noftz_f32_slowpath,(.L_x_377 - $__internal_5_$__cuda_sm3x_div_rn_noftz_f32_slowpath)
$__internal_5_$__cuda_sm3x_div_rn_noftz_f32_slowpath:
[----:B------:R-:W-:Y:S01]  /*07c0*/  SHF.R.U32.HI R15, RZ, 0x17, R13 ;  /* 0x00000017ff0f7819 */ /* 0x000fe2000001160d */
[----:B------:R-:W-:Y:S01]  /*07d0*/  BSSY.RECONVERGENT B1, `(.L_x_312) ;  /* 0x0000064000017945 */ /* 0x000fe20003800200 */
[--C-:B------:R-:W-:Y:S01]  /*07e0*/  SHF.R.U32.HI R3, RZ, 0x17, R0.reuse ;  /* 0x00000017ff037819 */ /* 0x100fe20000011600 */
[----:B------:R-:W-:Y:S01]  /*07f0*/  IMAD.MOV.U32 R18, RZ, RZ, R0 ;  /* 0x000000ffff127224 */ /* 0x000fe200078e0000 */
[----:B------:R-:W-:Y:S02]  /*0800*/  LOP3.LUT R15, R15, 0xff, RZ, 0xc0, !PT ;  /* 0x000000ff0f0f7812 */ /* 0x000fe400078ec0ff */
[----:B------:R-:W-:-:S03]  /*0810*/  LOP3.LUT R20, R3, 0xff, RZ, 0xc0, !PT ;  /* 0x000000ff03147812 */ /* 0x000fc600078ec0ff */
[----:B------:R-:W-:Y:S02]  /*0820*/  VIADD R21, R15, 0xffffffff ;  /* 0xffffffff0f157836 */ /* 0x000fe40000000000 */
[----:B------:R-:W-:-:S03]  /*0830*/  VIADD R19, R20, 0xffffffff ;  /* 0xffffffff14137836 */ /* 0x000fc60000000000 */
[----:B------:R-:W-:-:S04]  /*0840*/  ISETP.GT.U32.AND P0, PT, R21, 0xfd, PT ;  /* 0x000000fd1500780c */ /* 0x000fc80003f04070 */
[----:B------:R-:W-:-:S13]  /*0850*/  ISETP.GT.U32.OR P0, PT, R19, 0xfd, P0 ;  /* 0x000000fd1300780c */ /* 0x000fda0000704470 */
[----:B------:R-:W-:Y:S01]  /*0860*/  @!P0 MOV R17, RZ ;  /* 0x000000ff00118202 */ /* 0x000fe20000000f00 */
[----:B------:R-:W-:Y:S06]  /*0870*/  @!P0 BRA `(.L_x_313) ;  /* 0x0000000000608947 */ /* 0x000fec0003800000 */
[----:B------:R-:W-:Y:S01]  /*0880*/  FSETP.GTU.FTZ.AND P0, PT, |R0|, +INF , PT ;  /* 0x7f8000000000780b */ /* 0x000fe20003f1c200 */
[----:B------:R-:W-:Y:S01]  /*0890*/  IMAD.MOV.U32 R3, RZ, RZ, R13 ;  /* 0x000000ffff037224 */ /* 0x000fe200078e000d */
[----:B------:R-:W-:-:S04]  /*08a0*/  FSETP.GTU.FTZ.AND P1, PT, |R13|, +INF , PT ;  /* 0x7f8000000d00780b */ /* 0x000fc80003f3c200 */
        /* <DEDUP_REMOVED lines=21> */
.L_x_313:
[----:B------:R-:W-:Y:S01]  /*0a00*/  LEA R0, R15, 0xc0800000, 0x17 ;  /* 0xc08000000f007811 */ /* 0x000fe200078eb8ff */
[----:B------:R-:W-:Y:S04]  /*0a10*/  BSSY.RECONVERGENT B2, `(.L_x_318) ;  /* 0x0000036000027945 */ /* 0x000fe80003800200 */
[----:B------:R-:W-:Y:S02]  /*0a20*/  IMAD.IADD R19, R13, 0x1, -R0 ;  /* 0x000000010d137824 */ /* 0x000fe400078e0a00 */
[----:B------:R-:W-:Y:S02]  /*0a30*/  VIADD R13, R20, 0xffffff81 ;  /* 0xffffff81140d7836 */ /* 0x000fe40000000000 */
[----:B------:R-:W0:Y:S01]  /*0a40*/  MUFU.RCP R3, R19 ;  /* 0x0000001300037308 */ /* 0x000e220000001000 */
[----:B------:R-:W-:Y:S01]  /*0a50*/  FADD.FTZ R21, -R19, -RZ ;  /* 0x800000ff13157221 */ /* 0x000fe20000010100 */
[----:B------:R-:W-:-:S03]  /*0a60*/  IMAD R0, R13, -0x800000, R18 ;  /* 0xff8000000d007824 */ /* 0x000fc600078e0212 */
[----:B0-----:R-:W-:-:S04]  /*0a70*/  FFMA R20, R3, R21, 1 ;  /* 0x3f80000003147423 */ /* 0x001fc80000000015 */
[----:B------:R-:W-:-:S04]  /*0a80*/  FFMA R3, R3, R20, R3 ;  /* 0x0000001403037223 */ /* 0x000fc80000000003 */
[----:B------:R-:W-:-:S04]  /*0a90*/  FFMA R18, R0, R3, RZ ;  /* 0x0000000300127223 */ /* 0x000fc800000000ff */
[----:B------:R-:W-:-:S04]  /*0aa0*/  FFMA R20, R21, R18, R0 ;  /* 0x0000001215147223 */ /* 0x000fc80000000000 */
[----:B------:R-:W-:Y:S01]  /*0ab0*/  FFMA R18, R3, R20, R18 ;  /* 0x0000001403127223 */ /* 0x000fe20000000012 */
[----:B------:R-:W-:-:S03]  /*0ac0*/  IADD3 R20, PT, PT, R13, 0x7f, -R15 ;  /* 0x0000007f0d147810 */ /* 0x000fc60007ffe80f */
[----:B------:R-:W-:Y:S02]  /*0ad0*/  FFMA R21, R21, R18, R0 ;  /* 0x0000001215157223 */ /* 0x000fe40000000000 */
[----:B------:R-:W-:Y:S02]  /*0ae0*/  IMAD.IADD R20, R20, 0x1, R17 ;  /* 0x0000000114147824 */ /* 0x000fe400078e0211 */
[----:B------:R-:W-:-:S05]  /*0af0*/  FFMA R0, R3, R21, R18 ;  /* 0x0000001503007223 */ /* 0x000fca0000000012 */
[----:B------:R-:W-:-:S04]  /*0b00*/  SHF.R.U32.HI R13, RZ, 0x17, R0 ;  /* 0x00000017ff0d7819 */ /* 0x000fc80000011600 */
[----:B------:R-:W-:-:S04]  /*0b10*/  LOP3.LUT R13, R13, 0xff, RZ, 0xc0, !PT ;  /* 0x000000ff0d0d7812 */ /* 0x000fc800078ec0ff */
[----:B------:R-:W-:-:S05]  /*0b20*/  IADD3 R17, PT, PT, R13, R20, RZ ;  /* 0x000000140d117210 */ /* 0x000fca0007ffe0ff */
        /* <DEDUP_REMOVED lines=11> */
[C---:B------:R-:W-:Y:S01]  /*0be0*/  VIADD R20, R17.reuse, 0x20 ;  /* 0x0000002011147836 */ /* 0x040fe20000000000 */
[C---:B------:R-:W-:Y:S02]  /*0bf0*/  ISETP.NE.AND P2, PT, R17.reuse, RZ, PT ;  /* 0x000000ff1100720c */ /* 0x040fe40003f45270 */
[----:B------:R-:W-:Y:S02]  /*0c00*/  ISETP.NE.AND P1, PT, R17, RZ, PT ;  /* 0x000000ff1100720c */ /* 0x000fe40003f25270 */
[----:B------:R-:W-:Y:S01]  /*0c10*/  LOP3.LUT R15, R13, 0x7fffff, RZ, 0xc0, !PT ;  /* 0x007fffff0d0f7812 */ /* 0x000fe200078ec0ff */
[CCC-:B------:R-:W-:Y:S01]  /*0c20*/  FFMA.RP R13, R3.reuse, R21.reuse, R18.reuse ;  /* 0x00000015030d7223 */ /* 0x1c0fe20000008012 */
[----:B------:R-:W-:Y:S01]  /*0c30*/  FFMA.RM R18, R3, R21, R18 ;  /* 0x0000001503127223 */ /* 0x000fe20000004012 */
[----:B------:R-:W-:Y:S01]  /*0c40*/  IMAD.MOV R3, RZ, RZ, -R17 ;  /* 0x000000ffff037224 */ /* 0x000fe200078e0a11 */
[----:B------:R-:W-:-:S03]  /*0c50*/  LOP3.LUT R15, R15, 0x800000, RZ, 0xfc, !PT ;  /* 0x008000000f0f7812 */ /* 0x000fc600078efcff */
        /* <DEDUP_REMOVED lines=9> */
[----:B------:R-:W-:-:S04]  /*0cf0*/  LOP3.LUT R3, R3, R18, RZ, 0xc0, !PT ;  /* 0x0000001203037212 */ /* 0x000fc800078ec0ff */
[----:B------:R-:W-:-:S04]  /*0d00*/  IADD3 R3, PT, PT, R20, R3, RZ ;  /* 0x0000000314037210 */ /* 0x000fc80007ffe0ff */
[----:B------:R-:W-:Y:S01]  /*0d10*/  LOP3.LUT R0, R3, R0, RZ, 0xfc, !PT ;  /* 0x0000000003007212 */ /* 0x000fe200078efcff */
[----:B------:R-:W-:Y:S06]  /*0d20*/  BRA `(.L_x_321) ;  /* 0x0000000000107947 */ /* 0x000fec0003800000 */
.L_x_320:
[----:B------:R-:W-:-:S04]  /*0d30*/  LOP3.LUT R0, R0, 0x80000000, RZ, 0xc0, !PT ;  /* 0x8000000000007812 */ /* 0x000fc800078ec0ff */
[----:B------:R-:W-:Y:S01]  /*0d40*/  LOP3.LUT R0, R0, 0x7f800000, RZ, 0xfc, !PT ;  /* 0x7f80000000007812 */ /* 0x000fe200078efcff */
[----:B------:R-:W-:Y:S06]  /*0d50*/  BRA `(.L_x_321) ;  /* 0x0000000000047947 */ /* 0x000fec0003800000 */
.L_x_319:
[----:B------:R-:W-:-:S07]  /*0d60*/  IMAD R0, R20, 0x800000, R0 ;  /* 0x0080000014007824 */ /* 0x000fce00078e0200 */
.L_x_321:
[----:B------:R-:W-:Y:S05]  /*0d70*/  BSYNC.RECONVERGENT B2 ;  /* 0x0000000000027941 */ /* 0x000fea0003800200 */
.L_x_318:
[----:B------:R-:W-:Y:S05]  /*0d80*/  BRA `(.L_x_322) ;  /* 0x0000000000207947 */ /* 0x000fea0003800000 */
.L_x_317:
[----:B------:R-:W-:-:S04]  /*0d90*/  LOP3.LUT R0, R13, 0x80000000, R18, 0x48, !PT ;  /* 0x800000000d007812 */ /* 0x000fc800078e4812 */
[----:B------:R-:W-:Y:S01]  /*0da0*/  LOP3.LUT R0, R0, 0x7f800000, RZ, 0xfc, !PT ;  /* 0x7f80000000007812 */ /* 0x000fe200078efcff */
[----:B------:R-:W-:Y:S06]  /*0db0*/  BRA `(.L_x_322) ;  /* 0x0000000000147947 */ /* 0x000fec0003800000 */
.L_x_316:
[----:B------:R-:W-:Y:S01]  /*0dc0*/  LOP3.LUT R0, R13, 0x80000000, R18, 0x48, !PT ;  /* 0x800000000d007812 */ /* 0x000fe200078e4812 */
[----:B------:R-:W-:Y:S06]  /*0dd0*/  BRA `(.L_x_322) ;  /* 0x00000000000c7947 */ /* 0x000fec0003800000 */
.L_x_315:
[----:B------:R-:W0:Y:S01]  /*0de0*/  MUFU.RSQ R0, -QNAN ;  /* 0xffc0000000007908 */ /* 0x000e220000001400 */
[----:B------:R-:W-:Y:S05]  /*0df0*/  BRA `(.L_x_322) ;  /* 0x0000000000047947 */ /* 0x000fea0003800000 */
.L_x_314:
[----:B------:R-:W-:-:S07]  /*0e00*/  FADD.FTZ R0, R0, R3 ;  /* 0x0000000300007221 */ /* 0x000fce0000010000 */
.L_x_322:
[----:B------:R-:W-:Y:S05]  /*0e10*/  BSYNC.RECONVERGENT B1 ;  /* 0x0000000000017941 */ /* 0x000fea0003800200 */
.L_x_312:
[----:B------:R-:W-:-:S04]  /*0e20*/  IMAD.MOV.U32 R17, RZ, RZ, 0x0 ;  /* 0x00000000ff117424 */ /* 0x000fc800078e00ff */
[----:B0-----:R-:W-:Y:S05]  /*0e30*/  RET.REL.NODEC R16 `(_Z12_div_32_16_3PfS_S_iiiiiiiiii) ;  /* 0xfffffff010707950 */ /* 0x001fea0003c3ffff */
.L_x_323:
        /* <DEDUP_REMOVED lines=12> */
.L_x_377:


//--------------------- .text._Z12_mul_64_16_5PdS_S_iiiiiiiiiiiiiiii --------------------------
	.section	.text._Z12_mul_64_16_5PdS_S_iiiiiiiiiiiiiiii,"ax",@progbits
	.align	128
        .global         _Z12_mul_64_16_5PdS_S_iiiiiiiiiiiiiiii
        .type           _Z12_mul_64_16_5PdS_S_iiiiiiiiiiiiiiii,@function
        .size           _Z12_mul_64_16_5PdS_S_iiiiiiiiiiiiiiii,(.L_x_468 - _Z12_mul_64_16_5PdS_S_iiiiiiiiiiiiiiii)
        .other          _Z12_mul_64_16_5PdS_S_iiiiiiiiiiiiiiii,@"STO_CUDA_ENTRY STV_DEFAULT"
_Z12_mul_64_16_5PdS_S_iiiiiiiiiiiiiiii:
.text._Z12_mul_64_16_5PdS_S_iiiiiiiiiiiiiiii:
        /* <DEDUP_REMOVED lines=37> */
.L_x_325:
        /* <DEDUP_REMOVED lines=135> */
[----:B--2---:R-:W-:-:S07]  /*0ac0*/  DMUL R12, R10, R8 ;  /* 0x000000080a0c7228 */ /* 0x004fce0000000000 */
[----:B------:R1:W-:Y:S05]  /*0ad0*/  STG.E.64 desc[UR6][R14.64], R12 ;  /* 0x0000000c0e007986 */ /* 0x0003ea000c101b06 */
[----:B------:R-:W-:Y:S05]  /*0ae0*/  @!P1 BRA `(.L_x_325) ;  /* 0xfffffff400d89947 */ /* 0x000fea000383ffff */
[----:B------:R-:W-:Y:S05]  /*0af0*/  BSYNC.RECONVERGENT B0 ;  /* 0x0000000000007941 */ /* 0x000fea0003800200 */
.L_x_324:
[----:B------:R-:W-:Y:S05]  /*0b00*/  EXIT ;  /* 0x000000000000794d */ /* 0x000fea0003800000 */
.L_x_326:
        /* <DEDUP_REMOVED lines=15> */
.L_x_468:


//--------------------- .text._Z12_mul_32_16_5PfS_S_iiiiiiiiiiiiiiii --------------------------
	.section	.text._Z12_mul_32_16_5PfS_S_iiiiiiiiiiiiiiii,"ax",@progbits
	.align	128
        .global         _Z12_mul_32_16_5PfS_S_iiiiiiiiiiiiiiii
        .type           _Z12_mul_32_16_5PfS_S_iiiiiiiiiiiiiiii,@function
        .size           _Z12_mul_32_16_5PfS_S_iiiiiiiiiiiiiiii,(.L_x_469 - _Z12_mul_32_16_5PfS_S_iiiiiiiiiiiiiiii)
        .other          _Z12_mul_32_16_5PfS_S_iiiiiiiiiiiiiiii,@"STO_CUDA_ENTRY STV_DEFAULT"
_Z12_mul_32_16_5PfS_S_iiiiiiiiiiiiiiii:
.text._Z12_mul_32_16_5PfS_S_iiiiiiiiiiiiiiii:
        /* <DEDUP_REMOVED lines=37> */
.L_x_328:
        /* <DEDUP_REMOVED lines=133> */
[----:B------:R-:W-:Y:S01]  /*0aa0*/  ISETP.GE.AND P1, PT, R13, UR14, PT ;  /* 0x0000000e0d007c0c */ /* 0x000fe2000bf26270 */
[----:B--2---:R-:W-:-:S05]  /*0ab0*/  FMUL R21, R8, R11 ;  /* 0x0000000b08157220 */ /* 0x004fca0000400000 */
[----:B------:R1:W-:Y:S07]  /*0ac0*/  STG.E desc[UR6][R22.64], R21 ;  /* 0x0000001516007986 */ /* 0x0003ee000c101906 */
[----:B------:R-:W-:Y:S05]  /*0ad0*/  @!P1 BRA `(.L_x_328) ;  /* 0xfffffff400dc9947 */ /* 0x000fea000383ffff */
[----:B------:R-:W-:Y:S05]  /*0ae0*/  BSYNC.RECONVERGENT B0 ;  /* 0x0000000000007941 */ /* 0x000fea0003800200 */
.L_x_327:
[----:B------:R-:W-:Y:S05]  /*0af0*/  EXIT ;  /* 0x000000000000794d */ /* 0x000fea0003800000 */
.L_x_329:
        /* <DEDUP_REMOVED lines=16> */
.L_x_469:


//--------------------- .text._Z12_mul_64_16_4PdS_S_iiiiiiiiiiiii --------------------------
	.section	.text._Z12_mul_64_16_4PdS_S_iiiiiiiiiiiii,"ax",@progbits
	.align	128
        .global         _Z12_mul_64_16_4PdS_S_iiiiiiiiiiiii
        .type           _Z12_mul_64_16_4PdS_S_iiiiiiiiiiiii,@function
        .size           _Z12_mul_64_16_4PdS_S_iiiiiiiiiiiii,(.L_x_470 - _Z12_mul_64_16_4PdS_S_iiiiiiiiiiiii)
        .other          _Z12_mul_64_16_4PdS_S_iiiiiiiiiiiii,@"STO_CUDA_ENTRY STV_DEFAULT"
_Z12_mul_64_16_4PdS_S_iiiiiiiiiiiii:
.text._Z12_mul_64_16_4PdS_S_iiiiiiiiiiiii:
        /* <DEDUP_REMOVED lines=35> */
.L_x_330:
        /* <DEDUP_REMOVED lines=110> */
[----:B------:R-:W-:Y:S05]  /*0910*/  EXIT ;  /* 0x000000000000794d */ /* 0x000fea0003800000 */
.L_x_331:
        /* <DEDUP_REMOVED lines=14> */
.L_x_470:


//--------------------- .text._Z12_mul_32_16_4PfS_S_iiiiiiiiiiiii --------------------------
	.section	.text._Z12_mul_32_16_4PfS_S_iiiiiiiiiiiii,"ax",@progbits
	.align	128
        .global         _Z12_mul_32_16_4PfS_S_iiiiiiiiiiiii
        .type           _Z12_mul_32_16_4PfS_S_iiiiiiiiiiiii,@function
        .size           _Z12_mul_32_16_4PfS_S_iiiiiiiiiiiii,(.L_x_471 - _Z12_mul_32_16_4PfS_S_iiiiiiiiiiiii)
        .other          _Z12_mul_32_16_4PfS_S_iiiiiiiiiiiii,@"STO_CUDA_ENTRY STV_DEFAULT"
_Z12_mul_32_16_4PfS_S_iiiiiiiiiiiii:
.text._Z12_mul_32_16_4PfS_S_iiiiiiiiiiiii:
        /* <DEDUP_REMOVED lines=35> */
.L_x_332:
        /* <DEDUP_REMOVED lines=110> */
[----:B------:R-:W-:Y:S05]  /*0910*/  EXIT ;  /* 0x000000000000794d */ /* 0x000fea0003800000 */
.L_x_333:
        /* <DEDUP_REMOVED lines=14> */
.L_x_471:


//--------------------- .text._Z12_mul_64_16_3PdS_S_iiiiiiiiii --------------------------
	.section	.text._Z12_mul_64_16_3PdS_S_iiiiiiiiii,"ax",@progbits
	.align	128
        .global         _Z12_mul_64_16_3PdS_S_iiiiiiiiii
        .type           _Z12_mul_64_16_3PdS_S_iiiiiiiiii,@function
        .size           _Z12_mul_64_16_3PdS_S_iiiiiiiiii,(.L_x_472 - _Z12_mul_64_16_3PdS_S_iiiiiiiiii)
        .other          _Z12_mul_64_16_3PdS_S_iiiiiiiiii,@"STO_CUDA_ENTRY STV_DEFAULT"
_Z12_mul_64_16_3PdS_S_iiiiiiiiii:
.text._Z12_mul_64_16_3PdS_S_iiiiiiiiii:
        /* <DEDUP_REMOVED lines=33> */
.L_x_334:
        /* <DEDUP_REMOVED lines=80> */
[----:B--2---:R-:W-:-:S07]  /*0710*/  DMUL R20, R8, R18 ;  /* 0x0000001208147228 */ /* 0x004fce0000000000 */
[----:B------:R1:W-:Y:S05]  /*0720*/  STG.E.64 desc[UR6][R22.64], R20 ;  /* 0x0000001416007986 */ /* 0x0003ea000c101b06 */
[----:B------:R-:W-:Y:S05]  /*0730*/  @!P1 BRA `(.L_x_334) ;  /* 0xfffffff800b49947 */ /* 0x000fea000383ffff */
[----:B------:R-:W-:Y:S05]  /*0740*/  EXIT ;  /* 0x000000000000794d */ /* 0x000fea0003800000 */
.L_x_335:
        /* <DEDUP_REMOVED lines=11> */
.L_x_472:


//--------------------- .text._Z12_mul_32_16_3PfS_S_iiiiiiiiii --------------------------
	.section	.text._Z12_mul_32_16_3PfS_S_iiiiiiiiii,"ax",@progbits
	.align	128
        .global         _Z12_mul_32_16_3PfS_S_iiiiiiiiii
        .type           _Z12_mul_32_16_3PfS_S_iiiiiiiiii,@function
        .size           _Z12_mul_32_16_3PfS_S_iiiiiiiiii,(.L_x_473 - _Z12_mul_32_16_3PfS_S_iiiiiiiiii)
        .other          _Z12_mul_32_16_3PfS_S_iiiiiiiiii,@"STO_CUDA_ENTRY STV_DEFAULT"
_Z12_mul_32_16_3PfS_S_iiiiiiiiii:
.text._Z12_mul_32_16_3PfS_S_iiiiiiiiii:
        /* <DEDUP_REMOVED lines=33> */
.L_x_336:
        /* <DEDUP_REMOVED lines=77> */
[----:B------:R-:W-:-:S04]  /*06e0*/  IMAD.WIDE R8, R17, 0x4, R6 ;  /* 0x0000000411087825 */ /* 0x000fc800078e0206 */
[----:B------:R-:W-:-:S05]  /*06f0*/  IMAD.IADD R17, R15, 0x1, R17 ;  /* 0x000000010f117824 */ /* 0x000fca00078e0211 */
[----:B------:R-:W-:Y:S01]  /*0700*/  ISETP.GE.AND P1, PT, R17, UR14, PT ;  /* 0x0000000e11007c0c */ /* 0x000fe2000bf26270 */
[----:B--2---:R-:W-:-:S05]  /*0710*/  FMUL R23, R18, R21 ;  /* 0x0000001512177220 */ /* 0x004fca0000400000 */
[----:B------:R1:W-:Y:S07]  /*0720*/  STG.E desc[UR6][R8.64], R23 ;  /* 0x0000001708007986 */ /* 0x0003ee000c101906 */
[----:B------:R-:W-:Y:S05]  /*0730*/  @!P1 BRA `(.L_x_336) ;  /* 0xfffffff800b49947 */ /* 0x000fea000383ffff */
[----:B------:R-:W-:Y:S05]  /*0740*/  EXIT ;  /* 0x000000000000794d */ /* 0x000fea0003800000 */
.L_x_337:
        /* <DEDUP_REMOVED lines=11> */
.L_x_473:


//--------------------- .text._Z12_sub_64_16_5PdS_S_iiiiiiiiiiiiiiii --------------------------
	.section	.text._Z12_sub_64_16_5PdS_S_iiiiiiiiiiiiiiii,"ax",@progbits
	.align	128
        .global         _Z12_sub_64_16_5PdS_S_iiiiiiiiiiiiiiii
        .type           _Z12_sub_64_16_5PdS_S_iiiiiiiiiiiiiiii,@function
        .size           _Z12_sub_64_16_5PdS_S_iiiiiiiiiiiiiiii,(.L_x_474 - _Z12_sub_64_16_5PdS_S_iiiiiiiiiiiiiiii)
        .other          _Z12_sub_64_16_5PdS_S_iiiiiiiiiiiiiiii,@"STO_CUDA_ENTRY STV_DEFAULT"
_Z12_sub_64_16_5PdS_S_iiiiiiiiiiiiiiii:
.text._Z12_sub_64_16_5PdS_S_iiiiiiiiiiiiiiii:
        /* <DEDUP_REMOVED lines=37> */
.L_x_339:
        /* <DEDUP_REMOVED lines=135> */
[----:B--2---:R-:W-:-:S07]  /*0ac0*/  DADD R12, R10, -R8 ;  /* 0x000000000a0c7229 */ /* 0x004fce0000000808 */
[----:B------:R1:W-:Y:S05]  /*0ad0*/  STG.E.64 desc[UR6][R14.64], R12 ;  /* 0x0000000c0e007986 */ /* 0x0003ea000c101b06 */
[----:B------:R-:W-:Y:S05]  /*0ae0*/  @!P1 BRA `(.L_x_339) ;  /* 0xfffffff400d89947 */ /* 0x000fea000383ffff */
[----:B------:R-:W-:Y:S05]  /*0af0*/  BSYNC.RECONVERGENT B0 ;  /* 0x0000000000007941 */ /* 0x000fea0003800200 */
.L_x_338:
[----:B------:R-:W-:Y:S05]  /*0b00*/  EXIT ;  /* 0x000000000000794d */ /* 0x000fea0003800000 */
.L_x_340:
        /* <DEDUP_REMOVED lines=15> */
.L_x_474:


//--------------------- .text._Z12_sub_32_16_5PfS_S_iiiiiiiiiiiiiiii --------------------------
	.section	.text._Z12_sub_32_16_5PfS_S_iiiiiiiiiiiiiiii,"ax",@progbits
	.align	128
        .global         _Z12_sub_32_16_5PfS_S_iiiiiiiiiiiiiiii
        .type           _Z12_sub_32_16_5PfS_S_iiiiiiiiiiiiiiii,@function
        .size           _Z12_sub_32_16_5PfS_S_iiiiiiiiiiiiiiii,(.L_x_475 - _Z12_sub_32_16_5PfS_S_iiiiiiiiiiiiiiii)
        .other          _Z12_sub_32_16_5PfS_S_iiiiiiiiiiiiiiii,@"STO_CUDA_ENTRY STV_DEFAULT"
_Z12_sub_32_16_5PfS_S_iiiiiiiiiiiiiiii:
.text._Z12_sub_32_16_5PfS_S_iiiiiiiiiiiiiiii:
        /* <DEDUP_REMOVED lines=37> */
.L_x_342:
        /* <DEDUP_REMOVED lines=134> */
[----:B--2---:R-:W-:-:S05]  /*0ab0*/  FADD R21, R8, -R11 ;  /* 0x8000000b08157221 */ /* 0x004fca0000000000 */
[----:B------:R1:W-:Y:S07]  /*0ac0*/  STG.E desc[UR6][R22.64], R21 ;  /* 0x0000001516007986 */ /* 0x0003ee000c101906 */
[----:B------:R-:W-:Y:S05]  /*0ad0*/  @!P1 BRA `(.L_x_342) ;  /* 0xfffffff400dc9947 */ /* 0x000fea000383ffff */
[----:B------:R-:W-:Y:S05]  /*0ae0*/  BSYNC.RECONVERGENT B0 ;  /* 0x0000000000007941 */ /* 0x000fea0003800200 */
.L_x_341:
[----:B------:R-:W-:Y:S05]  /*0af0*/  EXIT ;  /* 0x000000000000794d */ /* 0x000fea0003800000 */
.L_x_343:
        /* <DEDUP_REMOVED lines=16> */
.L_x_475:


//--------------------- .text._Z12_sub_64_16_4PdS_S_iiiiiiiiiiiii --------------------------
	.section	.text._Z12_sub_64_16_4PdS_S_iiiiiiiiiiiii,"ax",@progbits
	.align	128
        .global         _Z12_sub_64_16_4PdS_S_iiiiiiiiiiiii
        .type           _Z12_sub_64_16_4PdS_S_iiiiiiiiiiiii,@function
        .size           _Z12_sub_64_16_4PdS_S_iiiiiiiiiiiii,(.L_x_476 - _Z12_sub_64_16_4PdS_S_iiiiiiiiiiiii)
        .other          _Z12_sub_64_16_4PdS_S_iiiiiiiiiiiii,@"STO_CUDA_ENTRY STV_DEFAULT"
_Z12_sub_64_16_4PdS_S_iiiiiiiiiiiii:
.text._Z12_sub_64_16_4PdS_S_iiiiiiiiiiiii:
        /* <DEDUP_REMOVED lines=35> */
.L_x_344:
        /* <DEDUP_REMOVED lines=110> */
[----:B------:R-:W-:Y:S05]  /*0910*/  EXIT ;  /* 0x000000000000794d */ /* 0x000fea0003800000 */
.L_x_345:
        /* <DEDUP_REMOVED lines=14> */
.L_x_476:


//--------------------- .text._Z12_sub_32_16_4PfS_S_iiiiiiiiiiiii --------------------------
	.section	.text._Z12_sub_32_16_4PfS_S_iiiiiiiiiiiii,"ax",@progbits
	.align	128
        .global         _Z12_sub_32_16_4PfS_S_iiiiiiiiiiiii
        .type           _Z12_sub_32_16_4PfS_S_iiiiiiiiiiiii,@function
        .size           _Z12_sub_32_16_4PfS_S_iiiiiiiiiiiii,(.L_x_477 - _Z12_sub_32_16_4PfS_S_iiiiiiiiiiiii)
        .other          _Z12_sub_32_16_4PfS_S_iiiiiiiiiiiii,@"STO_CUDA_ENTRY STV_DEFAULT"
_Z12_sub_32_16_4PfS_S_iiiiiiiiiiiii:
.text._Z12_sub_32_16_4PfS_S_iiiiiiiiiiiii:
        /* <DEDUP_REMOVED lines=35> */
.L_x_346:
        /* <DEDUP_REMOVED lines=110> */
[----:B------:R-:W-:Y:S05]  /*0910*/  EXIT ;  /* 0x000000000000794d */ /* 0x000fea0003800000 */
.L_x_347:
        /* <DEDUP_REMOVED lines=14> */
.L_x_477:


//--------------------- .text._Z12_sub_64_16_3PdS_S_iiiiiiiiii --------------------------
	.section	.text._Z12_sub_64_16_3PdS_S_iiiiiiiiii,"ax",@progbits
	.align	128
        .global         _Z12_sub_64_16_3PdS_S_iiiiiiiiii
        .type           _Z12_sub_64_16_3PdS_S_iiiiiiiiii,@function
        .size           _Z12_sub_64_16_3PdS_S_iiiiiiiiii,(.L_x_478 - _Z12_sub_64_16_3PdS_S_iiiiiiiiii)
        .other          _Z12_sub_64_16_3PdS_S_iiiiiiiiii,@"STO_CUDA_ENTRY STV_DEFAULT"
_Z12_sub_64_16_3PdS_S_iiiiiiiiii:
.text._Z12_sub_64_16_3PdS_S_iiiiiiiiii:
        /* <DEDUP_REMOVED lines=33> */
.L_x_348:
        /* <DEDUP_REMOVED lines=80> */
[----:B--2---:R-:W-:-:S07]  /*0710*/  DADD R20, R8, -R18 ;  /* 0x0000000008147229 */ /* 0x004fce0000000812 */
[----:B------:R1:W-:Y:S05]  /*0720*/  STG.E.64 desc[UR6][R22.64], R20 ;  /* 0x0000001416007986 */ /* 0x0003ea000c101b06 */
[----:B------:R-:W-:Y:S05]  /*0730*/  @!P1 BRA `(.L_x_348) ;  /* 0xfffffff800b49947 */ /* 0x000fea000383ffff */
[----:B------:R-:W-:Y:S05]  /*0740*/  EXIT ;  /* 0x000000000000794d */ /* 0x000fea0003800000 */
.L_x_349:
        /* <DEDUP_REMOVED lines=11> */
.L_x_478:


//--------------------- .text._Z12_sub_32_16_3PfS_S_iiiiiiiiii --------------------------
	.section	.text._Z12_sub_32_16_3PfS_S_iiiiiiiiii,"ax",@progbits
	.align	128
        .global         _Z12_sub_32_16_3PfS_S_iiiiiiiiii
        .type           _Z12_sub_32_16_3PfS_S_iiiiiiiiii,@function
        .size           _Z12_sub_32_16_3PfS_S_iiiiiiiiii,(.L_x_479 - _Z12_sub_32_16_3PfS_S_iiiiiiiiii)
        .other          _Z12_sub_32_16_3PfS_S_iiiiiiiiii,@"STO_CUDA_ENTRY STV_DEFAULT"
_Z12_sub_32_16_3PfS_S_iiiiiiiiii:
.text._Z12_sub_32_16_3PfS_S_iiiiiiiiii:
        /* <DEDUP_REMOVED lines=33> */
.L_x_350:
        /* <DEDUP_REMOVED lines=80> */
[----:B--2---:R-:W-:-:S05]  /*0710*/  FADD R23, R18, -R21 ;  /* 0x8000001512177221 */ /* 0x004fca0000000000 */
[----:B------:R1:W-:Y:S07]  /*0720*/  STG.E desc[UR6][R8.64], R23 ;  /* 0x0000001708007986 */ /* 0x0003ee000c101906 */
[----:B------:R-:W-:Y:S05]  /*0730*/  @!P1 BRA `(.L_x_350) ;  /* 0xfffffff800b49947 */ /* 0x000fea000383ffff */
[----:B------:R-:W-:Y:S05]  /*0740*/  EXIT ;  /* 0x000000000000794d */ /* 0x000fea0003800000 */
.L_x_351:
        /* <DEDUP_REMOVED lines=11> */
.L_x_479:


//--------------------- .text._Z12_add_64_16_5PdS_S_iiiiiiiiiiiiiiii --------------------------
	.section	.text._Z12_add_64_16_5PdS_S_iiiiiiiiiiiiiiii,"ax",@progbits
	.align	128
        .global         _Z12_add_64_16_5PdS_S_iiiiiiiiiiiiiiii
        .type           _Z12_add_64_16_5PdS_S_iiiiiiiiiiiiiiii,@function
        .size           _Z12_add_64_16_5PdS_S_iiiiiiiiiiiiiiii,(.L_x_480 - _Z12_add_64_16_5PdS_S_iiiiiiiiiiiiiiii)
        .other          _Z12_add_64_16_5PdS_S_iiiiiiiiiiiiiiii,@"STO_CUDA_ENTRY STV_DEFAULT"
_Z12_add_64_16_5PdS_S_iiiiiiiiiiiiiiii:
.text._Z12_add_64_16_5PdS_S_iiiiiiiiiiiiiiii:
        /* <DEDUP_REMOVED lines=37> */
.L_x_353:
        /* <DEDUP_REMOVED lines=135> */
[----:B--2---:R-:W-:-:S07]  /*0ac0*/  DADD R12, R10, R8 ;  /* 0x000000000a0c7229 */ /* 0x004fce0000000008 */
[----:B------:R1:W-:Y:S05]  /*0ad0*/  STG.E.64 desc[UR6][R14.64], R12 ;  /* 0x0000000c0e007986 */ /* 0x0003ea000c101b06 */
[----:B------:R-:W-:Y:S05]  /*0ae0*/  @!P1 BRA `(.L_x_353) ;  /* 0xfffffff400d89947 */ /* 0x000fea000383ffff */
[----:B------:R-:W-:Y:S05]  /*0af0*/  BSYNC.RECONVERGENT B0 ;  /* 0x0000000000007941 */ /* 0x000fea0003800200 */
.L_x_352:
[----:B------:R-:W-:Y:S05]  /*0b00*/  EXIT ;  /* 0x000000000000794d */ /* 0x000fea0003800000 */
.L_x_354:
        /* <DEDUP_REMOVED lines=15> */
.L_x_480:


//--------------------- .text._Z12_add_32_16_5PfS_S_iiiiiiiiiiiiiiii --------------------------
	.section	.text._Z12_add_32_16_5PfS_S_iiiiiiiiiiiiiiii,"ax",@progbits
	.align	128
        .global         _Z12_add_32_16_5PfS_S_iiiiiiiiiiiiiiii
        .type           _Z12_add_32_16_5PfS_S_iiiiiiiiiiiiiiii,@function
        .size           _Z12_add_32_16_5PfS_S_iiiiiiiiiiiiiiii,(.L_x_481 - _Z12_add_32_16_5PfS_S_iiiiiiiiiiiiiiii)
        .other          _Z12_add_32_16_5PfS_S_iiiiiiiiiiiiiiii,@"STO_CUDA_ENTRY STV_DEFAULT"
_Z12_add_32_16_5PfS_S_iiiiiiiiiiiiiiii:
.text._Z12_add_32_16_5PfS_S_iiiiiiiiiiiiiiii:
        /* <DEDUP_REMOVED lines=37> */
.L_x_356:
        /* <DEDUP_REMOVED lines=134> */
[----:B--2---:R-:W-:-:S05]  /*0ab0*/  FADD R21, R8, R11 ;  /* 0x0000000b08157221 */ /* 0x004fca0000000000 */
[----:B------:R1:W-:Y:S07]  /*0ac0*/  STG.E desc[UR6][R22.64], R21 ;  /* 0x0000001516007986 */ /* 0x0003ee000c101906 */
[----:B------:R-:W-:Y:S05]  /*0ad0*/  @!P1 BRA `(.L_x_356) ;  /* 0xfffffff400dc9947 */ /* 0x000fea000383ffff */
[----:B------:R-:W-:Y:S05]  /*0ae0*/  BSYNC.RECONVERGENT B0 ;  /* 0x0000000000007941 */ /* 0x000fea0003800200 */
.L_x_355:
[----:B------:R-:W-:Y:S05]  /*0af0*/  EXIT ;  /* 0x000000000000794d */ /* 0x000fea0003800000 */
.L_x_357:
        /* <DEDUP_REMOVED lines=16> */
.L_x_481:


//--------------------- .text._Z12_add_64_16_4PdS_S_iiiiiiiiiiiii --------------------------
	.section	.text._Z12_add_64_16_4PdS_S_iiiiiiiiiiiii,"ax",@progbits
	.align	128
        .global         _Z12_add_64_16_4PdS_S_iiiiiiiiiiiii
        .type           _Z12_add_64_16_4PdS_S_iiiiiiiiiiiii,@function
        .size           _Z12_add_64_16_4PdS_S_iiiiiiiiiiiii,(.L_x_482 - _Z12_add_64_16_4PdS_S_iiiiiiiiiiiii)
        .other          _Z12_add_64_16_4PdS_S_iiiiiiiiiiiii,@"STO_CUDA_ENTRY STV_DEFAULT"
_Z12_add_64_16_4PdS_S_iiiiiiiiiiiii:
.text._Z12_add_64_16_4PdS_S_iiiiiiiiiiiii:
        /* <DEDUP_REMOVED lines=35> */
.L_x_358:
        /* <DEDUP_REMOVED lines=110> */
[----:B------:R-:W-:Y:S05]  /*0910*/  EXIT ;  /* 0x000000000000794d */ /* 0x000fea0003800000 */
.L_x_359:
        /* <DEDUP_REMOVED lines=14> */
.L_x_482:


//--------------------- .text._Z12_add_32_16_4PfS_S_iiiiiiiiiiiii --------------------------
	.section	.text._Z12_add_32_16_4PfS_S_iiiiiiiiiiiii,"ax",@progbits
	.align	128
        .global         _Z12_add_32_16_4PfS_S_iiiiiiiiiiiii
        .type           _Z12_add_32_16_4PfS_S_iiiiiiiiiiiii,@function
        .size           _Z12_add_32_16_4PfS_S_iiiiiiiiiiiii,(.L_x_483 - _Z12_add_32_16_4PfS_S_iiiiiiiiiiiii)
        .other          _Z12_add_32_16_4PfS_S_iiiiiiiiiiiii,@"STO_CUDA_ENTRY STV_DEFAULT"
_Z12_add_32_16_4PfS_S_iiiiiiiiiiiii:
.text._Z12_add_32_16_4PfS_S_iiiiiiiiiiiii:
        /* <DEDUP_REMOVED lines=35> */
.L_x_360:
        /* <DEDUP_REMOVED lines=110> */
[----:B------:R-:W-:Y:S05]  /*0910*/  EXIT ;  /* 0x000000000000794d */ /* 0x000fea0003800000 */
.L_x_361:
        /* <DEDUP_REMOVED lines=14> */
.L_x_483:


//--------------------- .text._Z12_add_64_16_3PdS_S_iiiiiiiiii --------------------------
	.section	.text._Z12_add_64_16_3PdS_S_iiiiiiiiii,"ax",@progbits
	.align	128
        .global         _Z12_add_64_16_3PdS_S_iiiiiiiiii
        .type           _Z12_add_64_16_3PdS_S_iiiiiiiiii,@function
        .size           _Z12_add_64_16_3PdS_S_iiiiiiiiii,(.L_x_484 - _Z12_add_64_16_3PdS_S_iiiiiiiiii)
        .other          _Z12_add_64_16_3PdS_S_iiiiiiiiii,@"STO_CUDA_ENTRY STV_DEFAULT"
_Z12_add_64_16_3PdS_S_iiiiiiiiii:
.text._Z12_add_64_16_3PdS_S_iiiiiiiiii:
        /* <DEDUP_REMOVED lines=33> */
.L_x_362:
        /* <DEDUP_REMOVED lines=80> */
[----:B--2---:R-:W-:-:S07]  /*0710*/  DADD R20, R8, R18 ;  /* 0x0000000008147229 */ /* 0x004fce0000000012 */
[----:B------:R1:W-:Y:S05]  /*0720*/  STG.E.64 desc[UR6][R22.64], R20 ;  /* 0x0000001416007986 */ /* 0x0003ea000c101b06 */
[----:B------:R-:W-:Y:S05]  /*0730*/  @!P1 BRA `(.L_x_362) ;  /* 0xfffffff800b49947 */ /* 0x000fea000383ffff */
[----:B------:R-:W-:Y:S05]  /*0740*/  EXIT ;  /* 0x000000000000794d */ /* 0x000fea0003800000 */
.L_x_363:
        /* <DEDUP_REMOVED lines=11> */
.L_x_484:


//--------------------- .text._Z12_add_32_16_3PfS_S_iiiiiiiiii --------------------------
	.section	.text._Z12_add_32_16_3PfS_S_iiiiiiiiii,"ax",@progbits
	.align	128
        .global         _Z12_add_32_16_3PfS_S_iiiiiiiiii
        .type           _Z12_add_32_16_3PfS_S_iiiiiiiiii,@function
        .size           _Z12_add_32_16_3PfS_S_iiiiiiiiii,(.L_x_485 - _Z12_add_32_16_3PfS_S_iiiiiiiiii)
        .other          _Z12_add_32_16_3PfS_S_iiiiiiiiii,@"STO_CUDA_ENTRY STV_DEFAULT"
_Z12_add_32_16_3PfS_S_iiiiiiiiii:
.text._Z12_add_32_16_3PfS_S_iiiiiiiiii:
        /* <DEDUP_REMOVED lines=33> */
.L_x_364:
        /* <DEDUP_REMOVED lines=80> */
[----:B--2---:R-:W-:-:S05]  /*0710*/  FADD R23, R18, R21 ;  /* 0x0000001512177221 */ /* 0x004fca0000000000 */
[----:B------:R1:W-:Y:S07]  /*0720*/  STG.E desc[UR6][R8.64], R23 ;  /* 0x0000001708007986 */ /* 0x0003ee000c101906 */
[----:B------:R-:W-:Y:S05]  /*0730*/  @!P1 BRA `(.L_x_364) ;  /* 0xfffffff800b49947 */ /* 0x000fea000383ffff */
[----:B------:R-:W-:Y:S05]  /*0740*/  EXIT ;  /* 0x000000000000794d */ /* 0x000fea0003800000 */
.L_x_365:
        /* <DEDUP_REMOVED lines=11> */
.L_x_485:


//--------------------- .nv.shared.reserved.0     --------------------------
	.section	.nv.shared.reserved.0,"aw",@nobits
	.weak		__nv_reservedSMEM_offset_0_alias
	.size		__nv_reservedSMEM_offset_0_alias, 0, 64
	.other		__nv_reservedSMEM_offset_0_alias,@"STO_CUDA_RESERVED_SHARED STV_DEFAULT"
__nv_reservedSMEM_offset_0_alias:
	.zero		0
	.zero		64


//--------------------- .nv.constant0._Z13_rpow_64_16_5PdS_S_iiiiiiiiiiiiiiii --------------------------
	.section	.nv.constant0._Z13_rpow_64_16_5PdS_S_iiiiiiiiiiiiiiii,"a",@progbits
	.sectionflags	@""
	.align	4
.nv.constant0._Z13_rpow_64_16_5PdS_S_iiiiiiiiiiiiiiii:
	.zero		984


//--------------------- .nv.constant0._Z13_rpow_32_16_5PfS_S_iiiiiiiiiiiiiiii --------------------------
	.section	.nv.constant0._Z13_rpow_32_16_5PfS_S_iiiiiiiiiiiiiiii,"a",@progbits
	.sectionflags	@""
	.align	4
.nv.constant0._Z13_rpow_32_16_5PfS_S_iiiiiiiiiiiiiiii:
	.zero		984


//--------------------- .nv.constant0._Z13_rpow_64_16_4PdS_S_iiiiiiiiiiiii --------------------------
	.section	.nv.constant0._Z13_rpow_64_16_4PdS_S_iiiiiiiiiiiii,"a",@progbits
	.sectionflags	@""
	.align	4
.nv.constant0._Z13_rpow_64_16_4PdS_S_iiiiiiiiiiiii:
	.zero		972


//--------------------- .nv.constant0._Z13_rpow_32_16_4PfS_S_iiiiiiiiiiiii --------------------------
	.section	.nv.constant0._Z13_rpow_32_16_4PfS_S_iiiiiiiiiiiii,"a",@progbits
	.sectionflags	@""
	.align	4
.nv.constant0._Z13_rpow_32_16_4PfS_S_iiiiiiiiiiiii:
	.zero		972


//--------------------- .nv.constant0._Z13_rpow_64_16_3PdS_S_iiiiiiiiii --------------------------
	.section	.nv.constant0._Z13_rpow_64_16_3PdS_S_iiiiiiiiii,"a",@progbits
	.sectionflags	@""
	.align	4
.nv.constant0._Z13_rpow_64_16_3PdS_S_iiiiiiiiii:
	.zero		960


//--------------------- .nv.constant0._Z13_rpow_32_16_3PfS_S_iiiiiiiiii --------------------------
	.section	.nv.constant0._Z13_rpow_32_16_3PfS_S_iiiiiiiiii,"a",@progbits
	.sectionflags	@""
	.align	4
.nv.constant0._Z13_rpow_32_16_3PfS_S_iiiiiiiiii:
	.zero		960


//--------------------- .nv.constant0._Z17_tanhback_64_16_5PdS_S_iiiiiiiiiiiiiiii --------------------------
	.section	.nv.constant0._Z17_tanhback_64_16_5PdS_S_iiiiiiiiiiiiiiii,"a",@progbits
	.sectionflags	@""
	.align	4
.nv.constant0._Z17_tanhback_64_16_5PdS_S_iiiiiiiiiiiiiiii:
	.zero		984


//--------------------- .nv.constant0._Z17_tanhback_32_16_5PfS_S_iiiiiiiiiiiiiiii --------------------------
	.section	.nv.constant0._Z17_tanhback_32_16_5PfS_S_iiiiiiiiiiiiiiii,"a",@progbits
	.sectionflags	@""
	.align	4
.nv.constant0._Z17_tanhback_32_16_5PfS_S_iiiiiiiiiiiiiiii:
	.zero		984


//--------------------- .nv.constant0._Z17_tanhback_64_16_4PdS_S_iiiiiiiiiiiii --------------------------
	.section	.nv.constant0._Z17_tanhback_64_16_4PdS_S_iiiiiiiiiiiii,"a",@progbits
	.sectionflags	@""
	.align	4
.nv.constant0._Z17_tanhback_64_16_4PdS_S_iiiiiiiiiiiii:
	.zero		972


//--------------------- .nv.constant0._Z17_tanhback_32_16_4PfS_S_iiiiiiiiiiiii --------------------------
	.section	.nv.constant0._Z17_tanhback_32_16_4PfS_S_iiiiiiiiiiiii,"a",@progbits
	.sectionflags	@""
	.align	4
.nv.constant0._Z17_tanhback_32_16_4PfS_S_iiiiiiiiiiiii:
	.zero		972


//--------------------- .nv.constant0._Z17_tanhback_64_16_3PdS_S_iiiiiiiiii --------------------------
	.section	.nv.constant0._Z17_tanhback_64_16_3PdS_S_iiiiiiiiii,"a",@progbits
	.sectionflags	@""
	.align	4
.nv.constant0._Z17_tanhback_64_16_3PdS_S_iiiiiiiiii:
	.zero		960


//--------------------- .nv.constant0._Z17_tanhback_32_16_3PfS_S_iiiiiiiiii --------------------------
	.section	.nv.constant0._Z17_tanhback_32_16_3PfS_S_iiiiiiiiii,"a",@progbits
	.sectionflags	@""
	.align	4
.nv.constant0._Z17_tanhback_32_16_3PfS_S_iiiiiiiiii:
	.zero		960


//--------------------- .nv.constant0._Z17_sigmback_64_16_5PdS_S_iiiiiiiiiiiiiiii --------------------------
	.section	.nv.constant0._Z17_sigmback_64_16_5PdS_S_iiiiiiiiiiiiiiii,"a",@progbits
	.sectionflags	@""
	.align	4
.nv.constant0._Z17_sigmback_64_16_5PdS_S_iiiiiiiiiiiiiiii:
	.zero		984


//--------------------- .nv.constant0._Z17_sigmback_32_16_5PfS_S_iiiiiiiiiiiiiiii --------------------------
	.section	.nv.constant0._Z17_sigmback_32_16_5PfS_S_iiiiiiiiiiiiiiii,"a",@progbits
	.sectionflags	@""
	.align	4
.nv.constant0._Z17_sigmback_32_16_5PfS_S_iiiiiiiiiiiiiiii:
	.zero		984


//--------------------- .nv.constant0._Z17_sigmback_64_16_4PdS_S_iiiiiiiiiiiii --------------------------
	.section	.nv.constant0._Z17_sigmback_64_16_4PdS_S_iiiiiiiiiiiii,"a",@progbits
	.sectionflags	@""
	.align	4
.nv.constant0._Z17_sigmback_64_16_4PdS_S_iiiiiiiiiiiii:
	.zero		972


//--------------------- .nv.constant0._Z17_sigmback_32_16_4PfS_S_iiiiiiiiiiiii --------------------------
	.section	.nv.constant0._Z17_sigmback_32_16_4PfS_S_iiiiiiiiiiiii,"a",@progbits
	.sectionflags	@""
	.align	4
.nv.constant0._Z17_sigmback_32_16_4PfS_S_iiiiiiiiiiiii:
	.zero		972


//--------------------- .nv.constant0._Z17_sigmback_64_16_3PdS_S_iiiiiiiiii --------------------------
	.section	.nv.constant0._Z17_sigmback_64_16_3PdS_S_iiiiiiiiii,"a",@progbits
	.sectionflags	@""
	.align	4
.nv.constant0._Z17_sigmback_64_16_3PdS_S_iiiiiiiiii:
	.zero		960


//--------------------- .nv.constant0._Z17_sigmback_32_16_3PfS_S_iiiiiiiiii --------------------------
	.section	.nv.constant0._Z17_sigmback_32_16_3PfS_S_iiiiiiiiii,"a",@progbits
	.sectionflags	@""
	.align	4
.nv.constant0._Z17_sigmback_32_16_3PfS_S_iiiiiiiiii:
	.zero		960


//--------------------- .nv.constant0._Z17_reluback_64_16_5PdS_S_iiiiiiiiiiiiiiii --------------------------
	.section	.nv.constant0._Z17_reluback_64_16_5PdS_S_iiiiiiiiiiiiiiii,"a",@progbits
	.sectionflags	@""
	.align	4
.nv.constant0._Z17_reluback_64_16_5PdS_S_iiiiiiiiiiiiiiii:
	.zero		984


//--------------------- .nv.constant0._Z17_reluback_32_16_5PfS_S_iiiiiiiiiiiiiiii --------------------------
	.section	.nv.constant0._Z17_reluback_32_16_5PfS_S_iiiiiiiiiiiiiiii,"a",@progbits
	.sectionflags	@""
	.align	4
.nv.constant0._Z17_reluback_32_16_5PfS_S_iiiiiiiiiiiiiiii:
	.zero		984


//--------------------- .nv.constant0._Z17_reluback_64_16_4PdS_S_iiiiiiiiiiiii --------------------------
	.section	.nv.constant0._Z17_reluback_64_16_4PdS_S_iiiiiiiiiiiii,"a",@progbits
	.sectionflags	@""
	.align	4
.nv.constant0._Z17_reluback_64_16_4PdS_S_iiiiiiiiiiiii:
	.zero		972


//--------------------- .nv.constant0._Z17_reluback_32_16_4PfS_S_iiiiiiiiiiiii --------------------------
	.section	.nv.constant0._Z17_reluback_32_16_4PfS_S_iiiiiiiiiiiii,"a",@progbits
	.sectionflags	@""
	.align	4
.nv.constant0._Z17_reluback_32_16_4PfS_S_iiiiiiiiiiiii:
	.zero		972


//--------------------- .nv.constant0._Z17_reluback_64_16_3PdS_S_iiiiiiiiii --------------------------
	.section	.nv.constant0._Z17_reluback_64_16_3PdS_S_iiiiiiiiii,"a",@progbits
	.sectionflags	@""
	.align	4
.nv.constant0._Z17_reluback_64_16_3PdS_S_iiiiiiiiii:
	.zero		960


//--------------------- .nv.constant0._Z17_reluback_32_16_3PfS_S_iiiiiiiiii --------------------------
	.section	.nv.constant0._Z17_reluback_32_16_3PfS_S_iiiiiiiiii,"a",@progbits
	.sectionflags	@""
	.align	4
.nv.constant0._Z17_reluback_32_16_3PfS_S_iiiiiiiiii:
	.zero		960


//--------------------- .nv.constant0._Z17_invxback_64_16_5PdS_S_iiiiiiiiiiiiiiii --------------------------
	.section	.nv.constant0._Z17_invxback_64_16_5PdS_S_iiiiiiiiiiiiiiii,"a",@progbits
	.sectionflags	@""
	.align	4
.nv.constant0._Z17_invxback_64_16_5PdS_S_iiiiiiiiiiiiiiii:
	.zero		984


//--------------------- .nv.constant0._Z17_invxback_32_16_5PfS_S_iiiiiiiiiiiiiiii --------------------------
	.section	.nv.constant0._Z17_invxback_32_16_5PfS_S_iiiiiiiiiiiiiiii,"a",@progbits
	.sectionflags	@""
	.align	4
.nv.constant0._Z17_invxback_32_16_5PfS_S_iiiiiiiiiiiiiiii:
	.zero		984


//--------------------- .nv.constant0._Z17_invxback_64_16_4PdS_S_iiiiiiiiiiiii --------------------------
	.section	.nv.constant0._Z17_invxback_64_16_4PdS_S_iiiiiiiiiiiii,"a",@progbits
	.sectionflags	@""
	.align	4
.nv.constant0._Z17_invxback_64_16_4PdS_S_iiiiiiiiiiiii:
	.zero		972


//--------------------- .nv.constant0._Z17_invxback_32_16_4PfS_S_iiiiiiiiiiiii --------------------------
	.section	.nv.constant0._Z17_invxback_32_16_4PfS_S_iiiiiiiiiiiii,"a",@progbits
	.sectionflags	@""
	.align	4
.nv.constant0._Z17_invxback_32_16_4PfS_S_iiiiiiiiiiiii:
	.zero		972


//--------------------- .nv.constant0._Z17_invxback_64_16_3PdS_S_iiiiiiiiii --------------------------
	.section	.nv.constant0._Z17_invxback_64_16_3PdS_S_iiiiiiiiii,"a",@progbits
	.sectionflags	@""
	.align	4
.nv.constant0._Z17_invxback_64_16_3PdS_S_iiiiiiiiii:
	.zero		960


//--------------------- .nv.constant0._Z17_invxback_32_16_3PfS_S_iiiiiiiiii --------------------------
	.section	.nv.constant0._Z17_invxback_32_16_3PfS_S_iiiiiiiiii,"a",@progbits
	.sectionflags	@""
	.align	4
.nv.constant0._Z17_invxback_32_16_3PfS_S_iiiiiiiiii:
	.zero		960


//--------------------- .nv.constant0._Z11_le_64_16_5PdS_S_iiiiiiiiiiiiiiii --------------------------
	.section	.nv.constant0._Z11_le_64_16_5PdS_S_iiiiiiiiiiiiiiii,"a",@progbits
	.sectionflags	@""
	.align	4
.nv.constant0._Z11_le_64_16_5PdS_S_iiiiiiiiiiiiiiii:
	.zero		984


//--------------------- .nv.constant0._Z11_le_32_16_5PfS_S_iiiiiiiiiiiiiiii --------------------------
	.section	.nv.constant0._Z11_le_32_16_5PfS_S_iiiiiiiiiiiiiiii,"a",@progbits
	.sectionflags	@""
	.align	4
.nv.constant0._Z11_le_32_16_5PfS_S_iiiiiiiiiiiiiiii:
	.zero		984


//--------------------- .nv.constant0._Z11_le_64_16_4PdS_S_iiiiiiiiiiiii --------------------------
	.section	.nv.constant0._Z11_le_64_16_4PdS_S_iiiiiiiiiiiii,"a",@progbits
	.sectionflags	@""
	.align	4
.nv.constant0._Z11_le_64_16_4PdS_S_iiiiiiiiiiiii:
	.zero		972


//--------------------- .nv.constant0._Z11_le_32_16_4PfS_S_iiiiiiiiiiiii --------------------------
	.section	.nv.constant0._Z11_le_32_16_4PfS_S_iiiiiiiiiiiii,"a",@progbits
	.sectionflags	@""
	.align	4
.nv.constant0._Z11_le_32_16_4PfS_S_iiiiiiiiiiiii:
	.zero		972


//--------------------- .nv.constant0._Z11_le_64_16_3PdS_S_iiiiiiiiii --------------------------
	.section	.nv.constant0._Z11_le_64_16_3PdS_S_iiiiiiiiii,"a",@progbits
	.sectionflags	@""
	.align	4
.nv.constant0._Z11_le_64_16_3PdS_S_iiiiiiiiii:
	.zero		960


//--------------------- .nv.constant0._Z11_le_32_16_3PfS_S_iiiiiiiiii --------------------------
	.section	.nv.constant0._Z11_le_32_16_3PfS_S_iiiiiiiiii,"a",@progbits
	.sectionflags	@""
	.align	4
.nv.constant0._Z11_le_32_16_3PfS_S_iiiiiiiiii:
	.zero		960


//--------------------- .nv.constant0._Z11_lt_64_16_5PdS_S_iiiiiiiiiiiiiiii --------------------------
	.section	.nv.constant0._Z11_lt_64_16_5PdS_S_iiiiiiiiiiiiiiii,"a",@progbits
	.sectionflags	@""
	.align	4
.nv.constant0._Z11_lt_64_16_5PdS_S_iiiiiiiiiiiiiiii:
	.zero		984


//--------------------- .nv.constant0._Z11_lt_32_16_5PfS_S_iiiiiiiiiiiiiiii --------------------------
	.section	.nv.constant0._Z11_lt_32_16_5PfS_S_iiiiiiiiiiiiiiii,"a",@progbits
	.sectionflags	@""
	.align	4
.nv.constant0._Z11_lt_32_16_5PfS_S_iiiiiiiiiiiiiiii:
	.zero		984


//--------------------- .nv.constant0._Z11_lt_64_16_4PdS_S_iiiiiiiiiiiii --------------------------
	.section	.nv.constant0._Z11_lt_64_16_4PdS_S_iiiiiiiiiiiii,"a",@progbits
	.sectionflags	@""
	.align	4
.nv.constant0._Z11_lt_64_16_4PdS_S_iiiiiiiiiiiii:
	.zero		972


//--------------------- .nv.constant0._Z11_lt_32_16_4PfS_S_iiiiiiiiiiiii --------------------------
	.section	.nv.constant0._Z11_lt_32_16_4PfS_S_iiiiiiiiiiiii,"a",@progbits
	.sectionflags	@""
	.align	4
.nv.constant0._Z11_lt_32_16_4PfS_S_iiiiiiiiiiiii:
	.zero		972


//--------------------- .nv.constant0._Z11_lt_64_16_3PdS_S_iiiiiiiiii --------------------------
	.section	.nv.constant0._Z11_lt_64_16_3PdS_S_iiiiiiiiii,"a",@progbits
	.sectionflags	@""
	.align	4
.nv.constant0._Z11_lt_64_16_3PdS_S_iiiiiiiiii:
	.zero		960


//--------------------- .nv.constant0._Z11_lt_32_16_3PfS_S_iiiiiiiiii --------------------------
	.section	.nv.constant0._Z11_lt_32_16_3PfS_S_iiiiiiiiii,"a",@progbits
	.sectionflags	@""
	.align	4
.nv.constant0._Z11_lt_32_16_3PfS_S_iiiiiiiiii:
	.zero		960


//--------------------- .nv.constant0._Z11_ge_64_16_5PdS_S_iiiiiiiiiiiiiiii --------------------------
	.section	.nv.constant0._Z11_ge_64_16_5PdS_S_iiiiiiiiiiiiiiii,"a",@progbits
	.sectionflags	@""
	.align	4
.nv.constant0._Z11_ge_64_16_5PdS_S_iiiiiiiiiiiiiiii:
	.zero		984


//--------------------- .nv.constant0._Z11_ge_32_16_5PfS_S_iiiiiiiiiiiiiiii --------------------------
	.section	.nv.constant0._Z11_ge_32_16_5PfS_S_iiiiiiiiiiiiiiii,"a",@progbits
	.sectionflags	@""
	.align	4
.nv.constant0._Z11_ge_32_16_5PfS_S_iiiiiiiiiiiiiiii:
	.zero		984


//--------------------- .nv.constant0._Z11_ge_64_16_4PdS_S_iiiiiiiiiiiii --------------------------
	.section	.nv.constant0._Z11_ge_64_16_4PdS_S_iiiiiiiiiiiii,"a",@progbits
	.sectionflags	@""
	.align	4
.nv.constant0._Z11_ge_64_16_4PdS_S_iiiiiiiiiiiii:
	.zero		972


//--------------------- .nv.constant0._Z11_ge_32_16_4PfS_S_iiiiiiiiiiiii --------------------------
	.section	.nv.constant0._Z11_ge_32_16_4PfS_S_iiiiiiiiiiiii,"a",@progbits
	.sectionflags	@""
	.align	4
.nv.constant0._Z11_ge_32_16_4PfS_S_iiiiiiiiiiiii:
	.zero		972


//--------------------- .nv.constant0._Z11_ge_64_16_3PdS_S_iiiiiiiiii --------------------------
	.section	.nv.constant0._Z11_ge_64_16_3PdS_S_iiiiiiiiii,"a",@progbits
	.sectionflags	@""
	.align	4
.nv.constant0._Z11_ge_64_16_3PdS_S_iiiiiiiiii:
	.zero		960


//--------------------- .nv.constant0._Z11_ge_32_16_3PfS_S_iiiiiiiiii --------------------------
	.section	.nv.constant0._Z11_ge_32_16_3PfS_S_iiiiiiiiii,"a",@progbits
	.sectionflags	@""
	.align	4
.nv.constant0._Z11_ge_32_16_3PfS_S_iiiiiiiiii:
	.zero		960


//--------------------- .nv.constant0._Z11_gt_64_16_5PdS_S_iiiiiiiiiiiiiiii --------------------------
	.section	.nv.constant0._Z11_gt_64_16_5PdS_S_iiiiiiiiiiiiiiii,"a",@progbits
	.sectionflags	@""
	.align	4
.nv.constant0._Z11_gt_64_16_5PdS_S_iiiiiiiiiiiiiiii:
	.zero		984


//--------------------- .nv.constant0._Z11_gt_32_16_5PfS_S_iiiiiiiiiiiiiiii --------------------------
	.section	.nv.constant0._Z11_gt_32_16_5PfS_S_iiiiiiiiiiiiiiii,"a",@progbits
	.sectionflags	@""
	.align	4
.nv.constant0._Z11_gt_32_16_5PfS_S_iiiiiiiiiiiiiiii:
	.zero		984


//--------------------- .nv.constant0._Z11_gt_64_16_4PdS_S_iiiiiiiiiiiii --------------------------
	.section	.nv.constant0._Z11_gt_64_16_4PdS_S_iiiiiiiiiiiii,"a",@progbits
	.sectionflags	@""
	.align	4
.nv.constant0._Z11_gt_64_16_4PdS_S_iiiiiiiiiiiii:
	.zero		972


//--------------------- .nv.constant0._Z11_gt_32_16_4PfS_S_iiiiiiiiiiiii --------------------------
	.section	.nv.constant0._Z11_gt_32_16_4PfS_S_iiiiiiiiiiiii,"a",@progbits
	.sectionflags	@""
	.align	4
.nv.constant0._Z11_gt_32_16_4PfS_S_iiiiiiiiiiiii:
	.zero		972


//--------------------- .nv.constant0._Z11_gt_64_16_3PdS_S_iiiiiiiiii --------------------------
	.section	.nv.constant0._Z11_gt_64_16_3PdS_S_iiiiiiiiii,"a",@progbits
	.sectionflags	@""
	.align	4
.nv.constant0._Z11_gt_64_16_3PdS_S_iiiiiiiiii:
	.zero		960


//--------------------- .nv.constant0._Z11_gt_32_16_3PfS_S_iiiiiiiiii --------------------------
	.section	.nv.constant0._Z11_gt_32_16_3PfS_S_iiiiiiiiii,"a",@progbits
	.sectionflags	@""
	.align	4
.nv.constant0._Z11_gt_32_16_3PfS_S_iiiiiiiiii:
	.zero		960


//--------------------- .nv.constant0._Z11_ne_64_16_5PdS_S_iiiiiiiiiiiiiiii --------------------------
	.section	.nv.constant0._Z11_ne_64_16_5PdS_S_iiiiiiiiiiiiiiii,"a",@progbits
	.sectionflags	@""
	.align	4
.nv.constant0._Z11_ne_64_16_5PdS_S_iiiiiiiiiiiiiiii:
	.zero		984


//--------------------- .nv.constant0._Z11_ne_32_16_5PfS_S_iiiiiiiiiiiiiiii --------------------------
	.section	.nv.constant0._Z11_ne_32_16_5PfS_S_iiiiiiiiiiiiiiii,"a",@progbits
	.sectionflags	@""
	.align	4
.nv.constant0._Z11_ne_32_16_5PfS_S_iiiiiiiiiiiiiiii:
	.zero		984


//--------------------- .nv.constant0._Z11_ne_64_16_4PdS_S_iiiiiiiiiiiii --------------------------
	.section	.nv.constant0._Z11_ne_64_16_4PdS_S_iiiiiiiiiiiii,"a",@progbits
	.sectionflags	@""
	.align	4
.nv.constant0._Z11_ne_64_16_4PdS_S_iiiiiiiiiiiii:
	.zero		972


//--------------------- .nv.constant0._Z11_ne_32_16_4PfS_S_iiiiiiiiiiiii --------------------------
	.section	.nv.constant0._Z11_ne_32_16_4PfS_S_iiiiiiiiiiiii,"a",@progbits
	.sectionflags	@""
	.align	4
.nv.constant0._Z11_ne_32_16_4PfS_S_iiiiiiiiiiiii:
	.zero		972


//--------------------- .nv.constant0._Z11_ne_64_16_3PdS_S_iiiiiiiiii --------------------------
	.section	.nv.constant0._Z11_ne_64_16_3PdS_S_iiiiiiiiii,"a",@progbits
	.sectionflags	@""
	.align	4
.nv.constant0._Z11_ne_64_16_3PdS_S_iiiiiiiiii:
	.zero		960


//--------------------- .nv.constant0._Z11_ne_32_16_3PfS_S_iiiiiiiiii --------------------------
	.section	.nv.constant0._Z11_ne_32_16_3PfS_S_iiiiiiiiii,"a",@progbits
	.sectionflags	@""
	.align	4
.nv.constant0._Z11_ne_32_16_3PfS_S_iiiiiiiiii:
	.zero		960


//--------------------- .nv.constant0._Z11_eq_64_16_5PdS_S_iiiiiiiiiiiiiiii --------------------------
	.section	.nv.constant0._Z11_eq_64_16_5PdS_S_iiiiiiiiiiiiiiii,"a",@progbits
	.sectionflags	@""
	.align	4
.nv.constant0._Z11_eq_64_16_5PdS_S_iiiiiiiiiiiiiiii:
	.zero		984


//--------------------- .nv.constant0._Z11_eq_32_16_5PfS_S_iiiiiiiiiiiiiiii --------------------------
	.section	.nv.constant0._Z11_eq_32_16_5PfS_S_iiiiiiiiiiiiiiii,"a",@progbits
	.sectionflags	@""
	.align	4
.nv.constant0._Z11_eq_32_16_5PfS_S_iiiiiiiiiiiiiiii:
	.zero		984


//--------------------- .nv.constant0._Z11_eq_64_16_4PdS_S_iiiiiiiiiiiii --------------------------
	.section	.nv.constant0._Z11_eq_64_16_4PdS_S_iiiiiiiiiiiii,"a",@progbits
	.sectionflags	@""
	.align	4
.nv.constant0._Z11_eq_64_16_4PdS_S_iiiiiiiiiiiii:
	.zero		972


//--------------------- .nv.constant0._Z11_eq_32_16_4PfS_S_iiiiiiiiiiiii --------------------------
	.section	.nv.constant0._Z11_eq_32_16_4PfS_S_iiiiiiiiiiiii,"a",@progbits
	.sectionflags	@""
	.align	4
.nv.constant0._Z11_eq_32_16_4PfS_S_iiiiiiiiiiiii:
	.zero		972


//--------------------- .nv.constant0._Z11_eq_64_16_3PdS_S_iiiiiiiiii --------------------------
	.section	.nv.constant0._Z11_eq_64_16_3PdS_S_iiiiiiiiii,"a",@progbits
	.sectionflags	@""
	.align	4
.nv.constant0._Z11_eq_64_16_3PdS_S_iiiiiiiiii:
	.zero		960


//--------------------- .nv.constant0._Z11_eq_32_16_3PfS_S_iiiiiiiiii --------------------------
	.section	.nv.constant0._Z11_eq_32_16_3PfS_S_iiiiiiiiii,"a",@progbits
	.sectionflags	@""
	.align	4
.nv.constant0._Z11_eq_32_16_3PfS_S_iiiiiiiiii:
	.zero		960


//--------------------- .nv.constant0._Z12_min_64_16_5PdS_S_iiiiiiiiiiiiiiii --------------------------
	.section	.nv.constant0._Z12_min_64_16_5PdS_S_iiiiiiiiiiiiiiii,"a",@progbits
	.sectionflags	@""
	.align	4
.nv.constant0._Z12_min_64_16_5PdS_S_iiiiiiiiiiiiiiii:
	.zero		984


//--------------------- .nv.constant0._Z12_min_32_16_5PfS_S_iiiiiiiiiiiiiiii --------------------------
	.section	.nv.constant0._Z12_min_32_16_5PfS_S_iiiiiiiiiiiiiiii,"a",@progbits
	.sectionflags	@""
	.align	4
.nv.constant0._Z12_min_32_16_5PfS_S_iiiiiiiiiiiiiiii:
	.zero		984


//--------------------- .nv.constant0._Z12_min_64_16_4PdS_S_iiiiiiiiiiiii --------------------------
	.section	.nv.constant0._Z12_min_64_16_4PdS_S_iiiiiiiiiiiii,"a",@progbits
	.sectionflags	@""
	.align	4
.nv.constant0._Z12_min_64_16_4PdS_S_iiiiiiiiiiiii:
	.zero		972


//--------------------- .nv.constant0._Z12_min_32_16_4PfS_S_iiiiiiiiiiiii --------------------------
	.section	.nv.constant0._Z12_min_32_16_4PfS_S_iiiiiiiiiiiii,"a",@progbits
	.sectionflags	@""
	.align	4
.nv.constant0._Z12_min_32_16_4PfS_S_iiiiiiiiiiiii:
	.zero		972


//--------------------- .nv.constant0._Z12_min_64_16_3PdS_S_iiiiiiiiii --------------------------
	.section	.nv.constant0._Z12_min_64_16_3PdS_S_iiiiiiiiii,"a",@progbits
	.sectionflags	@""
	.align	4
.nv.constant0._Z12_min_64_16_3PdS_S_iiiiiiiiii:
	.zero		960


//--------------------- .nv.constant0._Z12_min_32_16_3PfS_S_iiiiiiiiii --------------------------
	.section	.nv.constant0._Z12_min_32_16_3PfS_S_iiiiiiiiii,"a",@progbits
	.sectionflags	@""
	.align	4
.nv.constant0._Z12_min_32_16_3PfS_S_iiiiiiiiii:
	.zero		960


//--------------------- .nv.constant0._Z12_max_64_16_5PdS_S_iiiiiiiiiiiiiiii --------------------------
	.section	.nv.constant0._Z12_max_64_16_5PdS_S_iiiiiiiiiiiiiiii,"a",@progbits
	.sectionflags	@""
	.align	4
.nv.constant0._Z12_max_64_16_5PdS_S_iiiiiiiiiiiiiiii:
	.zero		984


//--------------------- .nv.constant0._Z12_max_32_16_5PfS_S_iiiiiiiiiiiiiiii --------------------------
	.section	.nv.constant0._Z12_max_32_16_5PfS_S_iiiiiiiiiiiiiiii,"a",@progbits
	.sectionflags	@""
	.align	4
.nv.constant0._Z12_max_32_16_5PfS_S_iiiiiiiiiiiiiiii:
	.zero		984


//--------------------- .nv.constant0._Z12_max_64_16_4PdS_S_iiiiiiiiiiiii --------------------------
	.section	.nv.constant0._Z12_max_64_16_4PdS_S_iiiiiiiiiiiii,"a",@progbits
	.sectionflags	@""
	.align	4
.nv.constant0._Z12_max_64_16_4PdS_S_iiiiiiiiiiiii:
	.zero		972


//--------------------- .nv.constant0._Z12_max_32_16_4PfS_S_iiiiiiiiiiiii --------------------------
	.section	.nv.constant0._Z12_max_32_16_4PfS_S_iiiiiiiiiiiii,"a",@progbits
	.sectionflags	@""
	.align	4
.nv.constant0._Z12_max_32_16_4PfS_S_iiiiiiiiiiiii:
	.zero		972


//--------------------- .nv.constant0._Z12_max_64_16_3PdS_S_iiiiiiiiii --------------------------
	.section	.nv.constant0._Z12_max_64_16_3PdS_S_iiiiiiiiii,"a",@progbits
	.sectionflags	@""
	.align	4
.nv.constant0._Z12_max_64_16_3PdS_S_iiiiiiiiii:
	.zero		960


//--------------------- .nv.constant0._Z12_max_32_16_3PfS_S_iiiiiiiiii --------------------------
	.section	.nv.constant0._Z12_max_32_16_3PfS_S_iiiiiiiiii,"a",@progbits
	.sectionflags	@""
	.align	4
.nv.constant0._Z12_max_32_16_3PfS_S_iiiiiiiiii:
	.zero		960


//--------------------- .nv.constant0._Z12_pow_64_16_5PdS_S_iiiiiiiiiiiiiiii --------------------------
	.section	.nv.constant0._Z12_pow_64_16_5PdS_S_iiiiiiiiiiiiiiii,"a",@progbits
	.sectionflags	@""
	.align	4
.nv.constant0._Z12_pow_64_16_5PdS_S_iiiiiiiiiiiiiiii:
	.zero		984


//--------------------- .nv.constant0._Z12_pow_32_16_5PfS_S_iiiiiiiiiiiiiiii --------------------------
	.section	.nv.constant0._Z12_pow_32_16_5PfS_S_iiiiiiiiiiiiiiii,"a",@progbits
	.sectionflags	@""
	.align	4
.nv.constant0._Z12_pow_32_16_5PfS_S_iiiiiiiiiiiiiiii:
	.zero		984


//--------------------- .nv.constant0._Z12_pow_64_16_4PdS_S_iiiiiiiiiiiii --------------------------
	.section	.nv.constant0._Z12_pow_64_16_4PdS_S_iiiiiiiiiiiii,"a",@progbits
	.sectionflags	@""
	.align	4
.nv.constant0._Z12_pow_64_16_4PdS_S_iiiiiiiiiiiii:
	.zero		972


//--------------------- .nv.constant0._Z12_pow_32_16_4PfS_S_iiiiiiiiiiiii --------------------------
	.section	.nv.constant0._Z12_pow_32_16_4PfS_S_iiiiiiiiiiiii,"a",@progbits
	.sectionflags	@""
	.align	4
.nv.constant0._Z12_pow_32_16_4PfS_S_iiiiiiiiiiiii:
	.zero		972


//--------------------- .nv.constant0._Z12_pow_64_16_3PdS_S_iiiiiiiiii --------------------------
	.section	.nv.constant0._Z12_pow_64_16_3PdS_S_iiiiiiiiii,"a",@progbits
	.sectionflags	@""
	.align	4
.nv.constant0._Z12_pow_64_16_3PdS_S_iiiiiiiiii:
	.zero		960


//--------------------- .nv.constant0._Z12_pow_32_16_3PfS_S_iiiiiiiiii --------------------------
	.section	.nv.constant0._Z12_pow_32_16_3PfS_S_iiiiiiiiii,"a",@progbits
	.sectionflags	@""
	.align	4
.nv.constant0._Z12_pow_32_16_3PfS_S_iiiiiiiiii:
	.zero		960


//--------------------- .nv.constant0._Z12_div_64_16_5PdS_S_iiiiiiiiiiiiiiii --------------------------
	.section	.nv.constant0._Z12_div_64_16_5PdS_S_iiiiiiiiiiiiiiii,"a",@progbits
	.sectionflags	@""
	.align	4
.nv.constant0._Z12_div_64_16_5PdS_S_iiiiiiiiiiiiiiii:
	.zero		984


//--------------------- .nv.constant0._Z12_div_32_16_5PfS_S_iiiiiiiiiiiiiiii --------------------------
	.section	.nv.constant0._Z12_div_32_16_5PfS_S_iiiiiiiiiiiiiiii,"a",@progbits
	.sectionflags	@""
	.align	4
.nv.constant0._Z12_div_32_16_5PfS_S_iiiiiiiiiiiiiiii:
	.zero		984


//--------------------- .nv.constant0._Z12_div_64_16_4PdS_S_iiiiiiiiiiiii --------------------------
	.section	.nv.constant0._Z12_div_64_16_4PdS_S_iiiiiiiiiiiii,"a",@progbits
	.sectionflags	@""
	.align	4
.nv.constant0._Z12_div_64_16_4PdS_S_iiiiiiiiiiiii:
	.zero		972


//--------------------- .nv.constant0._Z12_div_32_16_4PfS_S_iiiiiiiiiiiii --------------------------
	.section	.nv.constant0._Z12_div_32_16_4PfS_S_iiiiiiiiiiiii,"a",@progbits
	.sectionflags	@""
	.align	4
.nv.constant0._Z12_div_32_16_4PfS_S_iiiiiiiiiiiii:
	.zero		972


//--------------------- .nv.constant0._Z12_div_64_16_3PdS_S_iiiiiiiiii --------------------------
	.section	.nv.constant0._Z12_div_64_16_3PdS_S_iiiiiiiiii,"a",@progbits
	.sectionflags	@""
	.align	4
.nv.constant0._Z12_div_64_16_3PdS_S_iiiiiiiiii:
	.zero		960


//--------------------- .nv.constant0._Z12_div_32_16_3PfS_S_iiiiiiiiii --------------------------
	.section	.nv.constant0._Z12_div_32_16_3PfS_S_iiiiiiiiii,"a",@progbits
	.sectionflags	@""
	.align	4
.nv.constant0._Z12_div_32_16_3PfS_S_iiiiiiiiii:
	.zero		960


//--------------------- .nv.constant0._Z12_mul_64_16_5PdS_S_iiiiiiiiiiiiiiii --------------------------
	.section	.nv.constant0._Z12_mul_64_16_5PdS_S_iiiiiiiiiiiiiiii,"a",@progbits
	.sectionflags	@""
	.align	4
.nv.constant0._Z12_mul_64_16_5PdS_S_iiiiiiiiiiiiiiii:
	.zero		984


//--------------------- .nv.constant0._Z12_mul_32_16_5PfS_S_iiiiiiiiiiiiiiii --------------------------
	.section	.nv.constant0._Z12_mul_32_16_5PfS_S_iiiiiiiiiiiiiiii,"a",@progbits
	.sectionflags	@""
	.align	4
.nv.constant0._Z12_mul_32_16_5PfS_S_iiiiiiiiiiiiiiii:
	.zero		984


//--------------------- .nv.constant0._Z12_mul_64_16_4PdS_S_iiiiiiiiiiiii --------------------------
	.section	.nv.constant0._Z12_mul_64_16_4PdS_S_iiiiiiiiiiiii,"a",@progbits
	.sectionflags	@""
	.align	4
.nv.constant0._Z12_mul_64_16_4PdS_S_iiiiiiiiiiiii:
	.zero		972


//--------------------- .nv.constant0._Z12_mul_32_16_4PfS_S_iiiiiiiiiiiii --------------------------
	.section	.nv.constant0._Z12_mul_32_16_4PfS_S_iiiiiiiiiiiii,"a",@progbits
	.sectionflags	@""
	.align	4
.nv.constant0._Z12_mul_32_16_4PfS_S_iiiiiiiiiiiii:
	.zero		972


//--------------------- .nv.constant0._Z12_mul_64_16_3PdS_S_iiiiiiiiii --------------------------
	.section	.nv.constant0._Z12_mul_64_16_3PdS_S_iiiiiiiiii,"a",@progbits
	.sectionflags	@""
	.align	4
.nv.constant0._Z12_mul_64_16_3PdS_S_iiiiiiiiii:
	.zero		960


//--------------------- .nv.constant0._Z12_mul_32_16_3PfS_S_iiiiiiiiii --------------------------
	.section	.nv.constant0._Z12_mul_32_16_3PfS_S_iiiiiiiiii,"a",@progbits
	.sectionflags	@""
	.align	4
.nv.constant0._Z12_mul_32_16_3PfS_S_iiiiiiiiii:
	.zero		960


//--------------------- .nv.constant0._Z12_sub_64_16_5PdS_S_iiiiiiiiiiiiiiii --------------------------
	.section	.nv.constant0._Z12_sub_64_16_5PdS_S_iiiiiiiiiiiiiiii,"a",@progbits
	.sectionflags	@""
	.align	4
.nv.constant0._Z12_sub_64_16_5PdS_S_iiiiiiiiiiiiiiii:
	.zero		984


//--------------------- .nv.constant0._Z12_sub_32_16_5PfS_S_iiiiiiiiiiiiiiii --------------------------
	.section	.nv.constant0._Z12_sub_32_16_5PfS_S_iiiiiiiiiiiiiiii,"a",@progbits
	.sectionflags	@""
	.align	4
.nv.constant0._Z12_sub_32_16_5PfS_S_iiiiiiiiiiiiiiii:
	.zero		984


//--------------------- .nv.constant0._Z12_sub_64_16_4PdS_S_iiiiiiiiiiiii --------------------------
	.section	.nv.constant0._Z12_sub_64_16_4PdS_S_iiiiiiiiiiiii,"a",@progbits
	.sectionflags	@""
	.align	4
.nv.constant0._Z12_sub_64_16_4PdS_S_iiiiiiiiiiiii:
	.zero		972


//--------------------- .nv.constant0._Z12_sub_32_16_4PfS_S_iiiiiiiiiiiii --------------------------
	.section	.nv.constant0._Z12_sub_32_16_4PfS_S_iiiiiiiiiiiii,"a",@progbits
	.sectionflags	@""
	.align	4
.nv.constant0._Z12_sub_32_16_4PfS_S_iiiiiiiiiiiii:
	.zero		972


//--------------------- .nv.constant0._Z12_sub_64_16_3PdS_S_iiiiiiiiii --------------------------
	.section	.nv.constant0._Z12_sub_64_16_3PdS_S_iiiiiiiiii,"a",@progbits
	.sectionflags	@""
	.align	4
.nv.constant0._Z12_sub_64_16_3PdS_S_iiiiiiiiii:
	.zero		960


//--------------------- .nv.constant0._Z12_sub_32_16_3PfS_S_iiiiiiiiii --------------------------
	.section	.nv.constant0._Z12_sub_32_16_3PfS_S_iiiiiiiiii,"a",@progbits
	.sectionflags	@""
	.align	4
.nv.constant0._Z12_sub_32_16_3PfS_S_iiiiiiiiii:
	.zero		960


//--------------------- .nv.constant0._Z12_add_64_16_5PdS_S_iiiiiiiiiiiiiiii --------------------------
	.section	.nv.constant0._Z12_add_64_16_5PdS_S_iiiiiiiiiiiiiiii,"a",@progbits
	.sectionflags	@""
	.align	4
.nv.constant0._Z12_add_64_16_5PdS_S_iiiiiiiiiiiiiiii:
	.zero		984


//--------------------- .nv.constant0._Z12_add_32_16_5PfS_S_iiiiiiiiiiiiiiii --------------------------
	.section	.nv.constant0._Z12_add_32_16_5PfS_S_iiiiiiiiiiiiiiii,"a",@progbits
	.sectionflags	@""
	.align	4
.nv.constant0._Z12_add_32_16_5PfS_S_iiiiiiiiiiiiiiii:
	.zero		984


//--------------------- .nv.constant0._Z12_add_64_16_4PdS_S_iiiiiiiiiiiii --------------------------
	.section	.nv.constant0._Z12_add_64_16_4PdS_S_iiiiiiiiiiiii,"a",@progbits
	.sectionflags	@""
	.align	4
.nv.constant0._Z12_add_64_16_4PdS_S_iiiiiiiiiiiii:
	.zero		972


//--------------------- .nv.constant0._Z12_add_32_16_4PfS_S_iiiiiiiiiiiii --------------------------
	.section	.nv.constant0._Z12_add_32_16_4PfS_S_iiiiiiiiiiiii,"a",@progbits
	.sectionflags	@""
	.align	4
.nv.constant0._Z12_add_32_16_4PfS_S_iiiiiiiiiiiii:
	.zero		972


//--------------------- .nv.constant0._Z12_add_64_16_3PdS_S_iiiiiiiiii --------------------------
	.section	.nv.constant0._Z12_add_64_16_3PdS_S_iiiiiiiiii,"a",@progbits
	.sectionflags	@""
	.align	4
.nv.constant0._Z12_add_64_16_3PdS_S_iiiiiiiiii:
	.zero		960


//--------------------- .nv.constant0._Z12_add_32_16_3PfS_S_iiiiiiiiii --------------------------
	.section	.nv.constant0._Z12_add_32_16_3PfS_S_iiiiiiiiii,"a",@progbits
	.sectionflags	@""
	.align	4
.nv.constant0._Z12_add_32_16_3PfS_S_iiiiiiiiii:
	.zero		960


//--------------------- SYMBOLS --------------------------

	.type		.nv.reservedSmem.offset0,@object
	.size		.nv.reservedSmem.offset0,0x4
